def attn_fwd(
    Q,
    K,
    V,
    Out,
    Lse,
    sm_scale,
    stride_qz,
    stride_qh,
    stride_qm,
    stride_qk,
    stride_kz,
    stride_kh,
    stride_kn,
    stride_kk,
    stride_vz,
    stride_vh,
    stride_vn,
    stride_vk,
    stride_oz,
    stride_oh,
    stride_om,
    stride_ok,
    seqlen_q,
    seqlen_k,
    BLOCK_M: tl.constexpr,
    BLOCK_N: tl.constexpr,
    HEAD_DIM: tl.constexpr,
    CAUSAL: tl.constexpr,
):
    start_m = tl.program_id(0)
    off_hz = tl.program_id(1)
    q_off = off_hz * stride_qh
    k_off = off_hz * stride_kh
    v_off = off_hz * stride_vh
    offs_m = start_m * BLOCK_M + tl.arange(0, BLOCK_M)
    offs_d = tl.arange(0, HEAD_DIM)
    offs_n = tl.arange(0, BLOCK_N)
    q_ptrs = Q + q_off + offs_m[:, None] * stride_qm + offs_d[None, :] * stride_qk
    k_ptrs = K + k_off + offs_d[:, None] * stride_kk + offs_n[None, :] * stride_kn
    v_ptrs = V + v_off + offs_n[:, None] * stride_vn + offs_d[None, :] * stride_vk
    m_i = tl.full([BLOCK_M], float("-inf"), dtype=tl.float32)
    l_i = tl.zeros([BLOCK_M], dtype=tl.float32) + 1.0
    acc = tl.zeros([BLOCK_M, HEAD_DIM], dtype=tl.float32)
    q = tl.load(q_ptrs)
    acc, l_i, m_i = _attn_fwd_inner(
        acc,
        l_i,
        m_i,
        q,
        k_ptrs,
        v_ptrs,
        sm_scale,
        stride_kn,
        stride_vn,
        start_m,
        seqlen_k,
        BLOCK_M,
        BLOCK_N,
        HEAD_DIM,
        CAUSAL,
    )
    acc = acc / l_i[:, None]
    lse = m_i + tl.math.log2(l_i) / 1.4426950408889634
    o_ptrs = (
        Out
        + off_hz * stride_oh
        + offs_m[:, None] * stride_om
        + offs_d[None, :] * stride_ok
    )
    tl.store(o_ptrs, acc.to(Out.dtype.element_ty))
    tl.store(Lse + off_hz * seqlen_q + offs_m, lse)

# config = {"BLOCK_M": 64, "BLOCK_N": 128, "HEAD_DIM": 128, "arch": "sm_80", "causal": true, "dtype": "bf16", "num_stages": 3, "num_warps": 4}
# arch = sm_80


// ===== COMPILED SASS (sm_80) =====

	.target	sm_80

	.elftype	@"ET_EXEC"


//--------------------- .note.nv.tkinfo           --------------------------
	.section	.note.nv.tkinfo,"",@"SHT_NOTE"
	.sectionflags	@"SHF_NOTE_NV_TKINFO"
	.tkinfo
        /*0018*/ 	.word	0x00000002
        /*0030*/ 	.string	""
        /*0030*/ 	.string	"ptxas"
        /*0030*/ 	.string	"Cuda compilation tools, release 13.0, V13.0.88"
        /*0030*/ 	.string	"Build cuda_13.0.r13.0/compiler.36424714_0"
        /*0030*/ 	.string	"-v  -suppress-debug-info  -lineinfo  -arch sm_80 "



//--------------------- .note.nv.cuinfo           --------------------------
	.section	.note.nv.cuinfo,"",@"SHT_NOTE"
	.sectionflags	@"SHF_NOTE_NV_CUINFO"
        /*0018*/ 	.short	0x0002
        /*001a*/ 	.short	0x0050
        /*001c*/ 	.short	0x0082
	.zero		2


//--------------------- .nv.info                  --------------------------
	.section	.nv.info,"",@"SHT_CUDA_INFO"
	.align	4


	//----- nvinfo : EIATTR_REGCOUNT
	.align		4
        /*0000*/ 	.byte	0x04, 0x2f
        /*0002*/ 	.short	(.L_2 - .L_1)
	.align		4
.L_1:
        /*0004*/ 	.word	index@(attn_fwd)
        /*0008*/ 	.word	0x000000ff


	//----- nvinfo : EIATTR_FRAME_SIZE
	.align		4
.L_2:
        /*000c*/ 	.byte	0x04, 0x11
        /*000e*/ 	.short	(.L_4 - .L_3)
	.align		4
.L_3:
        /*0010*/ 	.word	index@(attn_fwd)
        /*0014*/ 	.word	0x00000920


	//----- nvinfo : EIATTR_MIN_STACK_SIZE
	.align		4
.L_4:
        /*0018*/ 	.byte	0x04, 0x12
        /*001a*/ 	.short	(.L_6 - .L_5)
	.align		4
.L_5:
        /*001c*/ 	.word	index@(attn_fwd)
        /*0020*/ 	.word	0x00000920
.L_6:


//--------------------- .nv.info.attn_fwd         --------------------------
	.section	.nv.info.attn_fwd,"",@"SHT_CUDA_INFO"
	.sectionflags	@""
	.align	4


	//----- nvinfo : EIATTR_CUDA_API_VERSION
	.align		4
        /*0000*/ 	.byte	0x04, 0x37
        /*0002*/ 	.short	(.L_8 - .L_7)
.L_7:
        /*0004*/ 	.word	0x00000082


	//----- nvinfo : EIATTR_SW2861232_WAR
	.align		4
.L_8:
        /*0008*/ 	.byte	0x01, 0x35
	.zero		2


	//----- nvinfo : EIATTR_PARAM_CBANK
	.align		4
        /*000c*/ 	.byte	0x04, 0x0a
        /*000e*/ 	.short	(.L_10 - .L_9)
	.align		4
.L_9:
        /*0010*/ 	.word	index@(.nv.constant0.attn_fwd)
        /*0014*/ 	.short	0x0160
        /*0016*/ 	.short	0x0088


	//----- nvinfo : EIATTR_CBANK_PARAM_SIZE
	.align		4
.L_10:
        /*0018*/ 	.byte	0x03, 0x19
        /*001a*/ 	.short	0x0088


	//----- nvinfo : EIATTR_KPARAM_INFO
	.align		4
        /*001c*/ 	.byte	0x04, 0x17
        /*001e*/ 	.short	(.L_12 - .L_11)
.L_11:
        /*0020*/ 	.word	0x00000000
        /*0024*/ 	.short	0x0019
        /*0026*/ 	.short	0x0080
        /*0028*/ 	.byte	0x00, 0xf4, 0x21, 0x00


	//----- nvinfo : EIATTR_KPARAM_INFO
	.align		4
.L_12:
        /*002c*/ 	.byte	0x04, 0x17
        /*002e*/ 	.short	(.L_14 - .L_13)
.L_13:
        /*0030*/ 	.word	0x00000000
        /*0034*/ 	.short	0x0018
        /*0036*/ 	.short	0x0078
        /*0038*/ 	.byte	0x00, 0xf4, 0x21, 0x00


	//----- nvinfo : EIATTR_KPARAM_INFO
	.align		4
.L_14:
        /*003c*/ 	.byte	0x04, 0x17
        /*003e*/ 	.short	(.L_16 - .L_15)
.L_15:
        /*0040*/ 	.word	0x00000000
        /*0044*/ 	.short	0x0017
        /*0046*/ 	.short	0x0070
        /*0048*/ 	.byte	0x00, 0xf0, 0x11, 0x00


	//----- nvinfo : EIATTR_KPARAM_INFO
	.align		4
.L_16:
        /*004c*/ 	.byte	0x04, 0x17
        /*004e*/ 	.short	(.L_18 - .L_17)
.L_17:
        /*0050*/ 	.word	0x00000000
        /*0054*/ 	.short	0x0016
        /*0056*/ 	.short	0x006c
        /*0058*/ 	.byte	0x00, 0xf0, 0x11, 0x00


	//----- nvinfo : EIATTR_KPARAM_INFO
	.align		4
.L_18:
        /*005c*/ 	.byte	0x04, 0x17
        /*005e*/ 	.short	(.L_20 - .L_19)
.L_19:
        /*0060*/ 	.word	0x00000000
        /*0064*/ 	.short	0x0015
        /*0066*/ 	.short	0x0068
        /*0068*/ 	.byte	0x00, 0xf0, 0x11, 0x00


	//----- nvinfo : EIATTR_KPARAM_INFO
	.align		4
.L_20:
        /*006c*/ 	.byte	0x04, 0x17
        /*006e*/ 	.short	(.L_22 - .L_21)
.L_21:
        /*0070*/ 	.word	0x00000000
        /*0074*/ 	.short	0x0014
        /*0076*/ 	.short	0x0064
        /*0078*/ 	.byte	0x00, 0xf0, 0x11, 0x00


	//----- nvinfo : EIATTR_KPARAM_INFO
	.align		4
.L_22:
        /*007c*/ 	.byte	0x04, 0x17
        /*007e*/ 	.short	(.L_24 - .L_23)
.L_23:
        /*0080*/ 	.word	0x00000000
        /*0084*/ 	.short	0x0013
        /*0086*/ 	.short	0x0060
        /*0088*/ 	.byte	0x00, 0xf0, 0x11, 0x00


	//----- nvinfo : EIATTR_KPARAM_INFO
	.align		4
.L_24:
        /*008c*/ 	.byte	0x04, 0x17
        /*008e*/ 	.short	(.L_26 - .L_25)
.L_25:
        /*0090*/ 	.word	0x00000000
        /*0094*/ 	.short	0x0012
        /*0096*/ 	.short	0x005c
        /*0098*/ 	.byte	0x00, 0xf0, 0x11, 0x00


	//----- nvinfo : EIATTR_KPARAM_INFO
	.align		4
.L_26:
        /*009c*/ 	.byte	0x04, 0x17
        /*009e*/ 	.short	(.L_28 - .L_27)
.L_27:
        /*00a0*/ 	.word	0x00000000
        /*00a4*/ 	.short	0x0011
        /*00a6*/ 	.short	0x0058
        /*00a8*/ 	.byte	0x00, 0xf0, 0x11, 0x00


	//----- nvinfo : EIATTR_KPARAM_INFO
	.align		4
.L_28:
        /*00ac*/ 	.byte	0x04, 0x17
        /*00ae*/ 	.short	(.L_30 - .L_29)
.L_29:
        /*00b0*/ 	.word	0x00000000
        /*00b4*/ 	.short	0x0010
        /*00b6*/ 	.short	0x0054
        /*00b8*/ 	.byte	0x00, 0xf0, 0x11, 0x00


	//----- nvinfo : EIATTR_KPARAM_INFO
	.align		4
.L_30:
        /*00bc*/ 	.byte	0x04, 0x17
        /*00be*/ 	.short	(.L_32 - .L_31)
.L_31:
        /*00c0*/ 	.word	0x00000000
        /*00c4*/ 	.short	0x000f
        /*00c6*/ 	.short	0x0050
        /*00c8*/ 	.byte	0x00, 0xf0, 0x11, 0x00


	//----- nvinfo : EIATTR_KPARAM_INFO
	.align		4
.L_32:
        /*00cc*/ 	.byte	0x04, 0x17
        /*00ce*/ 	.short	(.L_34 - .L_33)
.L_33:
        /*00d0*/ 	.word	0x00000000
        /*00d4*/ 	.short	0x000e
        /*00d6*/ 	.short	0x004c
        /*00d8*/ 	.byte	0x00, 0xf0, 0x11, 0x00


	//----- nvinfo : EIATTR_KPARAM_INFO
	.align		4
.L_34:
        /*00dc*/ 	.byte	0x04, 0x17
        /*00de*/ 	.short	(.L_36 - .L_35)
.L_35:
        /*00e0*/ 	.word	0x00000000
        /*00e4*/ 	.short	0x000d
        /*00e6*/ 	.short	0x0048
        /*00e8*/ 	.byte	0x00, 0xf0, 0x11, 0x00


	//----- nvinfo : EIATTR_KPARAM_INFO
	.align		4
.L_36:
        /*00ec*/ 	.byte	0x04, 0x17
        /*00ee*/ 	.short	(.L_38 - .L_37)
.L_37:
        /*00f0*/ 	.word	0x00000000
        /*00f4*/ 	.short	0x000c
        /*00f6*/ 	.short	0x0044
        /*00f8*/ 	.byte	0x00, 0xf0, 0x11, 0x00


	//----- nvinfo : EIATTR_KPARAM_INFO
	.align		4
.L_38:
        /*00fc*/ 	.byte	0x04, 0x17
        /*00fe*/ 	.short	(.L_40 - .L_39)
.L_39:
        /*0100*/ 	.word	0x00000000
        /*0104*/ 	.short	0x000b
        /*0106*/ 	.short	0x0040
        /*0108*/ 	.byte	0x00, 0xf0, 0x11, 0x00


	//----- nvinfo : EIATTR_KPARAM_INFO
	.align		4
.L_40:
        /*010c*/ 	.byte	0x04, 0x17
        /*010e*/ 	.short	(.L_42 - .L_41)
.L_41:
        /*0110*/ 	.word	0x00000000
        /*0114*/ 	.short	0x000a
        /*0116*/ 	.short	0x003c
        /*0118*/ 	.byte	0x00, 0xf0, 0x11, 0x00


	//----- nvinfo : EIATTR_KPARAM_INFO
	.align		4
.L_42:
        /*011c*/ 	.byte	0x04, 0x17
        /*011e*/ 	.short	(.L_44 - .L_43)
.L_43:
        /*0120*/ 	.word	0x00000000
        /*0124*/ 	.short	0x0009
        /*0126*/ 	.short	0x0038
        /*0128*/ 	.byte	0x00, 0xf0, 0x11, 0x00


	//----- nvinfo : EIATTR_KPARAM_INFO
	.align		4
.L_44:
        /*012c*/ 	.byte	0x04, 0x17
        /*012e*/ 	.short	(.L_46 - .L_45)
.L_45:
        /*0130*/ 	.word	0x00000000
        /*0134*/ 	.short	0x0008
        /*0136*/ 	.short	0x0034
        /*0138*/ 	.byte	0x00, 0xf0, 0x11, 0x00


	//----- nvinfo : EIATTR_KPARAM_INFO
	.align		4
.L_46:
        /*013c*/ 	.byte	0x04, 0x17
        /*013e*/ 	.short	(.L_48 - .L_47)
.L_47:
        /*0140*/ 	.word	0x00000000
        /*0144*/ 	.short	0x0007
        /*0146*/ 	.short	0x0030
        /*0148*/ 	.byte	0x00, 0xf0, 0x11, 0x00


	//----- nvinfo : EIATTR_KPARAM_INFO
	.align		4
.L_48:
        /*014c*/ 	.byte	0x04, 0x17
        /*014e*/ 	.short	(.L_50 - .L_49)
.L_49:
        /*0150*/ 	.word	0x00000000
        /*0154*/ 	.short	0x0006
        /*0156*/ 	.short	0x002c
        /*0158*/ 	.byte	0x00, 0xf0, 0x11, 0x00


	//----- nvinfo : EIATTR_KPARAM_INFO
	.align		4
.L_50:
        /*015c*/ 	.byte	0x04, 0x17
        /*015e*/ 	.short	(.L_52 - .L_51)
.L_51:
        /*0160*/ 	.word	0x00000000
        /*0164*/ 	.short	0x0005
        /*0166*/ 	.short	0x0028
        /*0168*/ 	.byte	0x00, 0xf0, 0x11, 0x00


	//----- nvinfo : EIATTR_KPARAM_INFO
	.align		4
.L_52:
        /*016c*/ 	.byte	0x04, 0x17
        /*016e*/ 	.short	(.L_54 - .L_53)
.L_53:
        /*0170*/ 	.word	0x00000000
        /*0174*/ 	.short	0x0004
        /*0176*/ 	.short	0x0020
        /*0178*/ 	.byte	0x00, 0xf4, 0x21, 0x00


	//----- nvinfo : EIATTR_KPARAM_INFO
	.align		4
.L_54:
        /*017c*/ 	.byte	0x04, 0x17
        /*017e*/ 	.short	(.L_56 - .L_55)
.L_55:
        /*0180*/ 	.word	0x00000000
        /*0184*/ 	.short	0x0003
        /*0186*/ 	.short	0x0018
        /*0188*/ 	.byte	0x00, 0xf4, 0x21, 0x00


	//----- nvinfo : EIATTR_KPARAM_INFO
	.align		4
.L_56:
        /*018c*/ 	.byte	0x04, 0x17
        /*018e*/ 	.short	(.L_58 - .L_57)
.L_57:
        /*0190*/ 	.word	0x00000000
        /*0194*/ 	.short	0x0002
        /*0196*/ 	.short	0x0010
        /*0198*/ 	.byte	0x00, 0xf4, 0x21, 0x00


	//----- nvinfo : EIATTR_KPARAM_INFO
	.align		4
.L_58:
        /*019c*/ 	.byte	0x04, 0x17
        /*019e*/ 	.short	(.L_60 - .L_59)
.L_59:
        /*01a0*/ 	.word	0x00000000
        /*01a4*/ 	.short	0x0001
        /*01a6*/ 	.short	0x0008
        /*01a8*/ 	.byte	0x00, 0xf4, 0x21, 0x00


	//----- nvinfo : EIATTR_KPARAM_INFO
	.align		4
.L_60:
        /*01ac*/ 	.byte	0x04, 0x17
        /*01ae*/ 	.short	(.L_62 - .L_61)
.L_61:
        /*01b0*/ 	.word	0x00000000
        /*01b4*/ 	.short	0x0000
        /*01b6*/ 	.short	0x0000
        /*01b8*/ 	.byte	0x00, 0xf4, 0x21, 0x00


	//----- nvinfo : EIATTR_MAXREG_COUNT
	.align		4
.L_62:
        /*01bc*/ 	.byte	0x03, 0x1b
        /*01be*/ 	.short	0x00ff


	//----- nvinfo : EIATTR_NUM_BARRIERS
	.align		4
        /*01c0*/ 	.byte	0x02, 0x4c
        /*01c2*/ 	.byte	0x01
	.zero		1


	//----- nvinfo : EIATTR_ANNOTATIONS
	.align		4
        /*01c4*/ 	.byte	0x04, 0x55
        /*01c6*/ 	.short	(.L_64 - .L_63)


	//   ....[0]....
.L_63:
        /*01c8*/ 	.word	0x00000001
        /*01cc*/ 	.byte	0xf0, 0x15, 0x00, 0x00, 0x01, 0x00, 0x00, 0x00, 0x10, 0x16, 0x00, 0x00, 0x01, 0x00, 0x00, 0x00
        /* <DEDUP_REMOVED lines=335> */
        /*16cc*/ 	.byte	0x90, 0x05, 0x01, 0x00, 0x01, 0x00, 0x00, 0x00, 0xd0, 0x05, 0x01, 0x00


	//----- nvinfo : EIATTR_MERCURY_ISA_VERSION
	.align		4
.L_64:
        /*16d8*/ 	.byte	0x03, 0x5f
        /*16da*/ 	.short	0x0000


	//----- nvinfo : EIATTR_COOP_GROUP_MASK_REGIDS
	.align		4
        /*16dc*/ 	.byte	0x04, 0x29
        /*16de*/ 	.short	(.L_66 - .L_65)


	//   ....[0]....
.L_65:
        /*16e0*/ 	.word	0xffffffff


	//   ....[1]....
        /*16e4*/ 	.word	0xffffffff


	//   ....[2]....
        /*16e8*/ 	.word	0xffffffff


	//   ....[3]....
        /*16ec*/ 	.word	0xffffffff


	//   ....[4]....
        /*16f0*/ 	.word	0xffffffff


	//   ....[5]....
        /*16f4*/ 	.word	0xffffffff


	//   ....[6]....
        /*16f8*/ 	.word	0xffffffff


	//   ....[7]....
        /*16fc*/ 	.word	0xffffffff


	//   ....[8]....
        /*1700*/ 	.word	0xffffffff


	//   ....[9]....
        /*1704*/ 	.word	0xffffffff


	//   ....[10]....
        /*1708*/ 	.word	0xffffffff


	//   ....[11]....
        /*170c*/ 	.word	0xffffffff


	//   ....[12]....
        /*1710*/ 	.word	0xffffffff


	//   ....[13]....
        /*1714*/ 	.word	0xffffffff


	//   ....[14]....
        /*1718*/ 	.word	0xffffffff


	//   ....[15]....
        /*171c*/ 	.word	0xffffffff


	//   ....[16]....
        /*1720*/ 	.word	0xffffffff


	//   ....[17]....
        /*1724*/ 	.word	0xffffffff


	//   ....[18]....
        /*1728*/ 	.word	0xffffffff


	//   ....[19]....
        /*172c*/ 	.word	0xffffffff


	//   ....[20]....
        /*1730*/ 	.word	0xffffffff


	//   ....[21]....
        /*1734*/ 	.word	0xffffffff


	//   ....[22]....
        /*1738*/ 	.word	0xffffffff


	//   ....[23]....
        /*173c*/ 	.word	0xffffffff


	//   ....[24]....
        /*1740*/ 	.word	0xffffffff


	//   ....[25]....
        /*1744*/ 	.word	0xffffffff


	//   ....[26]....
        /*1748*/ 	.word	0xffffffff


	//   ....[27]....
        /*174c*/ 	.word	0xffffffff


	//   ....[28]....
        /*1750*/ 	.word	0xffffffff


	//   ....[29]....
        /*1754*/ 	.word	0xffffffff


	//   ....[30]....
        /*1758*/ 	.word	0xffffffff


	//   ....[31]....
        /*175c*/ 	.word	0xffffffff


	//   ....[32]....
        /*1760*/ 	.word	0xffffffff


	//   ....[33]....
        /*1764*/ 	.word	0xffffffff


	//   ....[34]....
        /*1768*/ 	.word	0xffffffff


	//   ....[35]....
        /*176c*/ 	.word	0xffffffff


	//   ....[36]....
        /*1770*/ 	.word	0xffffffff


	//   ....[37]....
        /*1774*/ 	.word	0xffffffff


	//   ....[38]....
        /*1778*/ 	.word	0xffffffff


	//   ....[39]....
        /*177c*/ 	.word	0xffffffff


	//----- nvinfo : EIATTR_COOP_GROUP_INSTR_OFFSETS
	.align		4
.L_66:
        /*1780*/ 	.byte	0x04, 0x28
        /*1782*/ 	.short	(.L_68 - .L_67)


	//   ....[0]....
.L_67:
        /*1784*/ 	.word	0x0000a830


	//   ....[1]....
        /*1788*/ 	.word	0x0000a860


	//   ....[2]....
        /*178c*/ 	.word	0x0000a880


	//   ....[3]....
        /*1790*/ 	.word	0x0000a890


	//   ....[4]....
        /*1794*/ 	.word	0x0000a8a0


	//   ....[5]....
        /*1798*/ 	.word	0x0000a8b0


	//   ....[6]....
        /*179c*/ 	.word	0x0000a960


	//   ....[7]....
        /*17a0*/ 	.word	0x0000a980


	//   ....[8]....
        /*17a4*/ 	.word	0x0000a9e0


	//   ....[9]....
        /*17a8*/ 	.word	0x0000a9f0


	//   ....[10]....
        /*17ac*/ 	.word	0x0000aa00


	//   ....[11]....
        /*17b0*/ 	.word	0x0000aa10


	//   ....[12]....
        /*17b4*/ 	.word	0x0000aa20


	//   ....[13]....
        /*17b8*/ 	.word	0x0000aa30


	//   ....[14]....
        /*17bc*/ 	.word	0x0000aa70


	//   ....[15]....
        /*17c0*/ 	.word	0x0000aa90


	//   ....[16]....
        /*17c4*/ 	.word	0x0000ae40


	//   ....[17]....
        /*17c8*/ 	.word	0x0000ae50


	//   ....[18]....
        /*17cc*/ 	.word	0x0000ae80


	//   ....[19]....
        /*17d0*/ 	.word	0x0000ae90


	//   ....[20]....
        /*17d4*/ 	.word	0x0000ba50


	//   ....[21]....
        /*17d8*/ 	.word	0x0000bab0


	//   ....[22]....
        /*17dc*/ 	.word	0x0000bbb0


	//   ....[23]....
        /*17e0*/ 	.word	0x0000bcb0


	//   ....[24]....
        /*17e4*/ 	.word	0x0000bd10


	//   ....[25]....
        /*17e8*/ 	.word	0x0000bd50


	//   ....[26]....
        /*17ec*/ 	.word	0x0000c0c0


	//   ....[27]....
        /*17f0*/ 	.word	0x0000c110


	//   ....[28]....
        /*17f4*/ 	.word	0x0000c150


	//   ....[29]....
        /*17f8*/ 	.word	0x0000c170


	//   ....[30]....
        /*17fc*/ 	.word	0x0000c190


	//   ....[31]....
        /*1800*/ 	.word	0x0000c1b0


	//   ....[32]....
        /*1804*/ 	.word	0x0000c1c0


	//   ....[33]....
        /*1808*/ 	.word	0x0000c1e0


	//   ....[34]....
        /*180c*/ 	.word	0x0000c200


	//   ....[35]....
        /*1810*/ 	.word	0x0000c220


	//   ....[36]....
        /*1814*/ 	.word	0x0000c6e0


	//   ....[37]....
        /*1818*/ 	.word	0x0000c6f0


	//   ....[38]....
        /*181c*/ 	.word	0x0000c730


	//   ....[39]....
        /*1820*/ 	.word	0x0000c740


	//----- nvinfo : EIATTR_EXIT_INSTR_OFFSETS
	.align		4
.L_68:
        /*1824*/ 	.byte	0x04, 0x1c
        /*1826*/ 	.short	(.L_70 - .L_69)


	//   ....[0]....
.L_69:
        /*1828*/ 	.word	0x00013e00


	//   ....[1]....
        /*182c*/ 	.word	0x00013ea0


	//----- nvinfo : EIATTR_REQNTID
	.align		4
.L_70:
        /*1830*/ 	.byte	0x04, 0x10
        /*1832*/ 	.short	(.L_72 - .L_71)
.L_71:
        /*1834*/ 	.word	0x00000080
        /*1838*/ 	.word	0x00000001
        /*183c*/ 	.word	0x00000001


	//----- nvinfo : EIATTR_CRS_STACK_SIZE
	.align		4
.L_72:
        /*1840*/ 	.byte	0x04, 0x1e
        /*1842*/ 	.short	(.L_74 - .L_73)
.L_73:
        /*1844*/ 	.word	0x00000000
.L_74:


//--------------------- .nv.callgraph             --------------------------
	.section	.nv.callgraph,"",@"SHT_CUDA_CALLGRAPH"
	.align	4
	.sectionentsize	8
	.align		4
        /*0000*/ 	.word	0x00000000
	.align		4
        /*0004*/ 	.word	0xffffffff
	.align		4
        /*0008*/ 	.word	0x00000000
	.align		4
        /*000c*/ 	.word	0xfffffffe
	.align		4
        /*0010*/ 	.word	0x00000000
	.align		4
        /*0014*/ 	.word	0xfffffffd
	.align		4
        /*0018*/ 	.word	0x00000000
	.align		4
        /*001c*/ 	.word	0xfffffffc


//--------------------- .nv.rel.action            --------------------------
	.section	.nv.rel.action,"",@"SHT_CUDA_RELOCINFO"
	.align	8
	.sectionentsize	8
        /*0000*/ 	.byte	0x73, 0x00, 0x00, 0x00, 0x00, 0x00, 0x00, 0x00, 0x00, 0x00, 0x00, 0x11, 0x25, 0x00, 0x05, 0x36


//--------------------- .nv.constant4             --------------------------
	.section	.nv.constant4,"a",@progbits
	.align	8
	.align		8
.nv.constant4:
        /*0000*/ 	.dword	_$_str


//--------------------- .nv.constant0.attn_fwd    --------------------------
	.section	.nv.constant0.attn_fwd,"a",@progbits
	.sectionflags	@""
	.align	4
.nv.constant0.attn_fwd:
	.zero		488


//--------------------- .text.attn_fwd            --------------------------
	.section	.text.attn_fwd,"ax",@progbits
	.sectioninfo	@"SHI_REGISTERS=255"
	.align	128
        .global         attn_fwd
        .type           attn_fwd,@function
        .size           attn_fwd,(.L_x_21 - attn_fwd)
        .other          attn_fwd,@"STO_CUDA_ENTRY STV_DEFAULT"
attn_fwd:
.text.attn_fwd:
[----:B------:R-:W-:Y:S02]  /*0000*/  MOV R1, c[0x0][0x28] ;  /* 0x00000a0000017a02 */ /* 0x000fe40000000f00 */
[----:B------:R-:W0:Y:S01]  /*0010*/  S2R R8, SR_CTAID.X ;  /* 0x0000000000087919 */ /* 0x000e220000002500 */
[----:B------:R-:W-:Y:S01]  /*0020*/  MOV R5, c[0x0][0x198] ;  /* 0x0000660000057a02 */ /* 0x000fe20000000f00 */
[----:B------:R-:W-:Y:S01]  /*0030*/  ULDC.64 UR6, c[0x0][0x118] ;  /* 0x0000460000067ab9 */ /* 0x000fe20000000a00 */
[----:B------:R-:W-:Y:S01]  /*0040*/  IADD3 R1, R1, -0x920, RZ ;  /* 0xfffff6e001017810 */ /* 0x000fe20007ffe0ff */
[----:B------:R-:W1:Y:S04]  /*0050*/  S2R R112, SR_TID.X ;  /* 0x0000000000707919 */ /* 0x000e680000002100 */
[----:B------:R-:W2:Y:S01]  /*0060*/  S2R R113, SR_CTAID.Y ;  /* 0x0000000000717919 */ /* 0x000ea20000002600 */
[----:B0-----:R-:W-:Y:S01]  /*0070*/  IMAD.SHL.U32 R8, R8, 0x40, RZ ;  /* 0x0000004008087824 */ /* 0x001fe200078e00ff */
[----:B-1----:R-:W-:-:S04]  /*0080*/  SHF.R.U32.HI R2, RZ, 0x6, R112 ;  /* 0x00000006ff027819 */ /* 0x002fc80000011670 */
[----:B------:R-:W-:Y:S01]  /*0090*/  LOP3.LUT R3, R8, 0x3f, R112, 0xf8, !PT ;  /* 0x0000003f08037812 */ /* 0x000fe200078ef870 */
[----:B--2---:R-:W-:Y:S01]  /*00a0*/  IMAD R0, R113, c[0x0][0x190], RZ ;  /* 0x0000640071007a24 */ /* 0x004fe200078e02ff */
[----:B------:R-:W-:-:S03]  /*00b0*/  SGXT.U32 R4, R2, 0x1 ;  /* 0x000000010204781a */ /* 0x000fc60000000000 */
[----:B------:R-:W-:Y:S02]  /*00c0*/  IMAD R3, R3, c[0x0][0x194], RZ ;  /* 0x0000650003037a24 */ /* 0x000fe400078e02ff */
[----:B------:R-:W-:Y:S02]  /*00d0*/  IMAD.SHL.U32 R2, R0, 0x2, RZ ;  /* 0x0000000200027824 */ /* 0x000fe400078e00ff */
[----:B------:R-:W-:Y:S01]  /*00e0*/  IMAD R9, R4, c[0x0][0x198], RZ ;  /* 0x0000660004097a24 */ /* 0x000fe200078e02ff */
[----:B------:R-:W-:Y:S01]  /*00f0*/  SHF.L.U32 R7, R3, 0x1, RZ ;  /* 0x0000000103077819 */ /* 0x000fe200000006ff */
[----:B------:R-:W-:-:S03]  /*0100*/  IMAD.HI R0, R0, 0x2, RZ ;  /* 0x0000000200007827 */ /* 0x000fc600078e02ff */
[----:B------:R-:W-:Y:S01]  /*0110*/  IADD3 R2, P0, P1, R7, c[0x0][0x160], R2 ;  /* 0x0000580007027a10 */ /* 0x000fe2000791e002 */
[----:B------:R-:W-:-:S04]  /*0120*/  IMAD.HI R3, R3, 0x2, RZ ;  /* 0x0000000203037827 */ /* 0x000fc800078e02ff */
[----:B------:R-:W-:Y:S01]  /*0130*/  IMAD R7, R5, 0x2, R9 ;  /* 0x0000000205077824 */ /* 0x000fe200078e0209 */
[----:B------:R-:W-:Y:S02]  /*0140*/  IADD3.X R0, R3, c[0x0][0x164], R0, P0, P1 ;  /* 0x0000590003007a10 */ /* 0x000fe400007e2400 */
[----:B------:R-:W-:Y:S02]  /*0150*/  LEA R10, P0, R9, R2, 0x1 ;  /* 0x00000002090a7211 */ /* 0x000fe400078008ff */
[----:B------:R-:W-:Y:S02]  /*0160*/  LEA R15, R5, R7, 0x1 ;  /* 0x00000007050f7211 */ /* 0x000fe400078e08ff */
[----:B------:R-:W-:Y:S02]  /*0170*/  LEA.HI.X.SX32 R11, R9, R0, 0x1, P0 ;  /* 0x00000000090b7211 */ /* 0x000fe400000f0eff */
[-C--:B------:R-:W-:Y:S01]  /*0180*/  LEA R12, P1, R7, R2.reuse, 0x1 ;  /* 0x00000002070c7211 */ /* 0x080fe200078208ff */
[----:B------:R-:W-:Y:S01]  /*0190*/  IMAD R9, R5, 0x2, R15 ;  /* 0x0000000205097824 */ /* 0x000fe200078e020f */
[----:B------:R-:W-:Y:S01]  /*01a0*/  LEA R14, P0, R15, R2, 0x1 ;  /* 0x000000020f0e7211 */ /* 0x000fe200078008ff */
[----:B------:R0:W2:Y:S01]  /*01b0*/  LDG.E.U16 R3, [R10.64] ;  /* 0x000000060a037981 */ /* 0x0000a2000c1e1500 */
[----:B------:R-:W-:-:S02]  /*01c0*/  LEA.HI.X.SX32 R13, R7, R0, 0x1, P1 ;  /* 0x00000000070d7211 */ /* 0x000fc400008f0eff */
[----:B------:R-:W-:-:S03]  /*01d0*/  LEA R7, R5, R9, 0x1 ;  /* 0x0000000905077211 */ /* 0x000fc600078e08ff */
[----:B------:R1:W3:Y:S02]  /*01e0*/  LDG.E.U16 R4, [R12.64] ;  /* 0x000000060c047981 */ /* 0x0002e4000c1e1500 */
[----:B------:R-:W-:-:S05]  /*01f0*/  IMAD R21, R5, 0x2, R7 ;  /* 0x0000000205157824 */ /* 0x000fca00078e0207 */
[----:B0-----:R-:W-:-:S05]  /*0200*/  LEA R11, R5, R21, 0x1 ;  /* 0x00000015050b7211 */ /* 0x001fca00078e08ff */
[----:B-1----:R-:W-:Y:S01]  /*0210*/  IMAD R13, R5, 0x2, R11 ;  /* 0x00000002050d7824 */ /* 0x002fe200078e020b */
[----:B------:R-:W-:Y:S02]  /*0220*/  LEA.HI.X.SX32 R15, R15, R0, 0x1, P0 ;  /* 0x000000000f0f7211 */ /* 0x000fe400000f0eff */
[-C--:B------:R-:W-:Y:S02]  /*0230*/  LEA R16, P0, R9, R2.reuse, 0x1 ;  /* 0x0000000209107211 */ /* 0x080fe400078008ff */
[----:B------:R-:W-:Y:S01]  /*0240*/  LEA R18, P1, R7, R2, 0x1 ;  /* 0x0000000207127211 */ /* 0x000fe200078208ff */
[----:B------:R0:W4:Y:S01]  /*0250*/  LDG.E.U16 R6, [R14.64] ;  /* 0x000000060e067981 */ /* 0x000122000c1e1500 */
[----:B------:R-:W-:Y:S02]  /*0260*/  LEA R23, R5, R13, 0x1 ;  /* 0x0000000d05177211 */ /* 0x000fe400078e08ff */
[-C--:B------:R-:W-:Y:S02]  /*0270*/  LEA.HI.X.SX32 R17, R9, R0.reuse, 0x1, P0 ;  /* 0x0000000009117211 */ /* 0x080fe400000f0eff */
[----:B------:R-:W-:Y:S01]  /*0280*/  LEA.HI.X.SX32 R19, R7, R0, 0x1, P1 ;  /* 0x0000000007137211 */ /* 0x000fe200008f0eff */
[----:B------:R-:W-:Y:S01]  /*0290*/  IMAD R25, R5, 0x2, R23 ;  /* 0x0000000205197824 */ /* 0x000fe200078e0217 */
[C---:B------:R-:W-:Y:S01]  /*02a0*/  LEA R20, P0, R21.reuse, R2, 0x1 ;  /* 0x0000000215147211 */ /* 0x040fe200078008ff */
[----:B------:R1:W5:Y:S03]  /*02b0*/  LDG.E.U16 R7, [R16.64] ;  /* 0x0000000610077981 */ /* 0x000366000c1e1500 */
[----:B------:R-:W-:Y:S01]  /*02c0*/  LEA.HI.X.SX32 R21, R21, R0, 0x1, P0 ;  /* 0x0000000015157211 */ /* 0x000fe200000f0eff */
[----:B------:R1:W2:Y:S01]  /*02d0*/  LDG.E.U16 R9, [R18.64] ;  /* 0x0000000612097981 */ /* 0x0002a2000c1e1500 */
[----:B------:R-:W-:-:S02]  /*02e0*/  LEA R10, P0, R11, R2, 0x1 ;  /* 0x000000020b0a7211 */ /* 0x000fc400078008ff */
[----:B0-----:R-:W-:Y:S01]  /*02f0*/  LEA R14, P1, R23, R2, 0x1 ;  /* 0x00000002170e7211 */ /* 0x001fe200078208ff */
[----:B------:R0:W2:Y:S01]  /*0300*/  LDG.E.U16 R26, [R20.64] ;  /* 0x00000006141a7981 */ /* 0x0000a2000c1e1500 */
[----:B------:R-:W-:Y:S02]  /*0310*/  LEA.HI.X.SX32 R11, R11, R0, 0x1, P0 ;  /* 0x000000000b0b7211 */ /* 0x000fe400000f0eff */
[----:B-1----:R-:W-:-:S03]  /*0320*/  LEA R19, R5, R25, 0x1 ;  /* 0x0000001905137211 */ /* 0x002fc600078e08ff */
[----:B------:R1:W2:Y:S01]  /*0330*/  LDG.E.U16 R28, [R10.64] ;  /* 0x000000060a1c7981 */ /* 0x0002a2000c1e1500 */
[----:B------:R-:W-:Y:S01]  /*0340*/  LEA R12, P0, R13, R2, 0x1 ;  /* 0x000000020d0c7211 */ /* 0x000fe200078008ff */
[----:B0-----:R-:W-:-:S03]  /*0350*/  IMAD R21, R5, 0x2, R19 ;  /* 0x0000000205157824 */ /* 0x001fc600078e0213 */
[-C--:B------:R-:W-:Y:S02]  /*0360*/  LEA.HI.X.SX32 R13, R13, R0.reuse, 0x1, P0 ;  /* 0x000000000d0d7211 */ /* 0x080fe400000f0eff */
[----:B------:R-:W-:Y:S02]  /*0370*/  LEA.HI.X.SX32 R15, R23, R0, 0x1, P1 ;  /* 0x00000000170f7211 */ /* 0x000fe400008f0eff */
[----:B------:R-:W-:Y:S01]  /*0380*/  LEA R16, P0, R25, R2, 0x1 ;  /* 0x0000000219107211 */ /* 0x000fe200078008ff */
[----:B------:R0:W2:Y:S01]  /*0390*/  LDG.E.U16 R30, [R12.64] ;  /* 0x000000060c1e7981 */ /* 0x0000a2000c1e1500 */
[----:B------:R-:W-:Y:S02]  /*03a0*/  LEA R23, R5, R21, 0x1 ;  /* 0x0000001505177211 */ /* 0x000fe400078e08ff */
[----:B------:R-:W-:Y:S01]  /*03b0*/  LEA.HI.X.SX32 R17, R25, R0, 0x1, P0 ;  /* 0x0000000019117211 */ /* 0x000fe200000f0eff */
[----:B------:R0:W2:Y:S01]  /*03c0*/  LDG.E.U16 R32, [R14.64] ;  /* 0x000000060e207981 */ /* 0x0000a2000c1e1500 */
[-C--:B------:R-:W-:Y:S01]  /*03d0*/  LEA R18, P0, R19, R2.reuse, 0x1 ;  /* 0x0000000213127211 */ /* 0x080fe200078008ff */
[----:B------:R-:W-:Y:S01]  /*03e0*/  IMAD R25, R5, 0x2, R23 ;  /* 0x0000000205197824 */ /* 0x000fe200078e0217 */
[----:B------:R-:W-:Y:S01]  /*03f0*/  LEA R20, P1, R23, R2, 0x1 ;  /* 0x0000000217147211 */ /* 0x000fe200078208ff */
[----:B------:R0:W2:Y:S01]  /*0400*/  LDG.E.U16 R34, [R16.64] ;  /* 0x0000000610227981 */ /* 0x0000a2000c1e1500 */
[----:B------:R-:W-:-:S02]  /*0410*/  LEA.HI.X.SX32 R19, R19, R0, 0x1, P0 ;  /* 0x0000000013137211 */ /* 0x000fc400000f0eff */
[----:B-1----:R-:W-:Y:S02]  /*0420*/  LEA R10, P0, R21, R2, 0x1 ;  /* 0x00000002150a7211 */ /* 0x002fe400078008ff */
[----:B0-----:R-:W-:Y:S01]  /*0430*/  LEA R15, R5, R25, 0x1 ;  /* 0x00000019050f7211 */ /* 0x001fe200078e08ff */
[----:B------:R0:W2:Y:S01]  /*0440*/  LDG.E.U16 R36, [R18.64] ;  /* 0x0000000612247981 */ /* 0x0000a2000c1e1500 */
[----:B------:R-:W-:Y:S02]  /*0450*/  LEA.HI.X.SX32 R11, R21, R0, 0x1, P0 ;  /* 0x00000000150b7211 */ /* 0x000fe400000f0eff */
[----:B------:R-:W-:Y:S01]  /*0460*/  LEA R12, P0, R25, R2, 0x1 ;  /* 0x00000002190c7211 */ /* 0x000fe200078008ff */
[----:B------:R-:W-:Y:S01]  /*0470*/  IMAD R17, R5, 0x2, R15 ;  /* 0x0000000205117824 */ /* 0x000fe200078e020f */
[-C--:B------:R-:W-:Y:S01]  /*0480*/  LEA.HI.X.SX32 R21, R23, R0.reuse, 0x1, P1 ;  /* 0x0000000017157211 */ /* 0x080fe200008f0eff */
[----:B------:R1:W2:Y:S01]  /*0490*/  LDG.E.U16 R38, [R10.64] ;  /* 0x000000060a267981 */ /* 0x0002a2000c1e1500 */
[----:B------:R-:W-:-:S02]  /*04a0*/  LEA.HI.X.SX32 R13, R25, R0, 0x1, P0 ;  /* 0x00000000190d7211 */ /* 0x000fc400000f0eff */
[----:B------:R-:W-:Y:S01]  /*04b0*/  LEA R14, P0, R15, R2, 0x1 ;  /* 0x000000020f0e7211 */ /* 0x000fe200078008ff */
[----:B------:R1:W2:Y:S01]  /*04c0*/  LDG.E.U16 R40, [R20.64] ;  /* 0x0000000614287981 */ /* 0x0002a2000c1e1500 */
[----:B------:R-:W-:Y:S02]  /*04d0*/  LEA R23, R5, R17, 0x1 ;  /* 0x0000001105177211 */ /* 0x000fe400078e08ff */
[----:B------:R-:W-:Y:S01]  /*04e0*/  LEA.HI.X.SX32 R15, R15, R0, 0x1, P0 ;  /* 0x000000000f0f7211 */ /* 0x000fe200000f0eff */
[----:B------:R1:W2:Y:S01]  /*04f0*/  LDG.E.U16 R42, [R12.64] ;  /* 0x000000060c2a7981 */ /* 0x0002a2000c1e1500 */
[-C--:B------:R-:W-:Y:S01]  /*0500*/  LEA R16, P0, R17, R2.reuse, 0x1 ;  /* 0x0000000211107211 */ /* 0x080fe200078008ff */
[----:B------:R-:W-:Y:S01]  /*0510*/  IMAD R25, R5, 0x2, R23 ;  /* 0x0000000205197824 */ /* 0x000fe200078e0217 */
[----:B0-----:R-:W-:Y:S01]  /*0520*/  LEA R18, P1, R23, R2, 0x1 ;  /* 0x0000000217127211 */ /* 0x001fe200078208ff */
[----:B------:R0:W2:Y:S01]  /*0530*/  LDG.E.U16 R44, [R14.64] ;  /* 0x000000060e2c7981 */ /* 0x0000a2000c1e1500 */
[----:B------:R-:W-:-:S02]  /*0540*/  LEA.HI.X.SX32 R17, R17, R0, 0x1, P0 ;  /* 0x0000000011117211 */ /* 0x000fc400000f0eff */
[----:B-1----:R-:W-:Y:S02]  /*0550*/  LEA R10, P0, R25, R2, 0x1 ;  /* 0x00000002190a7211 */ /* 0x002fe400078008ff */
[----:B------:R-:W-:Y:S01]  /*0560*/  LEA R21, R5, R25, 0x1 ;  /* 0x0000001905157211 */ /* 0x000fe200078e08ff */
[----:B------:R1:W2:Y:S01]  /*0570*/  LDG.E.U16 R46, [R16.64] ;  /* 0x00000006102e7981 */ /* 0x0002a2000c1e1500 */
[-C--:B------:R-:W-:Y:S02]  /*0580*/  LEA.HI.X.SX32 R19, R23, R0.reuse, 0x1, P1 ;  /* 0x0000000017137211 */ /* 0x080fe400008f0eff */
[----:B------:R-:W-:Y:S01]  /*0590*/  LEA.HI.X.SX32 R11, R25, R0, 0x1, P0 ;  /* 0x00000000190b7211 */ /* 0x000fe200000f0eff */
[----:B------:R-:W-:Y:S01]  /*05a0*/  IMAD R23, R5, 0x2, R21 ;  /* 0x0000000205177824 */ /* 0x000fe200078e0215 */
[C---:B------:R-:W-:Y:S01]  /*05b0*/  LEA R12, P0, R21.reuse, R2, 0x1 ;  /* 0x00000002150c7211 */ /* 0x040fe200078008ff */
[----:B------:R1:W2:Y:S03]  /*05c0*/  LDG.E.U16 R47, [R18.64] ;  /* 0x00000006122f7981 */ /* 0x0002a6000c1e1500 */
[----:B------:R-:W-:Y:S01]  /*05d0*/  LEA.HI.X.SX32 R13, R21, R0, 0x1, P0 ;  /* 0x00000000150d7211 */ /* 0x000fe200000f0eff */
[----:B------:R1:W2:Y:S01]  /*05e0*/  LDG.E.U16 R48, [R10.64] ;  /* 0x000000060a307981 */ /* 0x0002a2000c1e1500 */
[----:B------:R-:W-:-:S02]  /*05f0*/  LEA R21, R5, R23, 0x1 ;  /* 0x0000001705157211 */ /* 0x000fc400078e08ff */
[----:B0-----:R-:W-:Y:S01]  /*0600*/  LEA R14, P0, R23, R2, 0x1 ;  /* 0x00000002170e7211 */ /* 0x001fe200078008ff */
[----:B------:R0:W3:Y:S02]  /*0610*/  LDG.E.U16 R49, [R12.64] ;  /* 0x000000060c317981 */ /* 0x0000e4000c1e1500 */
[----:B------:R-:W-:Y:S01]  /*0620*/  IMAD R25, R5, 0x2, R21 ;  /* 0x0000000205197824 */ /* 0x000fe200078e0215 */
[----:B------:R-:W-:-:S04]  /*0630*/  LEA.HI.X.SX32 R15, R23, R0, 0x1, P0 ;  /* 0x00000000170f7211 */ /* 0x000fc800000f0eff */
[----:B------:R-:W-:Y:S01]  /*0640*/  LEA R23, R5, R25, 0x1 ;  /* 0x0000001905177211 */ /* 0x000fe200078e08ff */
[----:B------:R0:W3:Y:S01]  /*0650*/  LDG.E.U16 R50, [R14.64] ;  /* 0x000000060e327981 */ /* 0x0000e2000c1e1500 */
[----:B-1----:R-:W-:-:S03]  /*0660*/  LEA R16, P0, R25, R2, 0x1 ;  /* 0x0000000219107211 */ /* 0x002fc600078008ff */
[----:B------:R-:W-:Y:S01]  /*0670*/  IMAD R19, R5, 0x2, R23 ;  /* 0x0000000205137824 */ /* 0x000fe200078e0217 */
[----:B------:R-:W-:Y:S02]  /*0680*/  LEA.HI.X.SX32 R17, R25, R0, 0x1, P0 ;  /* 0x0000000019117211 */ /* 0x000fe400000f0eff */
[----:B------:R-:W-:Y:S02]  /*0690*/  LEA R10, P0, R23, R2, 0x1 ;  /* 0x00000002170a7211 */ /* 0x000fe400078008ff */
[----:B------:R-:W-:Y:S01]  /*06a0*/  LEA R25, R5, R19, 0x1 ;  /* 0x0000001305197211 */ /* 0x000fe200078e08ff */
[----:B------:R1:W3:Y:S01]  /*06b0*/  LDG.E.U16 R52, [R16.64] ;  /* 0x0000000610347981 */ /* 0x0002e2000c1e1500 */
[----:B------:R-:W-:-:S03]  /*06c0*/  LEA.HI.X.SX32 R11, R23, R0, 0x1, P0 ;  /* 0x00000000170b7211 */ /* 0x000fc600000f0eff */
[----:B------:R-:W-:Y:S01]  /*06d0*/  IMAD R23, R5, 0x2, R25 ;  /* 0x0000000205177824 */ /* 0x000fe200078e0219 */
[----:B------:R-:W-:Y:S01]  /*06e0*/  LEA R20, P1, R21, R2, 0x1 ;  /* 0x0000000215147211 */ /* 0x000fe200078208ff */
[----:B------:R1:W3:Y:S03]  /*06f0*/  LDG.E.U16 R53, [R10.64] ;  /* 0x000000060a357981 */ /* 0x0002e6000c1e1500 */
[----:B------:R-:W-:Y:S02]  /*0700*/  LEA R27, R5, R23, 0x1 ;  /* 0x00000017051b7211 */ /* 0x000fe400078e08ff */
[----:B------:R-:W-:Y:S02]  /*0710*/  LEA.HI.X.SX32 R21, R21, R0, 0x1, P1 ;  /* 0x0000000015157211 */ /* 0x000fe400008f0eff */
[----:B0-----:R-:W-:Y:S01]  /*0720*/  LEA R12, P0, R19, R2, 0x1 ;  /* 0x00000002130c7211 */ /* 0x001fe200078008ff */
[----:B------:R-:W-:-:S02]  /*0730*/  IMAD R29, R5, 0x2, R27 ;  /* 0x00000002051d7824 */ /* 0x000fc400078e021b */
[----:B------:R0:W3:Y:S01]  /*0740*/  LDG.E.U16 R51, [R20.64] ;  /* 0x0000000614337981 */ /* 0x0000e2000c1e1500 */
[----:B------:R-:W-:Y:S02]  /*0750*/  LEA.HI.X.SX32 R13, R19, R0, 0x1, P0 ;  /* 0x00000000130d7211 */ /* 0x000fe400000f0eff */
[-C--:B------:R-:W-:Y:S02]  /*0760*/  LEA R14, P0, R23, R2.reuse, 0x1 ;  /* 0x00000002170e7211 */ /* 0x080fe400078008ff */
[----:B------:R-:W-:Y:S01]  /*0770*/  LEA R18, P1, R25, R2, 0x1 ;  /* 0x0000000219127211 */ /* 0x000fe200078208ff */
[----:B------:R1:W4:Y:S01]  /*0780*/  LDG.E.U16 R54, [R12.64] ;  /* 0x000000060c367981 */ /* 0x000322000c1e1500 */
[----:B0-----:R-:W-:Y:S02]  /*0790*/  LEA R21, R5, R29, 0x1 ;  /* 0x0000001d05157211 */ /* 0x001fe400078e08ff */
[----:B------:R-:W-:-:S03]  /*07a0*/  LEA.HI.X.SX32 R15, R23, R0, 0x1, P0 ;  /* 0x00000000170f7211 */ /* 0x000fc600000f0eff */
[----:B------:R-:W-:Y:S01]  /*07b0*/  IMAD R23, R5, 0x2, R21 ;  /* 0x0000000205177824 */ /* 0x000fe200078e0215 */
[----:B------:R-:W-:Y:S01]  /*07c0*/  LEA.HI.X.SX32 R19, R25, R0, 0x1, P1 ;  /* 0x0000000019137211 */ /* 0x000fe200008f0eff */
[----:B------:R0:W4:Y:S01]  /*07d0*/  LDG.E.U16 R56, [R14.64] ;  /* 0x000000060e387981 */ /* 0x000122000c1e1500 */
[----:B-1----:R-:W-:Y:S02]  /*07e0*/  LEA R16, P0, R27, R2, 0x1 ;  /* 0x000000021b107211 */ /* 0x002fe400078008ff */
[----:B------:R-:W-:Y:S01]  /*07f0*/  LEA R25, R5, R23, 0x1 ;  /* 0x0000001705197211 */ /* 0x000fe200078e08ff */
[----:B------:R1:W4:Y:S01]  /*0800*/  LDG.E.U16 R55, [R18.64] ;  /* 0x0000000612377981 */ /* 0x000322000c1e1500 */
[----:B------:R-:W-:-:S03]  /*0810*/  LEA.HI.X.SX32 R17, R27, R0, 0x1, P0 ;  /* 0x000000001b117211 */ /* 0x000fc600000f0eff */
[----:B------:R-:W-:Y:S01]  /*0820*/  IMAD R27, R5, 0x2, R25 ;  /* 0x00000002051b7824 */ /* 0x000fe200078e0219 */
[----:B------:R-:W-:Y:S01]  /*0830*/  LEA R10, P0, R29, R2, 0x1 ;  /* 0x000000021d0a7211 */ /* 0x000fe200078008ff */
[----:B------:R0:W5:Y:S03]  /*0840*/  LDG.E.U16 R57, [R16.64] ;  /* 0x0000000610397981 */ /* 0x000166000c1e1500 */
[----:B------:R-:W-:-:S05]  /*0850*/  LEA R31, R5, R27, 0x1 ;  /* 0x0000001b051f7211 */ /* 0x000fca00078e08ff */
[----:B-1----:R-:W-:Y:S01]  /*0860*/  IMAD R19, R5, 0x2, R31 ;  /* 0x0000000205137824 */ /* 0x002fe200078e021f */
[----:B------:R-:W-:Y:S02]  /*0870*/  LEA.HI.X.SX32 R11, R29, R0, 0x1, P0 ;  /* 0x000000001d0b7211 */ /* 0x000fe400000f0eff */
[----:B------:R-:W-:Y:S02]  /*0880*/  LEA R12, P0, R23, R2, 0x1 ;  /* 0x00000002170c7211 */ /* 0x000fe400078008ff */
[----:B------:R-:W-:Y:S01]  /*0890*/  LEA R29, R5, R19, 0x1 ;  /* 0x00000013051d7211 */ /* 0x000fe200078e08ff */
[----:B------:R1:W5:Y:S01]  /*08a0*/  LDG.E.U16 R58, [R10.64] ;  /* 0x000000060a3a7981 */ /* 0x000362000c1e1500 */
[----:B------:R-:W-:Y:S02]  /*08b0*/  LEA.HI.X.SX32 R13, R23, R0, 0x1, P0 ;  /* 0x00000000170d7211 */ /* 0x000fe400000f0eff */
[-C--:B0-----:R-:W-:Y:S01]  /*08c0*/  LEA R14, P0, R25, R2.reuse, 0x1 ;  /* 0x00000002190e7211 */ /* 0x081fe200078008ff */
[----:B------:R-:W-:Y:S01]  /*08d0*/  IMAD R23, R5, 0x2, R29 ;  /* 0x0000000205177824 */ /* 0x000fe200078e021d */
[----:B------:R-:W-:Y:S01]  /*08e0*/  LEA R20, P1, R21, R2, 0x1 ;  /* 0x0000000215147211 */ /* 0x000fe200078208ff */
[----:B------:R0:W5:Y:S01]  /*08f0*/  LDG.E.U16 R60, [R12.64] ;  /* 0x000000060c3c7981 */ /* 0x000162000c1e1500 */
[----:B------:R-:W-:-:S02]  /*0900*/  LEA.HI.X.SX32 R15, R25, R0, 0x1, P0 ;  /* 0x00000000190f7211 */ /* 0x000fc400000f0eff */
[----:B------:R-:W-:Y:S02]  /*0910*/  LEA R25, R5, R23, 0x1 ;  /* 0x0000001705197211 */ /* 0x000fe400078e08ff */
[----:B------:R-:W-:Y:S01]  /*0920*/  LEA R16, P0, R27, R2, 0x1 ;  /* 0x000000021b107211 */ /* 0x000fe200078008ff */
[----:B------:R0:W5:Y:S02]  /*0930*/  LDG.E.U16 R61, [R14.64] ;  /* 0x000000060e3d7981 */ /* 0x000164000c1e1500 */
[----:B------:R-:W-:Y:S01]  /*0940*/  IMAD R33, R5, 0x2, R25 ;  /* 0x0000000205217824 */ /* 0x000fe200078e0219 */
[-C--:B------:R-:W-:Y:S02]  /*0950*/  LEA.HI.X.SX32 R21, R21, R0.reuse, 0x1, P1 ;  /* 0x0000000015157211 */ /* 0x080fe400008f0eff */
[----:B------:R-:W-:Y:S02]  /*0960*/  LEA.HI.X.SX32 R17, R27, R0, 0x1, P0 ;  /* 0x000000001b117211 */ /* 0x000fe400000f0eff */
[----:B-1----:R-:W-:Y:S01]  /*0970*/  LEA R10, P1, R31, R2, 0x1 ;  /* 0x000000021f0a7211 */ /* 0x002fe200078208ff */
[----:B------:R1:W5:Y:S01]  /*0980*/  LDG.E.U16 R59, [R20.64] ;  /* 0x00000006143b7981 */ /* 0x000362000c1e1500 */
[----:B------:R-:W-:-:S02]  /*0990*/  LEA R27, R5, R33, 0x1 ;  /* 0x00000021051b7211 */ /* 0x000fc400078e08ff */
[----:B------:R-:W-:Y:S01]  /*09a0*/  LEA.HI.X.SX32 R11, R31, R0, 0x1, P1 ;  /* 0x000000001f0b7211 */ /* 0x000fe200008f0eff */
[----:B------:R1:W5:Y:S01]  /*09b0*/  LDG.E.U16 R62, [R16.64] ;  /* 0x00000006103e7981 */ /* 0x000362000c1e1500 */
[----:B------:R-:W-:Y:S01]  /*09c0*/  LEA R18, P0, R19, R2, 0x1 ;  /* 0x0000000213127211 */ /* 0x000fe200078008ff */
[----:B------:R-:W-:Y:S02]  /*09d0*/  IMAD R31, R5, 0x2, R27 ;  /* 0x00000002051f7824 */ /* 0x000fe400078e021b */
[----:B------:R1:W5:Y:S01]  /*09e0*/  LDG.E.U16 R63, [R10.64] ;  /* 0x000000060a3f7981 */ /* 0x000362000c1e1500 */
[----:B------:R-:W-:Y:S02]  /*09f0*/  LEA.HI.X.SX32 R19, R19, R0, 0x1, P0 ;  /* 0x0000000013137211 */ /* 0x000fe400000f0eff */
[----:B0-----:R-:W-:Y:S02]  /*0a00*/  LEA R12, P0, R29, R2, 0x1 ;  /* 0x000000021d0c7211 */ /* 0x001fe400078008ff */
[----:B------:R-:W-:Y:S01]  /*0a10*/  LEA R35, R5, R31, 0x1 ;  /* 0x0000001f05237211 */ /* 0x000fe200078e08ff */
[----:B------:R0:W5:Y:S01]  /*0a20*/  LDG.E.U16 R64, [R18.64] ;  /* 0x0000000612407981 */ /* 0x000162000c1e1500 */
[----:B------:R-:W-:-:S03]  /*0a30*/  LEA.HI.X.SX32 R13, R29, R0, 0x1, P0 ;  /* 0x000000001d0d7211 */ /* 0x000fc600000f0eff */
[----:B------:R-:W-:Y:S01]  /*0a40*/  IMAD R29, R5, 0x2, R35 ;  /* 0x00000002051d7824 */ /* 0x000fe200078e0223 */
[----:B------:R-:W-:Y:S01]  /*0a50*/  LEA R14, P0, R23, R2, 0x1 ;  /* 0x00000002170e7211 */ /* 0x000fe200078008ff */
[----:B------:R0:W5:Y:S03]  /*0a60*/  LDG.E.U16 R65, [R12.64] ;  /* 0x000000060c417981 */ /* 0x000166000c1e1500 */
[----:B------:R-:W-:Y:S02]  /*0a70*/  LEA R37, R5, R29, 0x1 ;  /* 0x0000001d05257211 */ /* 0x000fe400078e08ff */
[----:B------:R-:W-:Y:S02]  /*0a80*/  LEA.HI.X.SX32 R15, R23, R0, 0x1, P0 ;  /* 0x00000000170f7211 */ /* 0x000fe400000f0eff */
[-C--:B-1----:R-:W-:Y:S01]  /*0a90*/  LEA R20, P1, R25, R2.reuse, 0x1 ;  /* 0x0000000219147211 */ /* 0x082fe200078208ff */
[----:B------:R-:W-:Y:S01]  /*0aa0*/  IMAD R23, R5, 0x2, R37 ;  /* 0x0000000205177824 */ /* 0x000fe200078e0225 */
[----:B------:R-:W-:Y:S01]  /*0ab0*/  LEA R10, P0, R33, R2, 0x1 ;  /* 0x00000002210a7211 */ /* 0x000fe200078008ff */
[----:B------:R1:W5:Y:S01]  /*0ac0*/  LDG.E.U16 R66, [R14.64] ;  /* 0x000000060e427981 */ /* 0x000362000c1e1500 */
[----:B------:R-:W-:-:S02]  /*0ad0*/  LEA.HI.X.SX32 R21, R25, R0, 0x1, P1 ;  /* 0x0000000019157211 */ /* 0x000fc400008f0eff */
[----:B------:R-:W-:Y:S02]  /*0ae0*/  LEA R25, R5, R23, 0x1 ;  /* 0x0000001705197211 */ /* 0x000fe400078e08ff */
[----:B------:R-:W-:Y:S01]  /*0af0*/  LEA.HI.X.SX32 R11, R33, R0, 0x1, P0 ;  /* 0x00000000210b7211 */ /* 0x000fe200000f0eff */
[----:B------:R0:W5:Y:S02]  /*0b00*/  LDG.E.U16 R67, [R20.64] ;  /* 0x0000000614437981 */ /* 0x000164000c1e1500 */
[----:B------:R-:W-:Y:S01]  /*0b10*/  IMAD R33, R5, 0x2, R25 ;  /* 0x0000000205217824 */ /* 0x000fe200078e0219 */
[----:B------:R-:W-:Y:S01]  /*0b20*/  LEA R16, P0, R27, R2, 0x1 ;  /* 0x000000021b107211 */ /* 0x000fe200078008ff */
[----:B------:R1:W5:Y:S03]  /*0b30*/  LDG.E.U16 R68, [R10.64] ;  /* 0x000000060a447981 */ /* 0x000366000c1e1500 */
[----:B------:R-:W-:-:S02]  /*0b40*/  LEA R39, R5, R33, 0x1 ;  /* 0x0000002105277211 */ /* 0x000fc400078e08ff */
[----:B------:R-:W-:-:S03]  /*0b50*/  LEA.HI.X.SX32 R17, R27, R0, 0x1, P0 ;  /* 0x000000001b117211 */ /* 0x000fc600000f0eff */
[----:B------:R-:W-:Y:S01]  /*0b60*/  IMAD R27, R5, 0x2, R39 ;  /* 0x00000002051b7824 */ /* 0x000fe200078e0227 */
[----:B0-----:R-:W-:Y:S01]  /*0b70*/  LEA R12, P0, R31, R2, 0x1 ;  /* 0x000000021f0c7211 */ /* 0x001fe200078008ff */
[----:B------:R0:W5:Y:S03]  /*0b80*/  LDG.E.U16 R69, [R16.64] ;  /* 0x0000000610457981 */ /* 0x000166000c1e1500 */
[----:B------:R-:W-:Y:S02]  /*0b90*/  LEA R41, R5, R27, 0x1 ;  /* 0x0000001b05297211 */ /* 0x000fe400078e08ff */
[----:B------:R-:W-:Y:S02]  /*0ba0*/  LEA.HI.X.SX32 R13, R31, R0, 0x1, P0 ;  /* 0x000000001f0d7211 */ /* 0x000fe400000f0eff */
[-C--:B------:R-:W-:Y:S01]  /*0bb0*/  LEA R18, P1, R35, R2.reuse, 0x1 ;  /* 0x0000000223127211 */ /* 0x080fe200078208ff */
[----:B------:R-:W-:Y:S01]  /*0bc0*/  IMAD R31, R5, 0x2, R41 ;  /* 0x00000002051f7824 */ /* 0x000fe200078e0229 */
[----:B-1----:R-:W-:Y:S01]  /*0bd0*/  LEA R14, P0, R29, R2, 0x1 ;  /* 0x000000021d0e7211 */ /* 0x002fe200078008ff */
        /* <DEDUP_REMOVED lines=13> */
[----:B------:R-:W-:-:S05]  /*0cb0*/  LEA R43, R5, R37, 0x1 ;  /* 0x00000025052b7211 */ /* 0x000fca00078e08ff */
[----:B------:R-:W-:Y:S01]  /*0cc0*/  IMAD R45, R5, 0x2, R43 ;  /* 0x00000002052d7824 */ /* 0x000fe200078e022b */
[----:B------:R-:W-:Y:S02]  /*0cd0*/  LEA.HI.X.SX32 R17, R23, R0, 0x1, P0 ;  /* 0x0000000017117211 */ /* 0x000fe400000f0eff */
[----:B-1----:R-:W-:Y:S02]  /*0ce0*/  LEA R12, P1, R25, R2, 0x1 ;  /* 0x00000002190c7211 */ /* 0x002fe400078208ff */
[----:B------:R-:W-:Y:S01]  /*0cf0*/  LEA R23, R5, R45, 0x1 ;  /* 0x0000002d05177211 */ /* 0x000fe200078e08ff */
[----:B------:R1:W5:Y:S01]  /*0d00*/  LDG.E.U16 R74, [R16.64] ;  /* 0x00000006104a7981 */ /* 0x000362000c1e1500 */
[----:B------:R-:W-:Y:S02]  /*0d10*/  LEA.HI.X.SX32 R13, R25, R0, 0x1, P1 ;  /* 0x00000000190d7211 */ /* 0x000fe400008f0eff */
[-C--:B------:R-:W-:Y:S01]  /*0d20*/  LEA R18, P0, R33, R2.reuse, 0x1 ;  /* 0x0000000221127211 */ /* 0x080fe200078008ff */
[----:B------:R-:W-:Y:S01]  /*0d30*/  IMAD R25, R5, 0x2, R23 ;  /* 0x0000000205197824 */ /* 0x000fe200078e0217 */
[----:B------:R-:W-:Y:S01]  /*0d40*/  LEA R20, P1, R21, R2, 0x1 ;  /* 0x0000000215147211 */ /* 0x000fe200078208ff */
[----:B------:R1:W5:Y:S01]  /*0d50*/  LDG.E.U16 R75, [R12.64] ;  /* 0x000000060c4b7981 */ /* 0x000362000c1e1500 */
[----:B------:R-:W-:-:S02]  /*0d60*/  LEA.HI.X.SX32 R19, R33, R0, 0x1, P0 ;  /* 0x0000000021137211 */ /* 0x000fc400000f0eff */
[----:B------:R-:W-:Y:S02]  /*0d70*/  LEA R14, P0, R39, R2, 0x1 ;  /* 0x00000002270e7211 */ /* 0x000fe400078008ff */
[----:B------:R-:W-:Y:S01]  /*0d80*/  LEA R33, R5, R25, 0x1 ;  /* 0x0000001905217211 */ /* 0x000fe200078e08ff */
[----:B------:R1:W5:Y:S01]  /*0d90*/  LDG.E.U16 R76, [R18.64] ;  /* 0x00000006124c7981 */ /* 0x000362000c1e1500 */
[----:B------:R-:W-:Y:S02]  /*0da0*/  LEA.HI.X.SX32 R15, R39, R0, 0x1, P0 ;  /* 0x00000000270f7211 */ /* 0x000fe400000f0eff */
[----:B0-----:R-:W-:Y:S01]  /*0db0*/  LEA R10, P0, R41, R2, 0x1 ;  /* 0x00000002290a7211 */ /* 0x001fe200078008ff */
[----:B------:R-:W-:Y:S01]  /*0dc0*/  IMAD R39, R5, 0x2, R33 ;  /* 0x0000000205277824 */ /* 0x000fe200078e0221 */
[-C--:B------:R-:W-:Y:S01]  /*0dd0*/  LEA.HI.X.SX32 R21, R21, R0.reuse, 0x1, P1 ;  /* 0x0000000015157211 */ /* 0x080fe200008f0eff */
[----:B------:R0:W5:Y:S01]  /*0de0*/  LDG.E.U16 R77, [R14.64] ;  /* 0x000000060e4d7981 */ /* 0x000162000c1e1500 */
[----:B------:R-:W-:-:S02]  /*0df0*/  LEA.HI.X.SX32 R11, R41, R0, 0x1, P0 ;  /* 0x00000000290b7211 */ /* 0x000fc400000f0eff */
[----:B------:R-:W-:Y:S01]  /*0e00*/  LEA R22, P0, R23, R2, 0x1 ;  /* 0x0000000217167211 */ /* 0x000fe200078008ff */
[----:B------:R0:W5:Y:S01]  /*0e10*/  LDG.E.U16 R79, [R20.64] ;  /* 0x00000006144f7981 */ /* 0x000162000c1e1500 */
[----:B------:R-:W-:Y:S02]  /*0e20*/  LEA R41, R5, R39, 0x1 ;  /* 0x0000002705297211 */ /* 0x000fe400078e08ff */
[----:B------:R-:W-:Y:S01]  /*0e30*/  LEA.HI.X.SX32 R23, R23, R0, 0x1, P0 ;  /* 0x0000000017177211 */ /* 0x000fe200000f0eff */
[----:B------:R0:W5:Y:S01]  /*0e40*/  LDG.E.U16 R78, [R10.64] ;  /* 0x000000060a4e7981 */ /* 0x000162000c1e1500 */
[-C--:B-1----:R-:W-:Y:S02]  /*0e50*/  LEA R18, P1, R41, R2.reuse, 0x1 ;  /* 0x0000000229127211 */ /* 0x082fe400078208ff */
[----:B------:R-:W-:Y:S01]  /*0e60*/  LEA R12, P0, R31, R2, 0x1 ;  /* 0x000000021f0c7211 */ /* 0x000fe200078008ff */
[----:B------:R1:W5:Y:S01]  /*0e70*/  LDG.E.U16 R80, [R22.64] ;  /* 0x0000000616507981 */ /* 0x000362000c1e1500 */
[-C--:B------:R-:W-:Y:S01]  /*0e80*/  LEA.HI.X.SX32 R19, R41, R0.reuse, 0x1, P1 ;  /* 0x0000000029137211 */ /* 0x080fe200008f0eff */
[----:B------:R-:W-:Y:S01]  /*0e90*/  IMAD R41, R5, 0x2, R41 ;  /* 0x0000000205297824 */ /* 0x000fe200078e0229 */
[----:B------:R-:W-:-:S02]  /*0ea0*/  LEA.HI.X.SX32 R13, R31, R0, 0x1, P0 ;  /* 0x000000001f0d7211 */ /* 0x000fc400000f0eff */
[-C--:B------:R-:W-:Y:S01]  /*0eb0*/  LEA R16, P1, R37, R2.reuse, 0x1 ;  /* 0x0000000225107211 */ /* 0x080fe200078208ff */
[----:B------:R1:W5:Y:S01]  /*0ec0*/  LDG.E.U16 R82, [R18.64] ;  /* 0x0000000612527981 */ /* 0x000362000c1e1500 */
[----:B0-----:R-:W-:Y:S02]  /*0ed0*/  LEA R10, P0, R25, R2, 0x1 ;  /* 0x00000002190a7211 */ /* 0x001fe400078008ff */
[-C--:B------:R-:W-:Y:S01]  /*0ee0*/  LEA.HI.X.SX32 R17, R37, R0.reuse, 0x1, P1 ;  /* 0x0000000025117211 */ /* 0x080fe200008f0eff */
[----:B------:R0:W5:Y:S01]  /*0ef0*/  LDG.E.U16 R31, [R12.64] ;  /* 0x000000060c1f7981 */ /* 0x000162000c1e1500 */
[----:B------:R-:W-:Y:S02]  /*0f00*/  LEA.HI.X.SX32 R11, R25, R0, 0x1, P0 ;  /* 0x00000000190b7211 */ /* 0x000fe400000f0eff */
[-C--:B------:R-:W-:Y:S01]  /*0f10*/  LEA R24, P1, R41, R2.reuse, 0x1 ;  /* 0x0000000229187211 */ /* 0x080fe200078208ff */
[----:B------:R0:W5:Y:S01]  /*0f20*/  LDG.E.U16 R37, [R16.64] ;  /* 0x0000000610257981 */ /* 0x000162000c1e1500 */
[----:B------:R-:W-:-:S02]  /*0f30*/  LEA R14, P0, R35, R2, 0x1 ;  /* 0x00000002230e7211 */ /* 0x000fc400078008ff */
[-C--:B------:R-:W-:Y:S01]  /*0f40*/  LEA.HI.X.SX32 R25, R41, R0.reuse, 0x1, P1 ;  /* 0x0000000029197211 */ /* 0x080fe200008f0eff */
[----:B------:R0:W5:Y:S01]  /*0f50*/  LDG.E.U16 R81, [R10.64] ;  /* 0x000000060a517981 */ /* 0x000162000c1e1500 */
[----:B------:R-:W-:Y:S02]  /*0f60*/  LEA.HI.X.SX32 R15, R35, R0, 0x1, P0 ;  /* 0x00000000230f7211 */ /* 0x000fe400000f0eff */
[-C--:B-1----:R-:W-:Y:S01]  /*0f70*/  LEA R18, P1, R43, R2.reuse, 0x1 ;  /* 0x000000022b127211 */ /* 0x082fe200078208ff */
[----:B------:R-:W5:Y:S01]  /*0f80*/  LDG.E.U16 R24, [R24.64] ;  /* 0x0000000618187981 */ /* 0x000f62000c1e1500 */
[----:B------:R-:W-:Y:S02]  /*0f90*/  LEA R20, P0, R33, R2, 0x1 ;  /* 0x0000000221147211 */ /* 0x000fe400078008ff */
[----:B------:R-:W-:Y:S01]  /*0fa0*/  LEA R41, R5, R41, 0x1 ;  /* 0x0000002905297211 */ /* 0x000fe200078e08ff */
[----:B------:R1:W5:Y:S01]  /*0fb0*/  LDG.E.U16 R35, [R14.64] ;  /* 0x000000060e237981 */ /* 0x000362000c1e1500 */
[----:B------:R-:W-:-:S02]  /*0fc0*/  LEA.HI.X.SX32 R19, R43, R0, 0x1, P1 ;  /* 0x000000002b137211 */ /* 0x000fc400008f0eff */
[----:B------:R-:W-:Y:S02]  /*0fd0*/  LEA.HI.X.SX32 R21, R33, R0, 0x1, P0 ;  /* 0x0000000021157211 */ /* 0x000fe400000f0eff */
[-C--:B------:R-:W-:Y:S01]  /*0fe0*/  LEA R22, P1, R41, R2.reuse, 0x1 ;  /* 0x0000000229167211 */ /* 0x080fe200078208ff */
[----:B------:R-:W-:Y:S01]  /*0ff0*/  IMAD R5, R5, 0x2, R41 ;  /* 0x0000000205057824 */ /* 0x000fe200078e0229 */
[----:B0-----:R-:W-:Y:S01]  /*1000*/  LEA R10, P0, R27, R2, 0x1 ;  /* 0x000000021b0a7211 */ /* 0x001fe200078008ff */
[----:B------:R0:W5:Y:S01]  /*1010*/  LDG.E.U16 R33, [R18.64] ;  /* 0x0000000612217981 */ /* 0x000162000c1e1500 */
[-C--:B------:R-:W-:Y:S02]  /*1020*/  LEA.HI.X.SX32 R23, R41, R0.reuse, 0x1, P1 ;  /* 0x0000000029177211 */ /* 0x080fe400008f0eff */
[----:B------:R-:W-:Y:S01]  /*1030*/  LEA.HI.X.SX32 R11, R27, R0, 0x1, P0 ;  /* 0x000000001b0b7211 */ /* 0x000fe200000f0eff */
[----:B------:R0:W5:Y:S01]  /*1040*/  LDG.E.U16 R20, [R20.64] ;  /* 0x0000000614147981 */ /* 0x000162000c1e1500 */
[----:B------:R-:W-:-:S02]  /*1050*/  LEA R12, P0, R29, R2, 0x1 ;  /* 0x000000021d0c7211 */ /* 0x000fc400078008ff */
[----:B-1----:R-:W-:Y:S01]  /*1060*/  LEA R14, P1, R45, R2, 0x1 ;  /* 0x000000022d0e7211 */ /* 0x002fe200078208ff */
[----:B------:R1:W5:Y:S01]  /*1070*/  LDG.E.U16 R22, [R22.64] ;  /* 0x0000000616167981 */ /* 0x000362000c1e1500 */
[-C--:B------:R-:W-:Y:S02]  /*1080*/  LEA.HI.X.SX32 R13, R29, R0.reuse, 0x1, P0 ;  /* 0x000000001d0d7211 */ /* 0x080fe400000f0eff */
[----:B------:R-:W-:Y:S01]  /*1090*/  LEA.HI.X.SX32 R15, R45, R0, 0x1, P1 ;  /* 0x000000002d0f7211 */ /* 0x000fe200008f0eff */
[----:B------:R1:W5:Y:S01]  /*10a0*/  LDG.E.U16 R10, [R10.64] ;  /* 0x000000060a0a7981 */ /* 0x000362000c1e1500 */
[-C--:B------:R-:W-:Y:S02]  /*10b0*/  LEA R16, P0, R39, R2.reuse, 0x1 ;  /* 0x0000000227107211 */ /* 0x080fe400078008ff */
[----:B0-----:R-:W-:Y:S01]  /*10c0*/  LEA R18, P1, R5, R2, 0x1 ;  /* 0x0000000205127211 */ /* 0x001fe200078208ff */
[----:B------:R0:W5:Y:S01]  /*10d0*/  LDG.E.U16 R12, [R12.64] ;  /* 0x000000060c0c7981 */ /* 0x000162000c1e1500 */
[----:B------:R-:W-:-:S02]  /*10e0*/  LEA.HI.X.SX32 R17, R39, R0, 0x1, P0 ;  /* 0x0000000027117211 */ /* 0x000fc400000f0eff */
[----:B------:R-:W-:Y:S02]  /*10f0*/  LEA.HI.X.SX32 R19, R5, R0, 0x1, P1 ;  /* 0x0000000005137211 */ /* 0x000fe400008f0eff */
[----:B------:R0:W5:Y:S04]  /*1100*/  LDG.E.U16 R5, [R14.64] ;  /* 0x000000060e057981 */ /* 0x000168000c1e1500 */
[----:B------:R-:W5:Y:S04]  /*1110*/  LDG.E.U16 R21, [R16.64] ;  /* 0x0000000610157981 */ /* 0x000f68000c1e1500 */
[----:B-1----:R-:W5:Y:S01]  /*1120*/  LDG.E.U16 R23, [R18.64] ;  /* 0x0000000612177981 */ /* 0x002f62000c1e1500 */
[----:B------:R-:W-:-:S02]  /*1130*/  SHF.R.S32.HI R2, RZ, 0x6, R112 ;  /* 0x00000006ff027819 */ /* 0x000fc40000011470 */
[----:B------:R-:W-:Y:S02]  /*1140*/  LOP3.LUT R0, R112, 0x3f, RZ, 0xc0, !PT ;  /* 0x0000003f70007812 */ /* 0x000fe400078ec0ff */
[----:B------:R-:W-:Y:S02]  /*1150*/  SGXT R2, R2, 0x1 ;  /* 0x000000010202781a */ /* 0x000fe40000000200 */
[----:B------:R-:W-:-:S04]  /*1160*/  SHF.L.U32 R11, R0, 0x1, RZ ;  /* 0x00000001000b7819 */ /* 0x000fc800000006ff */
[----:B------:R-:W-:-:S05]  /*1170*/  LOP3.LUT R2, R11, 0x90, R2, 0x78, !PT ;  /* 0x000000900b027812 */ /* 0x000fca00078e7802 */
[----:B--2---:R1:W-:Y:S01]  /*1180*/  STS.U16 [R2+0x8000], R3 ;  /* 0x0080000302007388 */ /* 0x0043e20000000400 */
[----:B------:R-:W-:-:S03]  /*1190*/  LOP3.LUT R0, R2, 0x40, RZ, 0x3c, !PT ;  /* 0x0000004002007812 */ /* 0x000fc600078e3cff */
[----:B------:R-:W-:Y:S01]  /*11a0*/  STS.U16 [R2+0x8400], R9 ;  /* 0x0084000902007388 */ /* 0x000fe20000000400 */
[----:B-1----:R-:W-:-:S03]  /*11b0*/  LOP3.LUT R3, R2, 0x20, RZ, 0x3c, !PT ;  /* 0x0000002002037812 */ /* 0x002fc600078e3cff */
[----:B------:R-:W-:Y:S04]  /*11c0*/  STS.U16 [R2+0x8800], R32 ;  /* 0x0088002002007388 */ /* 0x000fe80000000400 */
[----:B------:R-:W-:Y:S04]  /*11d0*/  STS.U16 [R2+0x8c00], R40 ;  /* 0x008c002802007388 */ /* 0x000fe80000000400 */
[----:B------:R-:W-:Y:S04]  /*11e0*/  STS.U16 [R2+0x9000], R47 ;  /* 0x0090002f02007388 */ /* 0x000fe80000000400 */
[----:B---3--:R-:W-:Y:S04]  /*11f0*/  STS.U16 [R2+0x9400], R51 ;  /* 0x0094003302007388 */ /* 0x008fe80000000400 */
[----:B----4-:R-:W-:Y:S01]  /*1200*/  STS.U16 [R2+0x9800], R55 ;  /* 0x0098003702007388 */ /* 0x010fe20000000400 */
[----:B0-----:R-:W-:Y:S01]  /*1210*/  MOV R13, 0xff800000 ;  /* 0xff800000000d7802 */ /* 0x001fe20000000f00 */
[----:B------:R-:W-:-:S02]  /*1220*/  IMAD.MOV.U32 R14, RZ, RZ, -0x800000 ;  /* 0xff800000ff0e7424 */ /* 0x000fc400078e00ff */
[----:B-----5:R-:W-:Y:S04]  /*1230*/  STS.U16 [R2+0x9c00], R59 ;  /* 0x009c003b02007388 */ /* 0x020fe80000000400 */
[----:B------:R-:W-:Y:S04]  /*1240*/  STS.U16 [R2+0xa000], R63 ;  /* 0x00a0003f02007388 */ /* 0x000fe80000000400 */
        /* <DEDUP_REMOVED lines=22> */
[----:B------:R0:W-:Y:S04]  /*13b0*/  STS.U16 [R3+0xbd00], R24 ;  /* 0x00bd001803007388 */ /* 0x0001e80000000400 */
[----:B------:R-:W-:Y:S01]  /*13c0*/  STS.U16 [R0+0x8200], R6 ;  /* 0x0082000600007388 */ /* 0x000fe20000000400 */
[----:B0-----:R-:W-:-:S03]  /*13d0*/  LOP3.LUT R3, R2, 0x60, RZ, 0x3c, !PT ;  /* 0x0000006002037812 */ /* 0x001fc600078e3cff */
        /* <DEDUP_REMOVED lines=14> */
[----:B------:R0:W-:Y:S01]  /*14c0*/  STS.U16 [R0+0xbe00], R22 ;  /* 0x00be001600007388 */ /* 0x0001e20000000400 */
[----:B------:R-:W-:-:S03]  /*14d0*/  IMAD.MOV.U32 R2, RZ, RZ, 0x3f800000 ;  /* 0x3f800000ff027424 */ /* 0x000fc600078e00ff */
[----:B------:R-:W-:Y:S04]  /*14e0*/  STS.U16 [R3+0x8300], R7 ;  /* 0x0083000703007388 */ /* 0x000fe80000000400 */
[----:B------:R-:W-:Y:S01]  /*14f0*/  STS.U16 [R3+0x8700], R30 ;  /* 0x0087001e03007388 */ /* 0x000fe20000000400 */
[----:B0-----:R-:W-:-:S03]  /*1500*/  IMAD.MOV.U32 R0, RZ, RZ, 0x3f800000 ;  /* 0x3f800000ff007424 */ /* 0x001fc600078e00ff */
        /* <DEDUP_REMOVED lines=14> */
[----:B------:R-:W-:Y:S01]  /*15f0*/  STL [R1+0x1c], R0 ;  /* 0x00001c0001007387 */ /* 0x000fe20000100800 */
[----:B0-----:R-:W-:-:S03]  /*1600*/  MOV R3, 0x3f800000 ;  /* 0x3f80000000037802 */ /* 0x001fc60000000f00 */
[----:B------:R-:W-:Y:S04]  /*1610*/  STL [R1+0x18], R0 ;  /* 0x0000180001007387 */ /* 0x000fe80000100800 */
[----:B------:R-:W-:Y:S04]  /*1620*/  STL [R1+0x14], R3 ;  /* 0x0000140301007387 */ /* 0x000fe80000100800 */
[----:B------:R-:W-:Y:S04]  /*1630*/  STL [R1+0x10], R2 ;  /* 0x0000100201007387 */ /* 0x000fe80000100800 */
[----:B------:R-:W-:Y:S04]  /*1640*/  STL [R1+0xc], R0 ;  /* 0x00000c0001007387 */ /* 0x000fe80000100800 */
[----:B------:R-:W-:Y:S04]  /*1650*/  STL [R1+0x8], R3 ;  /* 0x0000080301007387 */ /* 0x000fe80000100800 */
[----:B------:R-:W-:Y:S04]  /*1660*/  STL [R1+0x4], R2 ;  /* 0x0000040201007387 */ /* 0x000fe80000100800 */
[----:B------:R0:W-:Y:S02]  /*1670*/  STL [R1], R0 ;  /* 0x0000000001007387 */ /* 0x0001e40000100800 */
[----:B0-----:R-:W-:-:S04]  /*1680*/  IADD3 R0, R8, 0x40, RZ ;  /* 0x0000004008007810 */ /* 0x001fc80007ffe0ff */
[----:B------:R-:W-:Y:S01]  /*1690*/  ISETP.GE.AND P0, PT, R0, 0x1, PT ;  /* 0x000000010000780c */ /* 0x000fe20003f06270 */
[----:B------:R-:W-:Y:S01]  /*16a0*/  IMAD.MOV.U32 R16, RZ, RZ, -0x800000 ;  /* 0xff800000ff107424 */ /* 0x000fe200078e00ff */
[----:B------:R-:W-:Y:S01]  /*16b0*/  MOV R15, 0xff800000 ;  /* 0xff800000000f7802 */ /* 0x000fe20000000f00 */
[----:B------:R-:W-:Y:S01]  /*16c0*/  IMAD.MOV.U32 R18, RZ, RZ, -0x800000 ;  /* 0xff800000ff127424 */ /* 0x000fe200078e00ff */
[----:B------:R-:W-:Y:S01]  /*16d0*/  MOV R17, 0xff800000 ;  /* 0xff80000000117802 */ /* 0x000fe20000000f00 */
[----:B------:R-:W-:Y:S01]  /*16e0*/  IMAD.MOV.U32 R20, RZ, RZ, -0x800000 ;  /* 0xff800000ff147424 */ /* 0x000fe200078e00ff */
[----:B------:R-:W-:Y:S01]  /*16f0*/  MOV R19, 0xff800000 ;  /* 0xff80000000137802 */ /* 0x000fe20000000f00 */
[----:B------:R-:W-:Y:S01]  /*1700*/  CS2R R48, SRZ ;  /* 0x0000000000307805 */ /* 0x000fe2000001ff00 */
        /* <DEDUP_REMOVED lines=31> */
[----:B------:R-:W-:-:S02]  /*1900*/  LOP3.LUT R23, R112, 0x7f, RZ, 0xc0, !PT ;  /* 0x0000007f70177812 */ /* 0x000fc400078ec0ff */
[C---:B------:R-:W-:Y:S02]  /*1910*/  LOP3.LUT R12, R112.reuse, 0x1c, RZ, 0xc0, !PT ;  /* 0x0000001c700c7812 */ /* 0x040fe400078ec0ff */
[C---:B------:R-:W-:Y:S02]  /*1920*/  LOP3.LUT R24, R112.reuse, 0x3, RZ, 0xc0, !PT ;  /* 0x0000000370187812 */ /* 0x040fe400078ec0ff */
[C---:B------:R-:W-:Y:S02]  /*1930*/  LOP3.LUT R22, R112.reuse, 0x60, RZ, 0xc0, !PT ;  /* 0x0000006070167812 */ /* 0x040fe400078ec0ff */
[----:B------:R-:W-:Y:S01]  /*1940*/  SHF.L.U32 R0, R112, 0x2, RZ ;  /* 0x0000000270007819 */ /* 0x000fe200000006ff */
[----:B------:R-:W-:Y:S05]  /*1950*/  @!P0 BRA `(.L_x_0) ;  /* 0x0000eb1000008947 */ /* 0x000fea0003800000 */
[----:B------:R-:W-:Y:S01]  /*1960*/  LOP3.LUT R0, R0, 0x7c, RZ, 0xc0, !PT ;  /* 0x0000007c00007812 */ /* 0x000fe200078ec0ff */
[----:B------:R-:W-:Y:S01]  /*1970*/  IMAD R2, R113, c[0x0][0x1a0], RZ ;  /* 0x0000680071027a24 */ /* 0x000fe200078e02ff */
[----:B------:R-:W-:Y:S01]  /*1980*/  SHF.R.U32.HI R5, RZ, 0x1, R22 ;  /* 0x00000001ff057819 */ /* 0x000fe20000011616 */
[----:B------:R-:W-:Y:S01]  /*1990*/  IMAD R4, R23, c[0x0][0x1a8], RZ ;  /* 0x00006a0017047a24 */ /* 0x000fe200078e02ff */
[----:B------:R-:W-:Y:S01]  /*19a0*/  LOP3.LUT R7, R112, 0x7, RZ, 0xc0, !PT ;  /* 0x0000000770077812 */ /* 0x000fe200078ec0ff */
[----:B------:R-:W-:Y:S01]  /*19b0*/  IMAD R0, R12, 0x40, R0 ;  /* 0x000000400c007824 */ /* 0x000fe200078e0200 */
[----:B------:R-:W-:Y:S01]  /*19c0*/  SHF.L.U32 R9, R112, 0x1, RZ ;  /* 0x0000000170097819 */ /* 0x000fe200000006ff */
[----:B------:R-:W-:Y:S01]  /*19d0*/  IMAD R3, R113, c[0x0][0x1b0], RZ ;  /* 0x00006c0071037a24 */ /* 0x000fe200078e02ff */
[----:B------:R-:W-:Y:S01]  /*19e0*/  SHF.L.U32 R155, R4, 0x1, RZ ;  /* 0x00000001049b7819 */ /* 0x000fe200000006ff */
[----:B------:R-:W-:Y:S01]  /*19f0*/  IMAD R6, R23, c[0x0][0x1b4], RZ ;  /* 0x00006d0017067a24 */ /* 0x000fe200078e02ff */
[----:B------:R-:W-:Y:S01]  /*1a00*/  LOP3.LUT R0, R0, R5, RZ, 0x3c, !PT ;  /* 0x0000000500007212 */ /* 0x000fe200078e3cff */
[----:B------:R-:W-:Y:S01]  /*1a10*/  IMAD.SHL.U32 R154, R2, 0x2, RZ ;  /* 0x00000002029a7824 */ /* 0x000fe200078e00ff */
[----:B------:R-:W-:Y:S01]  /*1a20*/  SHF.L.U32 R14, R7, 0x4, RZ ;  /* 0x00000004070e7819 */ /* 0x000fe200000006ff */
[----:B------:R-:W-:Y:S01]  /*1a30*/  IMAD.SHL.U32 R156, R3, 0x2, RZ ;  /* 0x00000002039c7824 */ /* 0x000fe200078e00ff */
[----:B------:R-:W-:Y:S01]  /*1a40*/  SHF.L.U32 R157, R6, 0x1, RZ ;  /* 0x00000001069d7819 */ /* 0x000fe200000006ff */
[----:B------:R-:W-:Y:S01]  /*1a50*/  IMAD.HI R2, R2, 0x2, RZ ;  /* 0x0000000202027827 */ /* 0x000fe200078e02ff */
[----:B------:R-:W-:Y:S01]  /*1a60*/  IADD3 R154, P0, P1, R155, c[0x0][0x168], R154 ;  /* 0x00005a009b9a7a10 */ /* 0x000fe2000791e09a */
[----:B------:R-:W-:Y:S01]  /*1a70*/  CS2R R48, SRZ ;  /* 0x0000000000307805 */ /* 0x000fe2000001ff00 */
[----:B------:R-:W-:Y:S01]  /*1a80*/  IADD3 R156, P2, P3, R157, c[0x0][0x170], R156 ;  /* 0x00005c009d9c7a10 */ /* 0x000fe20007b5e09c */
[----:B------:R-:W-:Y:S01]  /*1a90*/  IMAD R10, R7, 0x90, RZ ;  /* 0x00000090070a7824 */ /* 0x000fe200078e02ff */
[----:B------:R-:W-:Y:S01]  /*1aa0*/  MOV R192, 0xff800000 ;  /* 0xff80000000c07802 */ /* 0x000fe20000000f00 */
[----:B------:R-:W-:Y:S01]  /*1ab0*/  IMAD.HI R5, R4, 0x2, RZ ;  /* 0x0000000204057827 */ /* 0x000fe200078e02ff */
[----:B------:R-:W-:Y:S01]  /*1ac0*/  MOV R198, 0xff800000 ;  /* 0xff80000000c67802 */ /* 0x000fe20000000f00 */
[----:B------:R-:W-:Y:S01]  /*1ad0*/  CS2R R50, SRZ ;  /* 0x0000000000327805 */ /* 0x000fe2000001ff00 */
[--C-:B------:R-:W-:Y:S01]  /*1ae0*/  LOP3.LUT R10, R10, 0x10, R9.reuse, 0x78, !PT ;  /* 0x000000100a0a7812 */ /* 0x100fe200078e7809 */
[----:B------:R-:W-:Y:S01]  /*1af0*/  IMAD.SHL.U32 R11, R112, 0x100, RZ ;  /* 0x00000100700b7824 */ /* 0x000fe200078e00ff */
[----:B------:R-:W-:Y:S01]  /*1b00*/  IADD3.X R155, R5, c[0x0][0x16c], R2, P0, P1 ;  /* 0x00005b00059b7a10 */ /* 0x000fe200007e2402 */
[----:B------:R-:W-:Y:S01]  /*1b10*/  IMAD.HI R3, R3, 0x2, RZ ;  /* 0x0000000203037827 */ /* 0x000fe200078e02ff */
[----:B------:R-:W-:Y:S01]  /*1b20*/  LOP3.LUT R9, R14, 0x30, R9, 0x78, !PT ;  /* 0x000000300e097812 */ /* 0x000fe200078e7809 */
[----:B------:R-:W-:Y:S01]  /*1b30*/  CS2R R52, SRZ ;  /* 0x0000000000347805 */ /* 0x000fe2000001ff00 */
[----:B------:R-:W-:Y:S01]  /*1b40*/  LOP3.LUT R2, R112, 0x10, RZ, 0xc0, !PT ;  /* 0x0000001070027812 */ /* 0x000fe200078ec0ff */
[----:B------:R-:W-:Y:S01]  /*1b50*/  IMAD.HI R6, R6, 0x2, RZ ;  /* 0x0000000206067827 */ /* 0x000fe200078e02ff */
[----:B------:R-:W-:Y:S01]  /*1b60*/  LOP3.LUT R14, R14, 0xf00, R11, 0xf8, !PT ;  /* 0x00000f000e0e7812 */ /* 0x000fe200078ef80b */
[----:B------:R-:W-:Y:S01]  /*1b70*/  CS2R R54, SRZ ;  /* 0x0000000000367805 */ /* 0x000fe2000001ff00 */
[----:B------:R-:W-:Y:S01]  /*1b80*/  SHF.R.U32.HI R11, RZ, 0x2, R112 ;  /* 0x00000002ff0b7819 */ /* 0x000fe20000011670 */
[----:B------:R-:W-:Y:S01]  /*1b90*/  IMAD R4, R7, 0x4, R22 ;  /* 0x0000000407047824 */ /* 0x000fe200078e0216 */
[----:B------:R-:W-:Y:S01]  /*1ba0*/  IADD3.X R157, R6, c[0x0][0x174], R3, P2, P3 ;  /* 0x00005d00069d7a10 */ /* 0x000fe200017e6403 */
[----:B------:R-:W-:Y:S01]  /*1bb0*/  IMAD.MOV.U32 R194, RZ, RZ, -0x800000 ;  /* 0xff800000ffc27424 */ /* 0x000fe200078e00ff */
[----:B------:R-:W-:Y:S01]  /*1bc0*/  SHF.L.U32 R3, R2, 0x6, RZ ;  /* 0x0000000602037819 */ /* 0x000fe200000006ff */
[----:B------:R-:W-:Y:S01]  /*1bd0*/  IMAD.U32 R2, R4, 0x40, R9 ;  /* 0x0000004004027824 */ /* 0x000fe200078e0009 */
[----:B------:R-:W-:Y:S01]  /*1be0*/  SHF.R.U32.HI R4, RZ, 0x3, R23 ;  /* 0x00000003ff047819 */ /* 0x000fe20000011617 */
[----:B------:R-:W-:Y:S01]  /*1bf0*/  STL.64 [R1+0x878], R156 ;  /* 0x0008789c01007387 */ /* 0x000fe20000100a00 */
[----:B------:R-:W-:Y:S01]  /*1c00*/  SGXT.U32 R11, R11, 0x3 ;  /* 0x000000030b0b781a */ /* 0x000fe20000000000 */
[----:B------:R-:W-:Y:S01]  /*1c10*/  IMAD.MOV.U32 R196, RZ, RZ, -0x800000 ;  /* 0xff800000ffc47424 */ /* 0x000fe200078e00ff */
[----:B------:R-:W-:Y:S01]  /*1c20*/  LOP3.LUT R3, R10, R3, RZ, 0xfc, !PT ;  /* 0x000000030a037212 */ /* 0x000fe200078efcff */
[----:B------:R-:W-:Y:S01]  /*1c30*/  STL [R1+0x890], R157 ;  /* 0x0008909d01007387 */ /* 0x000fe20000100800 */
[----:B------:R-:W-:Y:S01]  /*1c40*/  LOP3.LUT R10, R4, 0xc, RZ, 0xc0, !PT ;  /* 0x0000000c040a7812 */ /* 0x000fe200078ec0ff */
[----:B------:R-:W-:Y:S01]  /*1c50*/  IMAD.MOV.U32 R212, RZ, RZ, -0x800000 ;  /* 0xff800000ffd47424 */ /* 0x000fe200078e00ff */
[C-C-:B------:R-:W-:Y:S01]  /*1c60*/  LOP3.LUT R4, R8.reuse, 0x18, R11.reuse, 0xfe, !PT ;  /* 0x0000001808047812 */ /* 0x140fe200078efe0b */
[----:B------:R0:W-:Y:S01]  /*1c70*/  STL.64 [R1+0x880], R2 ;  /* 0x0008800201007387 */ /* 0x0001e20000100a00 */
[--C-:B------:R-:W-:Y:S01]  /*1c80*/  LOP3.LUT R5, R8, 0x20, R11.reuse, 0xfe, !PT ;  /* 0x0000002008057812 */ /* 0x100fe200078efe0b */
[----:B------:R-:W-:Y:S01]  /*1c90*/  IMAD.MOV.U32 R214, RZ, RZ, -0x800000 ;  /* 0xff800000ffd67424 */ /* 0x000fe200078e00ff */
[----:B------:R-:W-:Y:S01]  /*1ca0*/  SHF.L.U32 R9, R12, 0x2, RZ ;  /* 0x000000020c097819 */ /* 0x000fe200000006ff */
[----:B------:R-:W-:Y:S01]  /*1cb0*/  STL [R1+0x8b8], R3 ;  /* 0x0008b80301007387 */ /* 0x000fe20000100800 */
[C---:B------:R-:W-:Y:S01]  /*1cc0*/  LOP3.LUT R17, R11.reuse, 0x8, RZ, 0xfc, !PT ;  /* 0x000000080b117812 */ /* 0x040fe200078efcff */
[----:B------:R-:W-:Y:S01]  /*1cd0*/  CS2R R56, SRZ ;  /* 0x0000000000387805 */ /* 0x000fe2000001ff00 */
[C---:B------:R-:W-:Y:S01]  /*1ce0*/  LOP3.LUT R16, R11.reuse, 0x10, RZ, 0xfc, !PT ;  /* 0x000000100b107812 */ /* 0x040fe200078efcff */
[----:B------:R1:W-:Y:S01]  /*1cf0*/  STL.64 [R1+0x888], R4 ;  /* 0x0008880401007387 */ /* 0x0003e20000100a00 */
[C---:B------:R-:W-:Y:S01]  /*1d00*/  LOP3.LUT R13, R11.reuse, 0x18, RZ, 0xfc, !PT ;  /* 0x000000180b0d7812 */ /* 0x040fe200078efcff */
[----:B------:R-:W-:Y:S01]  /*1d10*/  CS2R R58, SRZ ;  /* 0x00000000003a7805 */ /* 0x000fe2000001ff00 */
[C---:B------:R-:W-:Y:S01]  /*1d20*/  LOP3.LUT R15, R11.reuse, 0x20, RZ, 0xfc, !PT ;  /* 0x000000200b0f7812 */ /* 0x040fe200078efcff */
[----:B------:R-:W-:Y:S01]  /*1d30*/  STL [R1+0x8a0], R5 ;  /* 0x0008a00501007387 */ /* 0x000fe20000100800 */
[C---:B0-----:R-:W-:Y:S01]  /*1d40*/  LOP3.LUT R2, R11.reuse, 0x38, RZ, 0xfc, !PT ;  /* 0x000000380b027812 */ /* 0x041fe200078efcff */
[----:B------:R-:W-:Y:S01]  /*1d50*/  CS2R R60, SRZ ;  /* 0x00000000003c7805 */ /* 0x000fe2000001ff00 */
[----:B------:R-:W-:Y:S01]  /*1d60*/  LOP3.LUT R197, R11, R8, RZ, 0xfc, !PT ;  /* 0x000000080bc57212 */ /* 0x000fe200078efcff */
[----:B------:R-:W-:Y:S01]  /*1d70*/  IMAD.SHL.U32 R15, R15, 0x10, RZ ;  /* 0x000000100f0f7824 */ /* 0x000fe200078e00ff */
[C-C-:B------:R-:W-:Y:S01]  /*1d80*/  LOP3.LUT R195, R8.reuse, 0x8, R11.reuse, 0xfe, !PT ;  /* 0x0000000808c37812 */ /* 0x140fe200078efe0b */
[----:B------:R-:W-:Y:S01]  /*1d90*/  CS2R R62, SRZ ;  /* 0x00000000003e7805 */ /* 0x000fe2000001ff00 */
[C-C-:B------:R-:W-:Y:S01]  /*1da0*/  LOP3.LUT R193, R8.reuse, 0x10, R11.reuse, 0xfe, !PT ;  /* 0x0000001008c17812 */ /* 0x140fe200078efe0b */
[----:B-1----:R-:W-:Y:S01]  /*1db0*/  IMAD.IADD R4, R9, 0x1, R10 ;  /* 0x0000000109047824 */ /* 0x002fe200078e020a */
[----:B------:R-:W-:Y:S01]  /*1dc0*/  SHF.L.U32 R9, R17, 0x4, RZ ;  /* 0x0000000411097819 */ /* 0x000fe200000006ff */
[----:B------:R-:W-:Y:S01]  /*1dd0*/  CS2R R64, SRZ ;  /* 0x0000000000407805 */ /* 0x000fe2000001ff00 */
[C-C-:B------:R-:W-:Y:S01]  /*1de0*/  LOP3.LUT R6, R8.reuse, 0x28, R11.reuse, 0xfe, !PT ;  /* 0x0000002808067812 */ /* 0x140fe200078efe0b */
[----:B------:R-:W-:Y:S01]  /*1df0*/  CS2R R66, SRZ ;  /* 0x0000000000427805 */ /* 0x000fe2000001ff00 */
[C-C-:B------:R-:W-:Y:S01]  /*1e00*/  LOP3.LUT R7, R8.reuse, 0x30, R11.reuse, 0xfe, !PT ;  /* 0x0000003008077812 */ /* 0x140fe200078efe0b */
[----:B------:R-:W-:Y:S01]  /*1e10*/  CS2R R68, SRZ ;  /* 0x0000000000447805 */ /* 0x000fe2000001ff00 */
[----:B------:R-:W-:Y:S01]  /*1e20*/  LOP3.LUT R8, R8, 0x38, R11, 0xfe, !PT ;  /* 0x0000003808087812 */ /* 0x000fe200078efe0b */
[----:B------:R-:W-:Y:S01]  /*1e30*/  CS2R R70, SRZ ;  /* 0x0000000000467805 */ /* 0x000fe2000001ff00 */
[C---:B------:R-:W-:Y:S01]  /*1e40*/  LOP3.LUT R12, R11.reuse, 0x28, RZ, 0xfc, !PT ;  /* 0x000000280b0c7812 */ /* 0x040fe200078efcff */
[----:B------:R-:W-:Y:S01]  /*1e50*/  STL.64 [R1+0x898], R6 ;  /* 0x0008980601007387 */ /* 0x000fe20000100a00 */
[----:B------:R-:W-:Y:S01]  /*1e60*/  LOP3.LUT R3, R11, 0x30, RZ, 0xfc, !PT ;  /* 0x000000300b037812 */ /* 0x000fe200078efcff */
[----:B------:R-:W-:Y:S01]  /*1e70*/  IMAD.SHL.U32 R11, R16, 0x10, RZ ;  /* 0x00000010100b7824 */ /* 0x000fe200078e00ff */
[----:B------:R-:W-:Y:S01]  /*1e80*/  SHF.L.U32 R21, R2, 0x4, RZ ;  /* 0x0000000402157819 */ /* 0x000fe200000006ff */
[C---:B------:R-:W-:Y:S01]  /*1e90*/  IMAD.IADD R2, R10.reuse, 0x1, R9 ;  /* 0x000000010a027824 */ /* 0x040fe200078e0209 */
[----:B------:R-:W-:Y:S01]  /*1ea0*/  SHF.L.U32 R13, R13, 0x4, RZ ;  /* 0x000000040d0d7819 */ /* 0x000fe200000006ff */
[----:B------:R-:W-:Y:S01]  /*1eb0*/  IMAD.SHL.U32 R19, R3, 0x10, RZ ;  /* 0x0000001003137824 */ /* 0x000fe200078e00ff */
[----:B------:R-:W-:Y:S01]  /*1ec0*/  IADD3 R4, R10, R11, RZ ;  /* 0x0000000b0a047210 */ /* 0x000fe20007ffe0ff */
[----:B------:R-:W-:Y:S01]  /*1ed0*/  IMAD.SHL.U32 R9, R23, 0x2, RZ ;  /* 0x0000000217097824 */ /* 0x000fe200078e00ff */
[----:B------:R-:W-:Y:S01]  /*1ee0*/  SHF.L.U32 R17, R12, 0x4, RZ ;  /* 0x000000040c117819 */ /* 0x000fe200000006ff */
[----:B------:R-:W-:Y:S01]  /*1ef0*/  IMAD.IADD R3, R10, 0x1, R13 ;  /* 0x000000010a037824 */ /* 0x000fe200078e020d */
[----:B------:R0:W-:Y:S01]  /*1f00*/  STL [R1+0x38], R2 ;  /* 0x0000380201007387 */ /* 0x0001e20000100800 */
[----:B------:R-:W-:Y:S01]  /*1f10*/  MOV R13, c[0x0][0x1a4] ;  /* 0x00006900000d7a02 */ /* 0x000fe20000000f00 */
[----:B------:R-:W-:Y:S01]  /*1f20*/  IMAD.MOV.U32 R12, RZ, RZ, c[0x0][0x1b8] ;  /* 0x00006e00ff0c7624 */ /* 0x000fe200078e00ff */
[----:B------:R-:W-:Y:S01]  /*1f30*/  ISETP.NE.U32.AND P0, PT, R24, RZ, PT ;  /* 0x000000ff1800720c */ /* 0x000fe20003f05070 */
[----:B------:R1:W-:Y:S01]  /*1f40*/  STL [R1+0x34], R4 ;  /* 0x0000340401007387 */ /* 0x0003e20000100800 */
[----:B------:R-:W-:Y:S01]  /*1f50*/  MOV R213, 0xff800000 ;  /* 0xff80000000d57802 */ /* 0x000fe20000000f00 */
[C---:B------:R-:W-:Y:S01]  /*1f60*/  IMAD R223, R13.reuse, 0x82, RZ ;  /* 0x000000820ddf7824 */ /* 0x040fe200078e02ff */
[----:B------:R-:W-:Y:S01]  /*1f70*/  SHF.L.U32 R246, R12, 0x1, RZ ;  /* 0x000000010cf67819 */ /* 0x000fe200000006ff */
[----:B------:R2:W-:Y:S01]  /*1f80*/  STL [R1+0x30], R3 ;  /* 0x0000300301007387 */ /* 0x0005e20000100800 */
[C---:B------:R-:W-:Y:S01]  /*1f90*/  IMAD R219, R13.reuse, 0x86, RZ ;  /* 0x000000860ddb7824 */ /* 0x040fe200078e02ff */
[----:B0-----:R-:W-:Y:S01]  /*1fa0*/  IADD3 R2, R10, R15, RZ ;  /* 0x0000000f0a027210 */ /* 0x001fe20007ffe0ff */
[C---:B------:R-:W-:Y:S01]  /*1fb0*/  IMAD R207, R13.reuse, 0x41, RZ ;  /* 0x000000410dcf7824 */ /* 0x040fe200078e02ff */
[----:B------:R-:W-:Y:S01]  /*1fc0*/  SHF.L.U32 R15, R24, 0x1, RZ ;  /* 0x00000001180f7819 */ /* 0x000fe200000006ff */
[C---:B------:R-:W-:Y:S01]  /*1fd0*/  IMAD R203, R13.reuse, 0x42, RZ ;  /* 0x000000420dcb7824 */ /* 0x040fe200078e02ff */
[----:B------:R-:W-:Y:S01]  /*1fe0*/  MOV R215, 0xff800000 ;  /* 0xff80000000d77802 */ /* 0x000fe20000000f00 */
[C---:B-1----:R-:W-:Y:S01]  /*1ff0*/  IMAD.IADD R4, R10.reuse, 0x1, R17 ;  /* 0x000000010a047824 */ /* 0x042fe200078e0211 */
[----:B------:R0:W-:Y:S01]  /*2000*/  STL [R1+0x2c], R2 ;  /* 0x00002c0201007387 */ /* 0x0001e20000100800 */
[C---:B------:R-:W-:Y:S01]  /*2010*/  IMAD R209, R13.reuse, 0x8a, RZ ;  /* 0x0000008a0dd17824 */ /* 0x040fe200078e02ff */
[C---:B--2---:R-:W-:Y:S01]  /*2020*/  IADD3 R3, R10.reuse, R19, RZ ;  /* 0x000000130a037210 */ /* 0x044fe20007ffe0ff */
[C---:B------:R-:W-:Y:S01]  /*2030*/  IMAD R205, R13.reuse, 0x21, RZ ;  /* 0x000000210dcd7824 */ /* 0x040fe200078e02ff */
[----:B------:R1:W-:Y:S01]  /*2040*/  STL [R1+0x28], R4 ;  /* 0x0000280401007387 */ /* 0x0003e20000100800 */
[C---:B------:R-:W-:Y:S01]  /*2050*/  IMAD R206, R13.reuse, 0x8c, RZ ;  /* 0x0000008c0dce7824 */ /* 0x040fe200078e02ff */
[----:B------:R-:W-:Y:S01]  /*2060*/  CS2R R72, SRZ ;  /* 0x0000000000487805 */ /* 0x000fe2000001ff00 */
[C---:B------:R-:W-:Y:S01]  /*2070*/  IMAD R221, R13.reuse, 0x84, RZ ;  /* 0x000000840ddd7824 */ /* 0x040fe200078e02ff */
[----:B------:R2:W-:Y:S01]  /*2080*/  STL [R1+0x24], R3 ;  /* 0x0000240301007387 */ /* 0x0005e20000100800 */
[----:B------:R-:W-:Y:S01]  /*2090*/  IMAD R190, R13, 0x22, RZ ;  /* 0x000000220dbe7824 */ /* 0x000fe200078e02ff */
[----:B------:R-:W-:Y:S01]  /*20a0*/  CS2R R74, SRZ ;  /* 0x00000000004a7805 */ /* 0x000fe2000001ff00 */
[----:B0-----:R-:W-:Y:S01]  /*20b0*/  IMAD.IADD R2, R10, 0x1, R21 ;  /* 0x000000010a027824 */ /* 0x001fe200078e0215 */
[-C--:B------:R-:W-:Y:S01]  /*20c0*/  IADD3 R6, P6, R221, R154.reuse, RZ ;  /* 0x0000009add067210 */ /* 0x080fe20007fde0ff */
[C---:B------:R-:W-:Y:S01]  /*20d0*/  IMAD R201, R13.reuse, 0x43, RZ ;  /* 0x000000430dc97824 */ /* 0x040fe200078e02ff */
[----:B------:R-:W-:Y:S01]  /*20e0*/  CS2R R10, SRZ ;  /* 0x00000000000a7805 */ /* 0x000fe2000001ff00 */
[----:B-1----:R-:W-:Y:S01]  /*20f0*/  IMAD.MOV.U32 R4, RZ, RZ, 0x3f800000 ;  /* 0x3f800000ff047424 */ /* 0x002fe200078e00ff */
[----:B------:R0:W-:Y:S01]  /*2100*/  STL [R1+0x20], R2 ;  /* 0x0000200201007387 */ /* 0x0001e20000100800 */
[C---:B------:R-:W-:Y:S01]  /*2110*/  IMAD R191, R13.reuse, 0x11, RZ ;  /* 0x000000110dbf7824 */ /* 0x040fe200078e02ff */
[----:B--2---:R-:W-:Y:S01]  /*2120*/  MOV R3, 0x3f800000 ;  /* 0x3f80000000037802 */ /* 0x004fe20000000f00 */
[C---:B------:R-:W-:Y:S01]  /*2130*/  IMAD R200, R13.reuse, 0x8e, RZ ;  /* 0x0000008e0dc87824 */ /* 0x040fe200078e02ff */
[----:B------:R1:W-:Y:S01]  /*2140*/  STL.64 [R1+0x8a8], R8 ;  /* 0x0008a80801007387 */ /* 0x0003e20000100a00 */
[C---:B------:R-:W-:Y:S01]  /*2150*/  IMAD R187, R13.reuse, 0x44, RZ ;  /* 0x000000440dbb7824 */ /* 0x040fe200078e02ff */
[----:B------:R-:W-:Y:S01]  /*2160*/  CS2R R76, SRZ ;  /* 0x00000000004c7805 */ /* 0x000fe2000001ff00 */
[C---:B------:R-:W-:Y:S01]  /*2170*/  IMAD R217, R13.reuse, 0x88, RZ ;  /* 0x000000880dd97824 */ /* 0x040fe200078e02ff */
[----:B------:R2:W-:Y:S01]  /*2180*/  STL.64 [R1+0x8b0], R194 ;  /* 0x0008b0c201007387 */ /* 0x0005e20000100a00 */
[C---:B------:R-:W-:Y:S01]  /*2190*/  IMAD R199, R13.reuse, 0x90, RZ ;  /* 0x000000900dc77824 */ /* 0x040fe200078e02ff */
[----:B0-----:R-:W-:Y:S01]  /*21a0*/  MOV R2, 0x3f800000 ;  /* 0x3f80000000027802 */ /* 0x001fe20000000f00 */
[----:B------:R-:W-:Y:S01]  /*21b0*/  IMAD R182, R13, 0x46, RZ ;  /* 0x000000460db67824 */ /* 0x000fe200078e02ff */
[----:B------:R-:W-:Y:S01]  /*21c0*/  LEA.HI.X.SX32 R7, R203, R155, 0x1, P6 ;  /* 0x0000009bcb077211 */ /* 0x000fe200030f0eff */
[----:B------:R-:W-:Y:S01]  /*21d0*/  IMAD R185, R13, 0x45, RZ ;  /* 0x000000450db97824 */ /* 0x000fe200078e02ff */
[-C--:B------:R-:W-:Y:S01]  /*21e0*/  IADD3 R156, P5, R217, R154.reuse, RZ ;  /* 0x0000009ad99c7210 */ /* 0x080fe20007fbe0ff */
[----:B------:R-:W-:Y:S01]  /*21f0*/  STL [R1+0x1c], R2 ;  /* 0x00001c0201007387 */ /* 0x000fe20000100800 */
[-C--:B-1----:R-:W-:Y:S01]  /*2200*/  IADD3 R8, P1, R209, R154.reuse, RZ ;  /* 0x0000009ad1087210 */ /* 0x082fe20007f3e0ff */
[----:B------:R-:W-:Y:S01]  /*2210*/  IMAD R188, R13, 0x92, RZ ;  /* 0x000000920dbc7824 */ /* 0x000fe200078e02ff */
[----:B------:R-:W-:Y:S01]  /*2220*/  CS2R R78, SRZ ;  /* 0x00000000004e7805 */ /* 0x000fe2000001ff00 */
[----:B------:R-:W-:Y:S01]  /*2230*/  STL [R1+0x18], R2 ;  /* 0x0000180201007387 */ /* 0x000fe20000100800 */
[----:B--2---:R-:W-:Y:S01]  /*2240*/  IADD3 R194, P2, R219, R154, RZ ;  /* 0x0000009adbc27210 */ /* 0x004fe20007f5e0ff */
[C---:B------:R-:W-:Y:S01]  /*2250*/  IMAD R184, R13.reuse, 0x23, RZ ;  /* 0x000000230db87824 */ /* 0x040fe200078e02ff */
[----:B------:R-:W-:Y:S01]  /*2260*/  CS2R R80, SRZ ;  /* 0x0000000000507805 */ /* 0x000fe2000001ff00 */
[----:B------:R-:W-:Y:S01]  /*2270*/  STL [R1+0x14], R4 ;  /* 0x0000140401007387 */ /* 0x000fe20000100800 */
[C---:B------:R-:W-:Y:S01]  /*2280*/  IMAD R186, R13.reuse, 0x94, RZ ;  /* 0x000000940dba7824 */ /* 0x040fe200078e02ff */
[----:B------:R-:W-:Y:S01]  /*2290*/  CS2R R82, SRZ ;  /* 0x0000000000527805 */ /* 0x000fe2000001ff00 */
[C---:B------:R-:W-:Y:S01]  /*22a0*/  IMAD R180, R13.reuse, 0x47, RZ ;  /* 0x000000470db47824 */ /* 0x040fe200078e02ff */
        /* <DEDUP_REMOVED lines=8> */
[----:B------:R0:W-:Y:S01]  /*2330*/  STL [R1+0x8], R4 ;  /* 0x0000080401007387 */ /* 0x0001e20000100800 */
[----:B------:R-:W-:-:S02]  /*2340*/  IMAD R176, R13, 0x98, RZ ;  /* 0x000000980db07824 */ /* 0x000fc400078e02ff */
[C---:B------:R-:W-:Y:S01]  /*2350*/  IMAD R166, R13.reuse, 0x4a, RZ ;  /* 0x0000004a0da67824 */ /* 0x040fe200078e02ff */
[----:B------:R-:W-:Y:S01]  /*2360*/  STL [R1+0x4], R3 ;  /* 0x0000040301007387 */ /* 0x000fe20000100800 */
[C---:B------:R-:W-:Y:S02]  /*2370*/  IMAD R168, R13.reuse, 0x25, RZ ;  /* 0x000000250da87824 */ /* 0x040fe400078e02ff */
[C---:B------:R-:W-:Y:S01]  /*2380*/  IMAD R160, R13.reuse, 0x26, RZ ;  /* 0x000000260da07824 */ /* 0x040fe200078e02ff */
[----:B------:R1:W-:Y:S01]  /*2390*/  STL [R1], R2 ;  /* 0x0000000201007387 */ /* 0x0003e20000100800 */
[----:B------:R-:W-:Y:S01]  /*23a0*/  IMAD R169, R13, 0x49, RZ ;  /* 0x000000490da97824 */ /* 0x000fe200078e02ff */
[----:B0-----:R-:W-:Y:S01]  /*23b0*/  IADD3 R4, P3, R203, R154, RZ ;  /* 0x0000009acb047210 */ /* 0x001fe20007f7e0ff */
[C---:B------:R-:W-:Y:S01]  /*23c0*/  IMAD R178, R13.reuse, 0x96, RZ ;  /* 0x000000960db27824 */ /* 0x040fe200078e02ff */
[----:B------:R-:W-:Y:S01]  /*23d0*/  STL [R1+0x220], R194 ;  /* 0x000220c201007387 */ /* 0x000fe20000100800 */
[----:B------:R-:W-:-:S02]  /*23e0*/  IMAD R161, R13, 0x13, RZ ;  /* 0x000000130da17824 */ /* 0x000fc400078e02ff */
[C---:B------:R-:W-:Y:S02]  /*23f0*/  IMAD R164, R13.reuse, 0x4b, RZ ;  /* 0x0000004b0da47824 */ /* 0x040fe400078e02ff */
[C---:B------:R-:W-:Y:S01]  /*2400*/  IMAD R170, R13.reuse, 0x9c, RZ ;  /* 0x0000009c0daa7824 */ /* 0x040fe200078e02ff */
[----:B-1----:R-:W-:Y:S01]  /*2410*/  LEA.HI R2, R22, R15, RZ, 0x1e ;  /* 0x0000000f16027211 */ /* 0x002fe200078ff0ff */
[----:B------:R-:W-:Y:S01]  /*2420*/  IMAD R153, R13, 0x4c, RZ ;  /* 0x0000004c0d997824 */ /* 0x000fe200078e02ff */
[----:B------:R-:W-:Y:S01]  /*2430*/  IADD3 R2, P4, R223, R154, RZ ;  /* 0x0000009adf027210 */ /* 0x000fe20007f9e0ff */
[----:B------:R-:W-:Y:S01]  /*2440*/  IMAD R171, R13, 0x9a, RZ ;  /* 0x0000009a0dab7824 */ /* 0x000fe200078e02ff */
[-C--:B------:R-:W-:Y:S01]  /*2450*/  LEA.HI.X.SX32 R5, R205, R155.reuse, 0x1, P3 ;  /* 0x0000009bcd057211 */ /* 0x080fe200018f0eff */
[----:B------:R-:W-:Y:S01]  /*2460*/  IMAD R148, R13, 0x4e, RZ ;  /* 0x0000004e0d947824 */ /* 0x000fe200078e02ff */
[----:B------:R-:W-:Y:S01]  /*2470*/  LEA.HI.X.SX32 R3, R207, R155, 0x1, P4 ;  /* 0x0000009bcf037211 */ /* 0x000fe200020f0eff */
[C---:B------:R-:W-:Y:S01]  /*2480*/  IMAD R151, R13.reuse, 0x4d, RZ ;  /* 0x0000004d0d977824 */ /* 0x040fe200078e02ff */
[----:B------:R-:W-:Y:S01]  /*2490*/  MOV R207, R195 ;  /* 0x000000c300cf7202 */ /* 0x000fe20000000f00 */
[----:B------:R-:W-:-:S02]  /*24a0*/  IMAD R162, R13, 0xa0, RZ ;  /* 0x000000a00da27824 */ /* 0x000fc400078e02ff */
[----:B------:R0:W-:Y:S01]  /*24b0*/  STL.64 [R1+0x230], R2 ;  /* 0x0002300201007387 */ /* 0x0001e20000100a00 */
[-C--:B------:R-:W-:Y:S01]  /*24c0*/  LEA.HI.X.SX32 R207, R201, R155.reuse, 0x1, P2 ;  /* 0x0000009bc9cf7211 */ /* 0x080fe200010f0eff */
[----:B------:R-:W-:Y:S01]  /*24d0*/  IMAD R150, R13, 0x27, RZ ;  /* 0x000000270d967824 */ /* 0x000fe200078e02ff */
[----:B------:R-:W-:Y:S01]  /*24e0*/  LEA.HI.X.SX32 R157, R187, R155, 0x1, P5 ;  /* 0x0000009bbb9d7211 */ /* 0x000fe200028f0eff */
[C---:B------:R-:W-:Y:S02]  /*24f0*/  IMAD R152, R13.reuse, 0xa4, RZ ;  /* 0x000000a40d987824 */ /* 0x040fe400078e02ff */
[C---:B------:R-:W-:Y:S02]  /*2500*/  IMAD R141, R13.reuse, 0xa, RZ ;  /* 0x0000000a0d8d7824 */ /* 0x040fe400078e02ff */
[C---:B------:R-:W-:Y:S02]  /*2510*/  IMAD R144, R13.reuse, 0x5, RZ ;  /* 0x000000050d907824 */ /* 0x040fe400078e02ff */
[----:B------:R-:W-:Y:S01]  /*2520*/  IMAD R163, R13, 0x9e, RZ ;  /* 0x0000009e0da37824 */ /* 0x000fe200078e02ff */
[----:B0-----:R-:W-:Y:S01]  /*2530*/  IADD3 R2, P4, R206, R154, RZ ;  /* 0x0000009ace027210 */ /* 0x001fe20007f9e0ff */
[----:B------:R-:W2:Y:S01]  /*2540*/  LDL.LU R3, [R1+0x8b8] ;  /* 0x0008b80001037983 */ /* 0x000ea20000300800 */
[----:B------:R-:W-:-:S02]  /*2550*/  IMAD.MOV.U32 R206, RZ, RZ, R194 ;  /* 0x000000ffffce7224 */ /* 0x000fc400078e00c2 */
[C---:B------:R-:W-:Y:S01]  /*2560*/  IMAD R146, R13.reuse, 0x4f, RZ ;  /* 0x0000004f0d927824 */ /* 0x040fe200078e02ff */
[----:B------:R0:W5:Y:S01]  /*2570*/  LDL.LU.64 R194, [R1+0x8b0] ;  /* 0x0008b00001c27983 */ /* 0x0001620000300a00 */
[C---:B------:R-:W-:Y:S02]  /*2580*/  IMAD R136, R13.reuse, 0x50, RZ ;  /* 0x000000500d887824 */ /* 0x040fe400078e02ff */
[C---:B------:R-:W-:Y:S01]  /*2590*/  IMAD R139, R13.reuse, 0x14, RZ ;  /* 0x000000140d8b7824 */ /* 0x040fe200078e02ff */
[----:B------:R-:W-:Y:S01]  /*25a0*/  STL [R1+0x210], R8 ;  /* 0x0002100801007387 */ /* 0x000fe20000100800 */
[C---:B------:R-:W-:Y:S02]  /*25b0*/  IMAD R138, R13.reuse, 0x28, RZ ;  /* 0x000000280d8a7824 */ /* 0x040fe400078e02ff */
[----:B------:R-:W-:Y:S01]  /*25c0*/  IMAD R130, R13, 0x52, RZ ;  /* 0x000000520d827824 */ /* 0x000fe200078e02ff */
[----:B------:R1:W-:Y:S01]  /*25d0*/  STL.64 [R1+0x330], R4 ;  /* 0x0003300401007387 */ /* 0x0003e20000100a00 */
[----:B------:R-:W-:Y:S01]  /*25e0*/  IADD3 R206, P2, R200, R154, RZ ;  /* 0x0000009ac8ce7210 */ /* 0x000fe20007f5e0ff */
[----:B------:R-:W-:-:S02]  /*25f0*/  IMAD.MOV.U32 R200, RZ, RZ, R8 ;  /* 0x000000ffffc87224 */ /* 0x000fc400078e0008 */
[----:B------:R-:W-:Y:S01]  /*2600*/  STL [R1+0x208], R2 ;  /* 0x0002080201007387 */ /* 0x000fe20000100800 */
[----:B------:R-:W-:Y:S01]  /*2610*/  MOV R201, R9 ;  /* 0x0000000900c97202 */ /* 0x000fe20000000f00 */
[C---:B------:R-:W-:Y:S02]  /*2620*/  IMAD R158, R13.reuse, 0xa2, RZ ;  /* 0x000000a20d9e7824 */ /* 0x040fe400078e02ff */
[C---:B------:R-:W-:Y:S02]  /*2630*/  IMAD R132, R13.reuse, 0x29, RZ ;  /* 0x000000290d847824 */ /* 0x040fe400078e02ff */
[C---:B------:R-:W-:Y:S01]  /*2640*/  IMAD R124, R13.reuse, 0x2a, RZ ;  /* 0x0000002a0d7c7824 */ /* 0x040fe200078e02ff */
[----:B-1----:R-:W-:Y:S01]  /*2650*/  IADD3 R4, P3, R190, R154, RZ ;  /* 0x0000009abe047210 */ /* 0x002fe20007f7e0ff */
[----:B------:R1:W-:Y:S01]  /*2660*/  STL.64 [R1+0x228], R6 ;  /* 0x0002280601007387 */ /* 0x0003e20000100a00 */
[----:B------:R-:W-:Y:S02]  /*2670*/  IMAD R133, R13, 0x51, RZ ;  /* 0x000000510d857824 */ /* 0x000fe400078e02ff */
[----:B------:R-:W-:Y:S01]  /*2680*/  LEA.HI.X.SX32 R5, R191, R155, 0x1, P3 ;  /* 0x0000009bbf057211 */ /* 0x000fe200018f0eff */
[----:B------:R-:W-:Y:S01]  /*2690*/  STL [R1+0x224], R207 ;  /* 0x000224cf01007387 */ /* 0x000fe20000100800 */
[----:B------:R-:W-:-:S02]  /*26a0*/  IMAD R142, R13, 0xa6, RZ ;  /* 0x000000a60d8e7824 */ /* 0x000fc400078e02ff */
[C---:B------:R-:W-:Y:S01]  /*26b0*/  IMAD R125, R13.reuse, 0x15, RZ ;  /* 0x000000150d7d7824 */ /* 0x040fe200078e02ff */
[----:B------:R-:W3:Y:S01]  /*26c0*/  LDL.LU.64 R8, [R1+0x8a8] ;  /* 0x0008a80001087983 */ /* 0x000ee20000300a00 */
[C---:B------:R-:W-:Y:S02]  /*26d0*/  IMAD R140, R13.reuse, 0xa8, RZ ;  /* 0x000000a80d8c7824 */ /* 0x040fe400078e02ff */
[----:B------:R-:W-:Y:S01]  /*26e0*/  IMAD R127, R13, 0x53, RZ ;  /* 0x000000530d7f7824 */ /* 0x000fe200078e02ff */
[----:B------:R4:W-:Y:S01]  /*26f0*/  STL.64 [R1+0x3b0], R4 ;  /* 0x0003b00401007387 */ /* 0x0009e20000100a00 */
[----:B-1----:R-:W-:Y:S01]  /*2700*/  IADD3 R6, P6, R187, R154, RZ ;  /* 0x0000009abb067210 */ /* 0x002fe20007fde0ff */
[C---:B------:R-:W-:Y:S02]  /*2710*/  IMAD R134, R13.reuse, 0xac, RZ ;  /* 0x000000ac0d867824 */ /* 0x040fe400078e02ff */
[C---:B------:R-:W-:Y:S01]  /*2720*/  IMAD R121, R13.reuse, 0x54, RZ ;  /* 0x000000540d797824 */ /* 0x040fe200078e02ff */
[----:B------:R-:W-:Y:S01]  /*2730*/  LEA.HI.X.SX32 R7, R190, R155, 0x1, P6 ;  /* 0x0000009bbe077211 */ /* 0x000fe200030f0eff */
[----:B------:R-:W-:-:S02]  /*2740*/  IMAD R135, R13, 0xaa, RZ ;  /* 0x000000aa0d877824 */ /* 0x000fc400078e02ff */
[C---:B------:R-:W-:Y:S02]  /*2750*/  IMAD R116, R13.reuse, 0x56, RZ ;  /* 0x000000560d747824 */ /* 0x040fe400078e02ff */
[----:B------:R-:W-:Y:S01]  /*2760*/  IMAD R118, R13, 0x2b, RZ ;  /* 0x0000002b0d767824 */ /* 0x000fe200078e02ff */
[----:B----4-:R-:W4:Y:S01]  /*2770*/  LDL.LU R5, [R1+0x8a0] ;  /* 0x0008a00001057983 */ /* 0x010f220000300800 */
[----:B------:R-:W-:Y:S01]  /*2780*/  IADD3 R4, P3, R199, R154, RZ ;  /* 0x0000009ac7047210 */ /* 0x000fe20007f7e0ff */
[C---:B------:R-:W-:Y:S02]  /*2790*/  IMAD R111, R13.reuse, 0x16, RZ ;  /* 0x000000160d6f7824 */ /* 0x040fe400078e02ff */
[----:B------:R1:W-:Y:S01]  /*27a0*/  STL.64 [R1+0x328], R6 ;  /* 0x0003280601007387 */ /* 0x0003e20000100a00 */
[C---:B------:R-:W-:Y:S02]  /*27b0*/  IMAD R119, R13.reuse, 0x55, RZ ;  /* 0x000000550d777824 */ /* 0x040fe400078e02ff */
[----:B------:R-:W-:-:S02]  /*27c0*/  IMAD R128, R13, 0xae, RZ ;  /* 0x000000ae0d807824 */ /* 0x000fc400078e02ff */
[C---:B------:R-:W-:Y:S02]  /*27d0*/  IMAD R216, R13.reuse, 0xb, RZ ;  /* 0x0000000b0dd87824 */ /* 0x040fe400078e02ff */
[C---:B------:R-:W-:Y:S02]  /*27e0*/  IMAD R202, R13.reuse, 0x57, RZ ;  /* 0x000000570dca7824 */ /* 0x040fe400078e02ff */
[C---:B------:R-:W-:Y:S02]  /*27f0*/  IMAD R120, R13.reuse, 0xb4, RZ ;  /* 0x000000b40d787824 */ /* 0x040fe400078e02ff */
[C---:B------:R-:W-:Y:S01]  /*2800*/  IMAD R107, R13.reuse, 0x58, RZ ;  /* 0x000000580d6b7824 */ /* 0x040fe200078e02ff */
[----:B-1----:R0:W5:Y:S01]  /*2810*/  LDL.LU.64 R6, [R1+0x898] ;  /* 0x0008980001067983 */ /* 0x0021620000300a00 */
[C---:B------:R-:W-:Y:S02]  /*2820*/  IMAD R109, R13.reuse, 0x2c, RZ ;  /* 0x0000002c0d6d7824 */ /* 0x040fe400078e02ff */
[C---:B------:R-:W-:Y:S01]  /*2830*/  IMAD R126, R13.reuse, 0xb0, RZ ;  /* 0x000000b00d7e7824 */ /* 0x040fe200078e02ff */
[----:B------:R-:W-:Y:S01]  /*2840*/  STL [R1+0x1f8], R4 ;  /* 0x0001f80401007387 */ /* 0x000fe20000100800 */
[----:B------:R-:W-:-:S02]  /*2850*/  IMAD R122, R13, 0xb2, RZ ;  /* 0x000000b20d7a7824 */ /* 0x000fc400078e02ff */
[C---:B------:R-:W-:Y:S01]  /*2860*/  IMAD R101, R13.reuse, 0x5a, RZ ;  /* 0x0000005a0d657824 */ /* 0x040fe200078e02ff */
[----:B------:R1:W-:Y:S01]  /*2870*/  STL.64 [R1+0x218], R156 ;  /* 0x0002189c01007387 */ /* 0x0003e20000100a00 */
[C---:B------:R-:W-:Y:S02]  /*2880*/  IMAD R232, R13.reuse, 0x59, RZ ;  /* 0x000000590de87824 */ /* 0x040fe400078e02ff */
[C---:B------:R-:W-:Y:S02]  /*2890*/  IMAD R234, R13.reuse, 0x2d, RZ ;  /* 0x0000002d0dea7824 */ /* 0x040fe400078e02ff */
[C---:B------:R-:W-:Y:S02]  /*28a0*/  IMAD R211, R13.reuse, 0xb6, RZ ;  /* 0x000000b60dd37824 */ /* 0x040fe400078e02ff */
[C---:B------:R-:W-:Y:S02]  /*28b0*/  IMAD R95, R13.reuse, 0x2e, RZ ;  /* 0x0000002e0d5f7824 */ /* 0x040fe400078e02ff */
[----:B------:R-:W-:-:S02]  /*28c0*/  IMAD R93, R13, 0x5c, RZ ;  /* 0x0000005c0d5d7824 */ /* 0x000fc400078e02ff */
[C---:B------:R-:W-:Y:S01]  /*28d0*/  IMAD R240, R13.reuse, 0x5b, RZ ;  /* 0x0000005b0df07824 */ /* 0x040fe200078e02ff */
[----:B-1----:R-:W3:Y:S01]  /*28e0*/  LDL.LU R157, [R1+0x890] ;  /* 0x00089000019d7983 */ /* 0x002ee20000300800 */
[----:B------:R-:W-:Y:S01]  /*28f0*/  IMAD.MOV.U32 R190, RZ, RZ, R2 ;  /* 0x000000ffffbe7224 */ /* 0x000fe200078e0002 */
[-C--:B------:R-:W-:Y:S01]  /*2900*/  IADD3 R2, P6, R182, R154.reuse, RZ ;  /* 0x0000009ab6027210 */ /* 0x080fe20007fde0ff */
[----:B------:R-:W-:Y:S01]  /*2910*/  IMAD R244, R13, 0x17, RZ ;  /* 0x000000170df47824 */ /* 0x000fe200078e02ff */
[-C--:B------:R-:W-:Y:S01]  /*2920*/  LEA.HI.X.SX32 R201, R185, R155.reuse, 0x1, P1 ;  /* 0x0000009bb9c97211 */ /* 0x080fe200008f0eff */
[C---:B------:R-:W-:Y:S01]  /*2930*/  IMAD R224, R13.reuse, 0xb8, RZ ;  /* 0x000000b80de07824 */ /* 0x040fe200078e02ff */
[-C--:B------:R-:W-:Y:S01]  /*2940*/  IADD3 R156, P5, R188, R154.reuse, RZ ;  /* 0x0000009abc9c7210 */ /* 0x080fe20007fbe0ff */
[C---:B------:R-:W-:Y:S01]  /*2950*/  IMAD R228, R13.reuse, 0xba, RZ ;  /* 0x000000ba0de47824 */ /* 0x040fe200078e02ff */
[----:B------:R-:W-:Y:S01]  /*2960*/  IADD3 R200, P1, R186, R154, RZ ;  /* 0x0000009abac87210 */ /* 0x000fe20007f3e0ff */
[----:B------:R1:W-:Y:S01]  /*2970*/  STL [R1+0x214], R201 ;  /* 0x000214c901007387 */ /* 0x0003e20000100800 */
[----:B------:R-:W-:Y:S01]  /*2980*/  IMAD.MOV.U32 R186, RZ, RZ, R4 ;  /* 0x000000ffffba7224 */ /* 0x000fe200078e0004 */
[----:B------:R-:W-:Y:S01]  /*2990*/  LEA.HI.X.SX32 R207, R180, R155, 0x1, P2 ;  /* 0x0000009bb4cf7211 */ /* 0x000fe200010f0eff */
[----:B------:R-:W-:-:S02]  /*29a0*/  IMAD R46, R13, 0x5e, RZ ;  /* 0x0000005e0d2e7824 */ /* 0x000fc400078e02ff */
[C---:B------:R-:W-:Y:S02]  /*29b0*/  IMAD R231, R13.reuse, 0xbc, RZ ;  /* 0x000000bc0de77824 */ /* 0x040fe400078e02ff */
[C---:B------:R-:W-:Y:S02]  /*29c0*/  IMAD R249, R13.reuse, 0x5d, RZ ;  /* 0x0000005d0df97824 */ /* 0x040fe400078e02ff */
[C---:B------:R-:W-:Y:S01]  /*29d0*/  IMAD R250, R13.reuse, 0x2f, RZ ;  /* 0x0000002f0dfa7824 */ /* 0x040fe200078e02ff */
[----:B-1----:R-:W-:Y:S01]  /*29e0*/  LEA.HI.X.SX32 R201, R166, R155, 0x1, P1 ;  /* 0x0000009ba6c97211 */ /* 0x002fe200008f0eff */
[C---:B------:R-:W-:Y:S02]  /*29f0*/  IMAD R238, R13.reuse, 0xbe, RZ ;  /* 0x000000be0dee7824 */ /* 0x040fe400078e02ff */
[C---:B------:R-:W-:Y:S02]  /*2a00*/  IMAD R40, R13.reuse, 0x6, RZ ;  /* 0x000000060d287824 */ /* 0x040fe400078e02ff */
[----:B------:R-:W-:-:S02]  /*2a10*/  IMAD R38, R13, 0xc, RZ ;  /* 0x0000000c0d267824 */ /* 0x000fc400078e02ff */
[C---:B------:R-:W-:Y:S02]  /*2a20*/  IMAD R251, R13.reuse, 0x5f, RZ ;  /* 0x0000005f0dfb7824 */ /* 0x040fe400078e02ff */
[C---:B------:R-:W-:Y:S02]  /*2a30*/  IMAD R252, R13.reuse, 0x3, RZ ;  /* 0x000000030dfc7824 */ /* 0x040fe400078e02ff */
[C---:B------:R-:W-:Y:S02]  /*2a40*/  IMAD R36, R13.reuse, 0x18, RZ ;  /* 0x000000180d247824 */ /* 0x040fe400078e02ff */
        /* <DEDUP_REMOVED lines=35> */
[----:B------:R-:W-:Y:S02]  /*2c80*/  IMAD.SHL.U32 R47, R13, 0x2, RZ ;  /* 0x000000020d2f7824 */ /* 0x000fe400078e00ff */
        /* <DEDUP_REMOVED lines=55> */
[C---:B------:R-:W-:Y:S01]  /*3000*/  IMAD R243, R12.reuse, 0x7c, RZ ;  /* 0x0000007c0cf37824 */ /* 0x040fe200078e02ff */
[----:B--2---:R-:W-:Y:S01]  /*3010*/  MOV R191, R3 ;  /* 0x0000000300bf7202 */ /* 0x004fe20000000f00 */
[----:B------:R-:W-:Y:S01]  /*3020*/  IMAD R245, R12, 0x7e, RZ ;  /* 0x0000007e0cf57824 */ /* 0x000fe200078e02ff */
[----:B------:R-:W-:-:S02]  /*3030*/  LEA.HI.X.SX32 R3, R184, R155, 0x1, P6 ;  /* 0x0000009bb8037211 */ /* 0x000fc400030f0eff */
[-C--:B------:R-:W-:Y:S02]  /*3040*/  LEA.HI.X.SX32 R191, R182, R155.reuse, 0x1, P4 ;  /* 0x0000009bb6bf7211 */ /* 0x080fe400020f0eff */
[-C--:B------:R-:W-:Y:S02]  /*3050*/  IADD3 R184, P6, R175, R154.reuse, RZ ;  /* 0x0000009aafb87210 */ /* 0x080fe40007fde0ff */
[----:B------:R-:W-:Y:S02]  /*3060*/  IADD3 R190, P4, R174, R154, RZ ;  /* 0x0000009aaebe7210 */ /* 0x000fe40007f9e0ff */
[----:B------:R-:W-:Y:S02]  /*3070*/  LEA.HI.X.SX32 R185, R177, R155, 0x1, P6 ;  /* 0x0000009bb1b97211 */ /* 0x000fe400030f0eff */
[----:B----4-:R-:W-:Y:S02]  /*3080*/  MOV R187, R5 ;  /* 0x0000000500bb7202 */ /* 0x010fe40000000f00 */
[----:B------:R0:W5:Y:S04]  /*3090*/  LDL.LU.64 R4, [R1+0x888] ;  /* 0x0008880001047983 */ /* 0x0001680000300a00 */
[----:B------:R-:W-:Y:S04]  /*30a0*/  STL [R1+0x1f0], R156 ;  /* 0x0001f09c01007387 */ /* 0x000fe80000100800 */
[----:B------:R1:W-:Y:S04]  /*30b0*/  STL.64 [R1+0x320], R2 ;  /* 0x0003200201007387 */ /* 0x0003e80000100a00 */
[----:B-1----:R-:W2:Y:S04]  /*30c0*/  LDL.LU.64 R2, [R1+0x880] ;  /* 0x0008800001027983 */ /* 0x002ea80000300a00 */
[----:B------:R1:W-:Y:S04]  /*30d0*/  STL [R1+0x20c], R191 ;  /* 0x00020cbf01007387 */ /* 0x0003e80000100800 */
[----:B------:R4:W-:Y:S01]  /*30e0*/  STL.64 [R1+0x200], R206 ;  /* 0x000200ce01007387 */ /* 0x0009e20000100a00 */
[----:B-1----:R-:W-:-:S03]  /*30f0*/  LEA.HI.X.SX32 R191, R175, R155, 0x1, P4 ;  /* 0x0000009bafbf7211 */ /* 0x002fc600020f0eff */
[----:B------:R-:W-:Y:S01]  /*3100*/  STL.64 [R1+0x3f0], R184 ;  /* 0x0003f0b801007387 */ /* 0x000fe20000100a00 */
[----:B----4-:R-:W-:-:S03]  /*3110*/  IADD3 R206, P2, R172, R154, RZ ;  /* 0x0000009aacce7210 */ /* 0x010fc60007f5e0ff */
[----:B------:R1:W-:Y:S01]  /*3120*/  STL.64 [R1+0x3a8], R190 ;  /* 0x0003a8be01007387 */ /* 0x0003e20000100a00 */
[----:B------:R-:W-:Y:S02]  /*3130*/  LEA.HI.X.SX32 R207, R174, R155, 0x1, P2 ;  /* 0x0000009baecf7211 */ /* 0x000fe400010f0eff */
[----:B---3--:R-:W-:Y:S02]  /*3140*/  MOV R177, R157 ;  /* 0x0000009d00b17202 */ /* 0x008fe40000000f00 */
[----:B-1----:R-:W-:Y:S01]  /*3150*/  IADD3 R190, P4, R176, R154, RZ ;  /* 0x0000009ab0be7210 */ /* 0x002fe20007f9e0ff */
[----:B------:R-:W-:Y:S02]  /*3160*/  IMAD.MOV.U32 R176, RZ, RZ, R156 ;  /* 0x000000ffffb07224 */ /* 0x000fe400078e009c */
[----:B------:R-:W3:Y:S04]  /*3170*/  LDL.LU.64 R156, [R1+0x878] ;  /* 0x00087800019c7983 */ /* 0x000ee80000300a00 */
[----:B------:R1:W-:Y:S01]  /*3180*/  STL.64 [R1+0x318], R206 ;  /* 0x000318ce01007387 */ /* 0x0003e20000100a00 */
[----:B------:R-:W-:-:S02]  /*3190*/  LEA.HI.X.SX32 R187, R172, R155, 0x1, P3 ;  /* 0x0000009bacbb7211 */ /* 0x000fc400018f0eff */
[-C--:B------:R-:W-:Y:S02]  /*31a0*/  IADD3 R184, P6, R178, R154.reuse, RZ ;  /* 0x0000009ab2b87210 */ /* 0x080fe40007fde0ff */
[----:B------:R-:W-:Y:S02]  /*31b0*/  LEA.HI.X.SX32 R177, R169, R155, 0x1, P5 ;  /* 0x0000009ba9b17211 */ /* 0x000fe400028f0eff */
[----:B-1----:R-:W-:-:S04]  /*31c0*/  IADD3 R206, P2, R166, R154, RZ ;  /* 0x0000009aa6ce7210 */ /* 0x002fc80007f5e0ff */
[-C--:B------:R-:W-:Y:S02]  /*31d0*/  LEA.HI.X.SX32 R207, R168, R155.reuse, 0x1, P2 ;  /* 0x0000009ba8cf7211 */ /* 0x080fe400010f0eff */
[-C--:B------:R-:W-:Y:S01]  /*31e0*/  IADD3 R174, P2, R160, R154.reuse, RZ ;  /* 0x0000009aa0ae7210 */ /* 0x080fe20007f5e0ff */
[----:B------:R1:W-:Y:S01]  /*31f0*/  STL [R1+0x1fc], R187 ;  /* 0x0001fcbb01007387 */ /* 0x0003e20000100800 */
[-C--:B------:R-:W-:Y:S02]  /*3200*/  IADD3 R176, P5, R170, R154.reuse, RZ ;  /* 0x0000009aaab07210 */ /* 0x080fe40007fbe0ff */
[-C--:B------:R-:W-:Y:S01]  /*3210*/  LEA.HI.X.SX32 R175, R161, R155.reuse, 0x1, P2 ;  /* 0x0000009ba1af7211 */ /* 0x080fe200010f0eff */
[----:B------:R-:W-:Y:S01]  /*3220*/  STL [R1+0x1f4], R177 ;  /* 0x0001f4b101007387 */ /* 0x000fe20000100800 */
[----:B------:R-:W-:Y:S02]  /*3230*/  LEA.HI.X.SX32 R185, R164, R155, 0x1, P6 ;  /* 0x0000009ba4b97211 */ /* 0x000fe400030f0eff */
[-C--:B------:R-:W-:Y:S01]  /*3240*/  IADD3 R170, P1, R153, R154.reuse, RZ ;  /* 0x0000009a99aa7210 */ /* 0x080fe20007f3e0ff */
[----:B------:R-:W-:Y:S01]  /*3250*/  STL.64 [R1+0x310], R206 ;  /* 0x000310ce01007387 */ /* 0x000fe20000100a00 */
[----:B------:R-:W-:-:S03]  /*3260*/  IADD3 R186, P3, R171, R154, RZ ;  /* 0x0000009aabba7210 */ /* 0x000fc60007f7e0ff */
[----:B------:R-:W-:Y:S01]  /*3270*/  STL.64 [R1+0x1e8], R200 ;  /* 0x0001e8c801007387 */ /* 0x000fe20000100a00 */
[----:B------:R-:W-:-:S03]  /*3280*/  LEA.HI.X.SX32 R171, R160, R155, 0x1, P1 ;  /* 0x0000009ba0ab7211 */ /* 0x000fc600008f0eff */
[----:B------:R4:W-:Y:S04]  /*3290*/  STL.64 [R1+0x3a0], R174 ;  /* 0x0003a0ae01007387 */ /* 0x0009e80000100a00 */
[----:B------:R0:W-:Y:S01]  /*32a0*/  STL.64 [R1+0x1e0], R184 ;  /* 0x0001e0b801007387 */ /* 0x0001e20000100a00 */
[-C--:B-1----:R-:W-:Y:S02]  /*32b0*/  LEA.HI.X.SX32 R187, R151, R155.reuse, 0x1, P3 ;  /* 0x0000009b97bb7211 */ /* 0x082fe400018f0eff */
[----:B------:R-:W-:Y:S02]  /*32c0*/  LEA.HI.X.SX32 R191, R153, R155, 0x1, P4 ;  /* 0x0000009b99bf7211 */ /* 0x000fe400020f0eff */
[-C--:B----4-:R-:W-:Y:S02]  /*32d0*/  IADD3 R174, P2, R162, R154.reuse, RZ ;  /* 0x0000009aa2ae7210 */ /* 0x090fe40007f5e0ff */
[----:B0-----:R-:W-:-:S02]  /*32e0*/  IADD3 R184, P1, R148, R154, RZ ;  /* 0x0000009a94b87210 */ /* 0x001fc40007f3e0ff */
[-C--:B------:R-:W-:Y:S02]  /*32f0*/  IADD3 R162, P3, R152, R154.reuse, RZ ;  /* 0x0000009a98a27210 */ /* 0x080fe40007f7e0ff */
[-C--:B------:R-:W-:Y:S02]  /*3300*/  LEA.HI.X.SX32 R185, R150, R155.reuse, 0x1, P1 ;  /* 0x0000009b96b97211 */ /* 0x080fe400008f0eff */
[-C--:B------:R-:W-:Y:S01]  /*3310*/  IADD3 R152, P1, R141, R154.reuse, RZ ;  /* 0x0000009a8d987210 */ /* 0x080fe20007f3e0ff */
[----:B------:R0:W-:Y:S01]  /*3320*/  STL.64 [R1+0x308], R170 ;  /* 0x000308aa01007387 */ /* 0x0001e20000100a00 */
[-C--:B------:R-:W-:Y:S02]  /*3330*/  LEA.HI.X.SX32 R177, R148, R155.reuse, 0x1, P5 ;  /* 0x0000009b94b17211 */ /* 0x080fe400028f0eff */
[----:B------:R-:W-:Y:S01]  /*3340*/  LEA.HI.X.SX32 R153, R144, R155, 0x1, P1 ;  /* 0x0000009b90997211 */ /* 0x000fe200008f0eff */
[----:B------:R-:W-:Y:S01]  /*3350*/  STL.64 [R1+0x1d8], R190 ;  /* 0x0001d8be01007387 */ /* 0x000fe20000100a00 */
[----:B------:R-:W-:-:S03]  /*3360*/  IADD3 R168, P6, R163, R154, RZ ;  /* 0x0000009aa3a87210 */ /* 0x000fc60007fde0ff */
[----:B------:R-:W-:Y:S01]  /*3370*/  STL.64 [R1+0x1d0], R186 ;  /* 0x0001d0ba01007387 */ /* 0x000fe20000100a00 */
[----:B------:R-:W-:-:S03]  /*3380*/  LEA.HI.X.SX32 R169, R146, R155, 0x1, P6 ;  /* 0x0000009b92a97211 */ /* 0x000fc600030f0eff */
[----:B------:R-:W-:Y:S01]  /*3390*/  STL.64 [R1+0x300], R184 ;  /* 0x000300b801007387 */ /* 0x000fe20000100a00 */
[----:B------:R-:W-:-:S03]  /*33a0*/  IADD3 R150, P5, R139, R154, RZ ;  /* 0x0000009a8b967210 */ /* 0x000fc60007fbe0ff */
[----:B------:R-:W-:Y:S04]  /*33b0*/  STL.64 [R1+0x1c8], R176 ;  /* 0x0001c8b001007387 */ /* 0x000fe80000100a00 */
[----:B------:R1:W-:Y:S01]  /*33c0*/  STL.64 [R1+0x410], R152 ;  /* 0x0004109801007387 */ /* 0x0003e20000100a00 */
[-C--:B------:R-:W-:Y:S02]  /*33d0*/  IADD3 R160, P6, R138, R154.reuse, RZ ;  /* 0x0000009a8aa07210 */ /* 0x080fe40007fde0ff */
[----:B------:R-:W-:Y:S01]  /*33e0*/  LEA.HI.X.SX32 R151, R141, R155, 0x1, P5 ;  /* 0x0000009b8d977211 */ /* 0x000fe200028f0eff */
[----:B------:R4:W-:Y:S01]  /*33f0*/  STL.64 [R1+0x1c0], R168 ;  /* 0x0001c0a801007387 */ /* 0x0009e20000100a00 */
[-C--:B0-----:R-:W-:Y:S02]  /*3400*/  IADD3 R170, P4, R158, R154.reuse, RZ ;  /* 0x0000009a9eaa7210 */ /* 0x081fe40007f9e0ff */
[----:B-1----:R-:W-:-:S04]  /*3410*/  IADD3 R152, P1, R136, R154, RZ ;  /* 0x0000009a88987210 */ /* 0x002fc80007f3e0ff */
[-C--:B------:R-:W-:Y:S02]  /*3420*/  LEA.HI.X.SX32 R153, R138, R155.reuse, 0x1, P1 ;  /* 0x0000009b8a997211 */ /* 0x080fe400008f0eff */
[-C--:B----4-:R-:W-:Y:S02]  /*3430*/  IADD3 R168, P1, R130, R154.reuse, RZ ;  /* 0x0000009a82a87210 */ /* 0x090fe40007f3e0ff */
[-C--:B------:R-:W-:Y:S01]  /*3440*/  LEA.HI.X.SX32 R161, R139, R155.reuse, 0x1, P6 ;  /* 0x0000009b8ba17211 */ /* 0x080fe200030f0eff */
[----:B------:R0:W-:Y:S01]  /*3450*/  STL.64 [R1+0x3e8], R150 ;  /* 0x0003e89601007387 */ /* 0x0001e20000100a00 */
[-C--:B------:R-:W-:Y:S02]  /*3460*/  LEA.HI.X.SX32 R169, R132, R155.reuse, 0x1, P1 ;  /* 0x0000009b84a97211 */ /* 0x080fe400008f0eff */
[----:B------:R-:W-:Y:S02]  /*3470*/  LEA.HI.X.SX32 R175, R136, R155, 0x1, P2 ;  /* 0x0000009b88af7211 */ /* 0x000fe400010f0eff */
[----:B------:R-:W-:-:S02]  /*3480*/  IADD3 R138, P1, R124, R154, RZ ;  /* 0x0000009a7c8a7210 */ /* 0x000fc40007f3e0ff */
[-C--:B------:R-:W-:Y:S01]  /*3490*/  LEA.HI.X.SX32 R171, R133, R155.reuse, 0x1, P4 ;  /* 0x0000009b85ab7211 */ /* 0x080fe200020f0eff */
[----:B------:R1:W-:Y:S01]  /*34a0*/  STL.64 [R1+0x398], R160 ;  /* 0x000398a001007387 */ /* 0x0003e20000100a00 */
[-C--:B------:R-:W-:Y:S02]  /*34b0*/  LEA.HI.X.SX32 R163, R130, R155.reuse, 0x1, P3 ;  /* 0x0000009b82a37211 */ /* 0x080fe400018f0eff */
[-C--:B0-----:R-:W-:Y:S01]  /*34c0*/  IADD3 R150, P5, R142, R154.reuse, RZ ;  /* 0x0000009a8e967210 */ /* 0x081fe20007fbe0ff */
[----:B------:R0:W-:Y:S01]  /*34d0*/  STL.64 [R1+0x2f8], R152 ;  /* 0x0002f89801007387 */ /* 0x0001e20000100a00 */
[-C--:B------:R-:W-:Y:S02]  /*34e0*/  LEA.HI.X.SX32 R139, R125, R155.reuse, 0x1, P1 ;  /* 0x0000009b7d8b7211 */ /* 0x080fe400008f0eff */
[----:B------:R-:W-:Y:S01]  /*34f0*/  LEA.HI.X.SX32 R151, R127, R155, 0x1, P5 ;  /* 0x0000009b7f977211 */ /* 0x000fe200028f0eff */
[----:B------:R-:W-:Y:S01]  /*3500*/  STL.64 [R1+0x1b8], R174 ;  /* 0x0001b8ae01007387 */ /* 0x000fe20000100a00 */
[----:B-1----:R-:W-:-:S03]  /*3510*/  IADD3 R160, P6, R140, R154, RZ ;  /* 0x0000009a8ca07210 */ /* 0x002fc60007fde0ff */
[----:B------:R-:W-:Y:S01]  /*3520*/  STL.64 [R1+0x1b0], R170 ;  /* 0x0001b0aa01007387 */ /* 0x000fe20000100a00 */
[-C--:B------:R-:W-:Y:S02]  /*3530*/  IADD3 R140, P4, R134, R154.reuse, RZ ;  /* 0x0000009a868c7210 */ /* 0x080fe40007f9e0ff */
[-C--:B------:R-:W-:Y:S01]  /*3540*/  IADD3 R134, P3, R121, R154.reuse, RZ ;  /* 0x0000009a79867210 */ /* 0x080fe20007f7e0ff */
[----:B------:R-:W-:Y:S01]  /*3550*/  STL.64 [R1+0x2f0], R168 ;  /* 0x0002f0a801007387 */ /* 0x000fe20000100a00 */
[----:B0-----:R-:W-:-:S03]  /*3560*/  IADD3 R152, P2, R135, R154, RZ ;  /* 0x0000009a87987210 */ /* 0x001fc60007f5e0ff */
[----:B------:R-:W-:Y:S01]  /*3570*/  STL.64 [R1+0x1a8], R162 ;  /* 0x0001a8a201007387 */ /* 0x000fe20000100a00 */
[----:B------:R-:W-:-:S03]  /*3580*/  LEA.HI.X.SX32 R135, R124, R155, 0x1, P3 ;  /* 0x0000009b7c877211 */ /* 0x000fc600018f0eff */
[----:B------:R-:W-:Y:S04]  /*3590*/  STL.64 [R1+0x390], R138 ;  /* 0x0003908a01007387 */ /* 0x000fe80000100a00 */
[----:B------:R0:W-:Y:S01]  /*35a0*/  STL.64 [R1+0x1a0], R150 ;  /* 0x0001a09601007387 */ /* 0x0001e20000100a00 */
[-C--:B------:R-:W-:Y:S02]  /*35b0*/  LEA.HI.X.SX32 R161, R121, R155.reuse, 0x1, P6 ;  /* 0x0000009b79a17211 */ /* 0x080fe400030f0eff */
[-C--:B------:R-:W-:Y:S02]  /*35c0*/  IADD3 R132, P5, R128, R154.reuse, RZ ;  /* 0x0000009a80847210 */ /* 0x080fe40007fbe0ff */
[----:B------:R-:W-:Y:S02]  /*35d0*/  LEA.HI.X.SX32 R153, R119, R155, 0x1, P2 ;  /* 0x0000009b77997211 */ /* 0x000fe400010f0eff */
[----:B0-----:R-:W-:-:S04]  /*35e0*/  IADD3 R150, P3, R116, R154, RZ ;  /* 0x0000009a74967210 */ /* 0x001fc80007f7e0ff */
[-C--:B------:R-:W-:Y:S02]  /*35f0*/  LEA.HI.X.SX32 R151, R118, R155.reuse, 0x1, P3 ;  /* 0x0000009b76977211 */ /* 0x080fe400018f0eff */
[-C--:B------:R-:W-:Y:S01]  /*3600*/  IADD3 R124, P3, R111, R154.reuse, RZ ;  /* 0x0000009a6f7c7210 */ /* 0x080fe20007f7e0ff */
[----:B------:R0:W-:Y:S01]  /*3610*/  STL.64 [R1+0x2e8], R134 ;  /* 0x0002e88601007387 */ /* 0x0001e20000100a00 */
[-C--:B------:R-:W-:Y:S02]  /*3620*/  LEA.HI.X.SX32 R141, R116, R155.reuse, 0x1, P4 ;  /* 0x0000009b748d7211 */ /* 0x080fe400020f0eff */
[-C--:B------:R-:W-:Y:S01]  /*3630*/  LEA.HI.X.SX32 R125, R216, R155.reuse, 0x1, P3 ;  /* 0x0000009bd87d7211 */ /* 0x080fe200018f0eff */
[----:B------:R-:W-:Y:S01]  /*3640*/  STL.64 [R1+0x198], R160 ;  /* 0x000198a001007387 */ /* 0x000fe20000100a00 */
[----:B------:R-:W-:Y:S02]  /*3650*/  LEA.HI.X.SX32 R133, R202, R155, 0x1, P5 ;  /* 0x0000009bca857211 */ /* 0x000fe400028f0eff */
[-C--:B------:R-:W-:Y:S01]  /*3660*/  IADD3 R118, P4, R109, R154.reuse, RZ ;  /* 0x0000009a6d767210 */ /* 0x080fe20007f9e0ff */
[----:B------:R-:W-:Y:S01]  /*3670*/  STL.64 [R1+0x190], R152 ;  /* 0x0001909801007387 */ /* 0x000fe20000100a00 */
[----:B------:R-:W-:-:S02]  /*3680*/  IADD3 R138, P1, R126, R154, RZ ;  /* 0x0000009a7e8a7210 */ /* 0x000fc40007f3e0ff */
[-C--:B0-----:R-:W-:Y:S01]  /*3690*/  IADD3 R134, P2, R120, R154.reuse, RZ ;  /* 0x0000009a78867210 */ /* 0x081fe20007f5e0ff */
[----:B------:R-:W-:Y:S01]  /*36a0*/  STL.64 [R1+0x2e0], R150 ;  /* 0x0002e09601007387 */ /* 0x000fe20000100a00 */
[-C--:B------:R-:W-:Y:S02]  /*36b0*/  IADD3 R120, P5, R107, R154.reuse, RZ ;  /* 0x0000009a6b787210 */ /* 0x080fe40007fbe0ff */
[----:B------:R-:W-:Y:S01]  /*36c0*/  IADD3 R126, P6, R122, R154, RZ ;  /* 0x0000009a7a7e7210 */ /* 0x000fe20007fde0ff */
[----:B------:R-:W-:Y:S01]  /*36d0*/  STL.64 [R1+0x188], R140 ;  /* 0x0001888c01007387 */ /* 0x000fe20000100a00 */
[----:B------:R-:W-:-:S03]  /*36e0*/  LEA.HI.X.SX32 R121, R109, R155, 0x1, P5 ;  /* 0x0000009b6d797211 */ /* 0x000fc600028f0eff */
[----:B------:R-:W-:Y:S01]  /*36f0*/  STL.64 [R1+0x3e0], R124 ;  /* 0x0003e07c01007387 */ /* 0x000fe20000100a00 */
[----:B------:R-:W-:-:S03]  /*3700*/  LEA.HI.X.SX32 R119, R111, R155, 0x1, P4 ;  /* 0x0000009b6f777211 */ /* 0x000fc600020f0eff */
[----:B------:R0:W-:Y:S01]  /*3710*/  STL.64 [R1+0x180], R132 ;  /* 0x0001808401007387 */ /* 0x0001e20000100a00 */
[-C--:B------:R-:W-:Y:S02]  /*3720*/  LEA.HI.X.SX32 R127, R232, R155.reuse, 0x1, P6 ;  /* 0x0000009be87f7211 */ /* 0x080fe400030f0eff */
[-C--:B------:R-:W-:Y:S01]  /*3730*/  LEA.HI.X.SX32 R139, R107, R155.reuse, 0x1, P1 ;  /* 0x0000009b6b8b7211 */ /* 0x080fe200008f0eff */
[----:B------:R-:W-:Y:S01]  /*3740*/  STL.64 [R1+0x388], R118 ;  /* 0x0003887601007387 */ /* 0x000fe20000100a00 */
[CC--:B------:R-:W-:Y:S02]  /*3750*/  LEA.HI.X.SX32 R135, R101.reuse, R155.reuse, 0x1, P2 ;  /* 0x0000009b65877211 */ /* 0x0c0fe400010f0eff */
[-C--:B0-----:R-:W-:Y:S01]  /*3760*/  IADD3 R132, P5, R101, R154.reuse, RZ ;  /* 0x0000009a65847210 */ /* 0x081fe20007fbe0ff */
[----:B------:R-:W-:Y:S03]  /*3770*/  STL.64 [R1+0x2d8], R120 ;  /* 0x0002d87801007387 */ /* 0x000fe60000100a00 */
[----:B------:R-:W-:Y:S01]  /*3780*/  LEA.HI.X.SX32 R133, R234, R155, 0x1, P5 ;  /* 0x0000009bea857211 */ /* 0x000fe200028f0eff */
[----:B------:R-:W-:Y:S01]  /*3790*/  STL.64 [R1+0x170], R126 ;  /* 0x0001707e01007387 */ /* 0x000fe20000100a00 */
[----:B------:R-:W-:-:S03]  /*37a0*/  IADD3 R124, P3, R211, R154, RZ ;  /* 0x0000009ad37c7210 */ /* 0x000fc60007f7e0ff */
[----:B------:R-:W-:Y:S04]  /*37b0*/  STL.64 [R1+0x178], R138 ;  /* 0x0001788a01007387 */ /* 0x000fe80000100a00 */
[----:B------:R0:W-:Y:S01]  /*37c0*/  STL.64 [R1+0x2d0], R132 ;  /* 0x0002d08401007387 */ /* 0x0001e20000100a00 */
[----:B------:R-:W-:-:S03]  /*37d0*/  LEA.HI.X.SX32 R125, R240, R155, 0x1, P3 ;  /* 0x0000009bf07d7211 */ /* 0x000fc600018f0eff */
[----:B------:R1:W-:Y:S01]  /*37e0*/  STL.64 [R1+0x168], R134 ;  /* 0x0001688601007387 */ /* 0x0003e20000100a00 */
[-C--:B0-----:R-:W-:Y:S02]  /*37f0*/  IADD3 R132, P5, R95, R154.reuse, RZ ;  /* 0x0000009a5f847210 */ /* 0x081fe40007fbe0ff */
[-C--:B-1----:R-:W-:Y:S02]  /*3800*/  IADD3 R134, P2, R93, R154.reuse, RZ ;  /* 0x0000009a5d867210 */ /* 0x082fe40007f5e0ff */
[-C--:B------:R-:W-:Y:S02]  /*3810*/  LEA.HI.X.SX32 R133, R244, R155.reuse, 0x1, P5 ;  /* 0x0000009bf4857211 */ /* 0x080fe400028f0eff */
[----:B------:R-:W-:Y:S01]  /*3820*/  LEA.HI.X.SX32 R135, R95, R155, 0x1, P2 ;  /* 0x0000009b5f877211 */ /* 0x000fe200010f0eff */
[----:B------:R-:W-:Y:S01]  /*3830*/  STL.64 [R1+0x160], R124 ;  /* 0x0001607c01007387 */ /* 0x000fe20000100a00 */
[-C--:B------:R-:W-:Y:S02]  /*3840*/  IADD3 R118, P4, R224, R154.reuse, RZ ;  /* 0x0000009ae0767210 */ /* 0x080fe40007f9e0ff */
[-C--:B------:R-:W-:Y:S01]  /*3850*/  IADD3 R120, P1, R228, R154.reuse, RZ ;  /* 0x0000009ae4787210 */ /* 0x080fe20007f3e0ff */
[----:B------:R-:W-:Y:S01]  /*3860*/  STL.64 [R1+0x380], R132 ;  /* 0x0003808401007387 */ /* 0x000fe20000100a00 */
[----:B------:R-:W-:-:S03]  /*3870*/  IADD3 R126, P6, R231, R154, RZ ;  /* 0x0000009ae77e7210 */ /* 0x000fc60007fde0ff */
[----:B------:R0:W-:Y:S01]  /*3880*/  STL.64 [R1+0x2c8], R134 ;  /* 0x0002c88601007387 */ /* 0x0001e20000100a00 */
[-C--:B------:R-:W-:Y:S02]  /*3890*/  LEA.HI.X.SX32 R119, R93, R155.reuse, 0x1, P4 ;  /* 0x0000009b5d777211 */ /* 0x080fe400020f0eff */
[-C--:B------:R-:W-:Y:S02]  /*38a0*/  LEA.HI.X.SX32 R121, R249, R155.reuse, 0x1, P1 ;  /* 0x0000009bf9797211 */ /* 0x080fe400008f0eff */
[CC--:B------:R-:W-:Y:S02]  /*38b0*/  LEA.HI.X.SX32 R127, R46.reuse, R155.reuse, 0x1, P6 ;  /* 0x0000009b2e7f7211 */ /* 0x0c0fe400030f0eff */
[-C--:B0-----:R-:W-:Y:S01]  /*38c0*/  IADD3 R134, P2, R46, R154.reuse, RZ ;  /* 0x0000009a2e867210 */ /* 0x081fe20007f5e0ff */
[----:B------:R-:W-:Y:S03]  /*38d0*/  STL.64 [R1+0x158], R118 ;  /* 0x0001587601007387 */ /* 0x000fe60000100a00 */
[----:B------:R-:W-:Y:S01]  /*38e0*/  LEA.HI.X.SX32 R135, R250, R155, 0x1, P2 ;  /* 0x0000009bfa877211 */ /* 0x000fe200010f0eff */
[----:B------:R-:W-:Y:S01]  /*38f0*/  STL.64 [R1+0x150], R120 ;  /* 0x0001507801007387 */ /* 0x000fe20000100a00 */
[----:B------:R-:W-:-:S03]  /*3900*/  IADD3 R124, P3, R238, R154, RZ ;  /* 0x0000009aee7c7210 */ /* 0x000fc60007f7e0ff */
[----:B------:R0:W-:Y:S01]  /*3910*/  STL.64 [R1+0x2c0], R134 ;  /* 0x0002c08601007387 */ /* 0x0001e20000100a00 */
[----:B------:R-:W-:-:S03]  /*3920*/  LEA.HI.X.SX32 R125, R251, R155, 0x1, P3 ;  /* 0x0000009bfb7d7211 */ /* 0x000fc600018f0eff */
[----:B------:R1:W-:Y:S01]  /*3930*/  STL.64 [R1+0x148], R126 ;  /* 0x0001487e01007387 */ /* 0x0003e20000100a00 */
[-C--:B0-----:R-:W-:Y:S02]  /*3940*/  IADD3 R134, P2, R40, R154.reuse, RZ ;  /* 0x0000009a28867210 */ /* 0x081fe40007f5e0ff */
[-C--:B-1----:R-:W-:Y:S02]  /*3950*/  IADD3 R126, P6, R38, R154.reuse, RZ ;  /* 0x0000009a267e7210 */ /* 0x082fe40007fde0ff */
[-C--:B------:R-:W-:Y:S02]  /*3960*/  LEA.HI.X.SX32 R135, R252, R155.reuse, 0x1, P2 ;  /* 0x0000009bfc877211 */ /* 0x080fe400010f0eff */
[----:B------:R-:W-:Y:S01]  /*3970*/  LEA.HI.X.SX32 R127, R40, R155, 0x1, P6 ;  /* 0x0000009b287f7211 */ /* 0x000fe200030f0eff */
[----:B------:R0:W-:Y:S04]  /*3980*/  STL.64 [R1+0x140], R124 ;  /* 0x0001407c01007387 */ /* 0x0001e80000100a00 */
[----:B------:R1:W-:Y:S04]  /*3990*/  STL.64 [R1+0x420], R134 ;  /* 0x0004208601007387 */ /* 0x0003e80000100a00 */
[----:B------:R4:W-:Y:S01]  /*39a0*/  STL.64 [R1+0x408], R126 ;  /* 0x0004087e01007387 */ /* 0x0009e20000100a00 */
[----:B0-----:R-:W-:-:S02]  /*39b0*/  IADD3 R124, P3, R36, R154, RZ ;  /* 0x0000009a247c7210 */ /* 0x001fc40007f7e0ff */
[-C--:B-1----:R-:W-:Y:S02]  /*39c0*/  IADD3 R134, P2, R34, R154.reuse, RZ ;  /* 0x0000009a22867210 */ /* 0x082fe40007f5e0ff */
[-C--:B------:R-:W-:Y:S02]  /*39d0*/  LEA.HI.X.SX32 R125, R38, R155.reuse, 0x1, P3 ;  /* 0x0000009b267d7211 */ /* 0x080fe400018f0eff */
[-C--:B----4-:R-:W-:Y:S02]  /*39e0*/  IADD3 R126, P6, R32, R154.reuse, RZ ;  /* 0x0000009a207e7210 */ /* 0x090fe40007fde0ff */
[-C--:B------:R-:W-:Y:S02]  /*39f0*/  LEA.HI.X.SX32 R135, R36, R155.reuse, 0x1, P2 ;  /* 0x0000009b24877211 */ /* 0x080fe400010f0eff */
[----:B------:R-:W-:Y:S01]  /*3a00*/  LEA.HI.X.SX32 R127, R34, R155, 0x1, P6 ;  /* 0x0000009b227f7211 */ /* 0x000fe200030f0eff */
[----:B------:R-:W-:Y:S01]  /*3a10*/  STL.64 [R1+0x3d8], R124 ;  /* 0x0003d87c01007387 */ /* 0x000fe20000100a00 */
[----:B------:R-:W-:-:S02]  /*3a20*/  IADD3 R132, P5, R242, R154, RZ ;  /* 0x0000009af2847210 */ /* 0x000fc40007fbe0ff */
[----:B------:R-:W-:Y:S01]  /*3a30*/  IADD3 R118, P4, R247, R154, RZ ;  /* 0x0000009af7767210 */ /* 0x000fe20007f9e0ff */
[----:B------:R0:W-:Y:S01]  /*3a40*/  STL.64 [R1+0x378], R134 ;  /* 0x0003788601007387 */ /* 0x0001e20000100a00 */
[----:B------:R-:W-:-:S03]  /*3a50*/  LEA.HI.X.SX32 R133, R32, R155, 0x1, P5 ;  /* 0x0000009b20857211 */ /* 0x000fc600028f0eff */
[----:B------:R1:W-:Y:S01]  /*3a60*/  STL.64 [R1+0x2b8], R126 ;  /* 0x0002b87e01007387 */ /* 0x0003e20000100a00 */
[-C--:B------:R-:W-:Y:S02]  /*3a70*/  IADD3 R120, P1, R248, R154.reuse, RZ ;  /* 0x0000009af8787210 */ /* 0x080fe40007f3e0ff */
[-C--:B------:R-:W-:Y:S02]  /*3a80*/  LEA.HI.X.SX32 R119, R219, R155.reuse, 0x1, P4 ;  /* 0x0000009bdb777211 */ /* 0x080fe400020f0eff */
[-C--:B0-----:R-:W-:Y:S01]  /*3a90*/  IADD3 R134, P2, R223, R154.reuse, RZ ;  /* 0x0000009adf867210 */ /* 0x081fe20007f5e0ff */
[----:B------:R-:W-:Y:S01]  /*3aa0*/  IMAD R223, R13, 0x31, RZ ;  /* 0x000000310ddf7824 */ /* 0x000fe200078e02ff */
[-C--:B------:R-:W-:Y:S02]  /*3ab0*/  IADD3 R124, P3, R221, R154.reuse, RZ ;  /* 0x0000009add7c7210 */ /* 0x080fe40007f7e0ff */
[----:B-1----:R-:W-:Y:S01]  /*3ac0*/  IADD3 R126, P6, R26, R154, RZ ;  /* 0x0000009a1a7e7210 */ /* 0x002fe20007fde0ff */
[----:B------:R-:W-:Y:S01]  /*3ad0*/  IMAD R221, R13, 0xcc, RZ ;  /* 0x000000cc0ddd7824 */ /* 0x000fe200078e02ff */
[----:B------:R0:W-:Y:S02]  /*3ae0*/  STL.64 [R1+0x138], R132 ;  /* 0x0001388401007387 */ /* 0x0001e40000100a00 */
[----:B------:R-:W-:-:S02]  /*3af0*/  LEA.HI.X.SX32 R127, R223, R155, 0x1, P6 ;  /* 0x0000009bdf7f7211 */ /* 0x000fc400030f0eff */
[----:B------:R-:W-:Y:S01]  /*3b00*/  LEA.HI.X.SX32 R121, R26, R155, 0x1, P1 ;  /* 0x0000009b1a797211 */ /* 0x000fe200008f0eff */
[----:B------:R1:W-:Y:S04]  /*3b10*/  STL.64 [R1+0x130], R118 ;  /* 0x0001307601007387 */ /* 0x0003e80000100a00 */
[----:B------:R4:W-:Y:S01]  /*3b20*/  STL.64 [R1+0x2b0], R126 ;  /* 0x0002b07e01007387 */ /* 0x0009e20000100a00 */
[-C--:B0-----:R-:W-:Y:S01]  /*3b30*/  IADD3 R132, P5, R217, R154.reuse, RZ ;  /* 0x0000009ad9847210 */ /* 0x081fe20007fbe0ff */
[----:B------:R-:W-:Y:S02]  /*3b40*/  IMAD R217, R13, 0x63, RZ ;  /* 0x000000630dd97824 */ /* 0x000fe400078e02ff */
[----:B------:R0:W-:Y:S01]  /*3b50*/  STL.64 [R1+0x128], R120 ;  /* 0x0001287801007387 */ /* 0x0001e20000100a00 */
[-C--:B-1----:R-:W-:Y:S01]  /*3b60*/  IADD3 R118, P4, R221, R154.reuse, RZ ;  /* 0x0000009add767210 */ /* 0x082fe20007f9e0ff */
[----:B------:R-:W-:Y:S01]  /*3b70*/  IMAD R221, R13, 0x19, RZ ;  /* 0x000000190ddd7824 */ /* 0x000fe200078e02ff */
[----:B----4-:R-:W-:-:S02]  /*3b80*/  IADD3 R126, P6, R20, R154, RZ ;  /* 0x0000009a147e7210 */ /* 0x010fc40007fde0ff */
[-C--:B------:R-:W-:Y:S02]  /*3b90*/  LEA.HI.X.SX32 R125, R217, R155.reuse, 0x1, P3 ;  /* 0x0000009bd97d7211 */ /* 0x080fe400018f0eff */
[-C--:B0-----:R-:W-:Y:S01]  /*3ba0*/  IADD3 R120, P1, R19, R154.reuse, RZ ;  /* 0x0000009a13787210 */ /* 0x081fe20007f3e0ff */
[----:B------:R-:W-:Y:S01]  /*3bb0*/  IMAD R223, R13, 0xd0, RZ ;  /* 0x000000d00ddf7824 */ /* 0x000fe200078e02ff */
[-C--:B------:R-:W-:Y:S01]  /*3bc0*/  LEA.HI.X.SX32 R127, R221, R155.reuse, 0x1, P6 ;  /* 0x0000009bdd7f7211 */ /* 0x080fe200030f0eff */
[----:B------:R-:W-:Y:S01]  /*3bd0*/  IMAD R219, R13, 0xce, RZ ;  /* 0x000000ce0ddb7824 */ /* 0x000fe200078e02ff */
[----:B------:R-:W-:Y:S01]  /*3be0*/  LEA.HI.X.SX32 R121, R20, R155, 0x1, P1 ;  /* 0x0000009b14797211 */ /* 0x000fe200008f0eff */
[----:B------:R0:W-:Y:S04]  /*3bf0*/  STL.64 [R1+0x120], R124 ;  /* 0x0001207c01007387 */ /* 0x0001e80000100a00 */
[----:B------:R1:W-:Y:S04]  /*3c00*/  STL.64 [R1+0x370], R126 ;  /* 0x0003707e01007387 */ /* 0x0003e80000100a00 */
[----:B------:R4:W-:Y:S01]  /*3c10*/  STL.64 [R1+0x2a8], R120 ;  /* 0x0002a87801007387 */ /* 0x0009e20000100a00 */
[-C--:B0-----:R-:W-:Y:S01]  /*3c20*/  IADD3 R124, P3, R219, R154.reuse, RZ ;  /* 0x0000009adb7c7210 */ /* 0x081fe20007f7e0ff */
[----:B------:R-:W-:Y:S01]  /*3c30*/  IMAD R219, R13, 0x65, RZ ;  /* 0x000000650ddb7824 */ /* 0x000fe200078e02ff */
[-C--:B-1----:R-:W-:Y:S01]  /*3c40*/  IADD3 R126, P6, R223, R154.reuse, RZ ;  /* 0x0000009adf7e7210 */ /* 0x082fe20007fde0ff */
[----:B------:R-:W-:Y:S01]  /*3c50*/  IMAD R223, R13, 0x33, RZ ;  /* 0x000000330ddf7824 */ /* 0x000fe200078e02ff */
[----:B----4-:R-:W-:-:S02]  /*3c60*/  IADD3 R120, P1, R15, R154, RZ ;  /* 0x0000009a0f787210 */ /* 0x010fc40007f3e0ff */
[-C--:B------:R-:W-:Y:S02]  /*3c70*/  LEA.HI.X.SX32 R135, R19, R155.reuse, 0x1, P2 ;  /* 0x0000009b13877211 */ /* 0x080fe400010f0eff */
[-C--:B------:R-:W-:Y:S01]  /*3c80*/  LEA.HI.X.SX32 R121, R223, R155.reuse, 0x1, P1 ;  /* 0x0000009bdf797211 */ /* 0x080fe200008f0eff */
[----:B------:R-:W-:Y:S01]  /*3c90*/  IMAD R223, R13, 0x67, RZ ;  /* 0x000000670ddf7824 */ /* 0x000fe200078e02ff */
[-C--:B------:R-:W-:Y:S02]  /*3ca0*/  LEA.HI.X.SX32 R133, R219, R155.reuse, 0x1, P5 ;  /* 0x0000009bdb857211 */ /* 0x080fe400028f0eff */
[-C--:B------:R-:W-:Y:S01]  /*3cb0*/  LEA.HI.X.SX32 R119, R15, R155.reuse, 0x1, P4 ;  /* 0x0000009b0f777211 */ /* 0x080fe200020f0eff */
[----:B------:R-:W-:Y:S01]  /*3cc0*/  STL.64 [R1+0x118], R134 ;  /* 0x0001188601007387 */ /* 0x000fe20000100a00 */
[----:B------:R-:W-:Y:S01]  /*3cd0*/  LEA.HI.X.SX32 R125, R223, R155, 0x1, P3 ;  /* 0x0000009bdf7d7211 */ /* 0x000fe200018f0eff */
[C---:B------:R-:W-:Y:S02]  /*3ce0*/  IMAD R219, R13.reuse, 0xd, RZ ;  /* 0x0000000d0ddb7824 */ /* 0x040fe400078e02ff */
[----:B------:R-:W-:Y:S04]  /*3cf0*/  STL.64 [R1+0x110], R132 ;  /* 0x0001108401007387 */ /* 0x000fe80000100a00 */
[----:B------:R0:W-:Y:S04]  /*3d00*/  STL.64 [R1+0x2a0], R120 ;  /* 0x0002a07801007387 */ /* 0x0001e80000100a00 */
[----:B------:R1:W-:Y:S01]  /*3d10*/  STL.64 [R1+0x108], R118 ;  /* 0x0001087601007387 */ /* 0x0003e20000100a00 */
[----:B------:R-:W-:-:S03]  /*3d20*/  IMAD R221, R13, 0xd4, RZ ;  /* 0x000000d40ddd7824 */ /* 0x000fc600078e02ff */
[----:B------:R4:W-:Y:S01]  /*3d30*/  STL.64 [R1+0x100], R124 ;  /* 0x0001007c01007387 */ /* 0x0009e20000100a00 */
[-C--:B0-----:R-:W-:Y:S02]  /*3d40*/  IADD3 R120, P1, R16, R154.reuse, RZ ;  /* 0x0000009a10787210 */ /* 0x081fe40007f3e0ff */
[-C--:B-1----:R-:W-:Y:S02]  /*3d50*/  IADD3 R118, P4, R17, R154.reuse, RZ ;  /* 0x0000009a11767210 */ /* 0x082fe40007f9e0ff */
[-C--:B------:R-:W-:Y:S02]  /*3d60*/  LEA.HI.X.SX32 R121, R219, R155.reuse, 0x1, P1 ;  /* 0x0000009bdb797211 */ /* 0x080fe400008f0eff */
[-C--:B----4-:R-:W-:Y:S01]  /*3d70*/  IADD3 R124, P3, R18, R154.reuse, RZ ;  /* 0x0000009a127c7210 */ /* 0x090fe20007f7e0ff */
[C---:B------:R-:W-:Y:S01]  /*3d80*/  IMAD R217, R13.reuse, 0xd2, RZ ;  /* 0x000000d20dd97824 */ /* 0x040fe200078e02ff */
[-C--:B------:R-:W-:Y:S01]  /*3d90*/  LEA.HI.X.SX32 R119, R16, R155.reuse, 0x1, P4 ;  /* 0x0000009b10777211 */ /* 0x080fe200020f0eff */
[----:B------:R-:W-:Y:S01]  /*3da0*/  IMAD R223, R13, 0xd8, RZ ;  /* 0x000000d80ddf7824 */ /* 0x000fe200078e02ff */
[-C--:B------:R-:W-:Y:S01]  /*3db0*/  LEA.HI.X.SX32 R125, R17, R155.reuse, 0x1, P3 ;  /* 0x0000009b117d7211 */ /* 0x080fe200018f0eff */
[----:B------:R0:W-:Y:S01]  /*3dc0*/  STL.64 [R1+0x3d0], R120 ;  /* 0x0003d07801007387 */ /* 0x0001e20000100a00 */
[-C--:B------:R-:W-:Y:S01]  /*3dd0*/  IADD3 R132, P5, R221, R154.reuse, RZ ;  /* 0x0000009add847210 */ /* 0x080fe20007fbe0ff */
[----:B------:R-:W-:Y:S01]  /*3de0*/  IMAD R221, R13, 0xd6, RZ ;  /* 0x000000d60ddd7824 */ /* 0x000fe200078e02ff */
[----:B------:R-:W-:Y:S01]  /*3df0*/  IADD3 R134, P2, R217, R154, RZ ;  /* 0x0000009ad9867210 */ /* 0x000fe20007f5e0ff */
[----:B------:R1:W-:Y:S01]  /*3e00*/  STL.64 [R1+0x368], R118 ;  /* 0x0003687601007387 */ /* 0x0003e20000100a00 */
[----:B------:R-:W-:Y:S01]  /*3e10*/  LEA.HI.X.SX32 R127, R18, R155, 0x1, P6 ;  /* 0x0000009b127f7211 */ /* 0x000fe200030f0eff */
[----:B------:R-:W-:-:S02]  /*3e20*/  IMAD R217, R13, 0xda, RZ ;  /* 0x000000da0dd97824 */ /* 0x000fc400078e02ff */
[----:B------:R4:W-:Y:S01]  /*3e30*/  STL.64 [R1+0x298], R124 ;  /* 0x0002987c01007387 */ /* 0x0009e20000100a00 */
[----:B------:R-:W-:Y:S01]  /*3e40*/  IMAD R219, R13, 0x69, RZ ;  /* 0x000000690ddb7824 */ /* 0x000fe200078e02ff */
[-C--:B0-----:R-:W-:Y:S02]  /*3e50*/  IADD3 R120, P1, R221, R154.reuse, RZ ;  /* 0x0000009add787210 */ /* 0x081fe40007f3e0ff */
[-C--:B-1----:R-:W-:Y:S01]  /*3e60*/  IADD3 R118, P4, R223, R154.reuse, RZ ;  /* 0x0000009adf767210 */ /* 0x082fe20007f9e0ff */
[----:B------:R-:W-:Y:S01]  /*3e70*/  IMAD R223, R13, 0x35, RZ ;  /* 0x000000350ddf7824 */ /* 0x000fe200078e02ff */
[----:B----4-:R-:W-:Y:S01]  /*3e80*/  IADD3 R124, P3, R21, R154, RZ ;  /* 0x0000009a157c7210 */ /* 0x010fe20007f7e0ff */
[----:B------:R-:W-:Y:S01]  /*3e90*/  IMAD R221, R13, 0xdc, RZ ;  /* 0x000000dc0ddd7824 */ /* 0x000fe200078e02ff */
[----:B------:R0:W-:Y:S02]  /*3ea0*/  STL.64 [R1+0xf8], R126 ;  /* 0x0000f87e01007387 */ /* 0x0001e40000100a00 */
[----:B------:R-:W-:-:S02]  /*3eb0*/  LEA.HI.X.SX32 R125, R223, R155, 0x1, P3 ;  /* 0x0000009bdf7d7211 */ /* 0x000fc400018f0eff */
[-C--:B------:R-:W-:Y:S02]  /*3ec0*/  LEA.HI.X.SX32 R135, R219, R155.reuse, 0x1, P2 ;  /* 0x0000009bdb877211 */ /* 0x080fe400010f0eff */
[-C--:B------:R-:W-:Y:S01]  /*3ed0*/  IADD3 R16, P2, R221, R154.reuse, RZ ;  /* 0x0000009add107210 */ /* 0x080fe20007f5e0ff */
[----:B------:R1:W-:Y:S01]  /*3ee0*/  STL.64 [R1+0x290], R124 ;  /* 0x0002907c01007387 */ /* 0x0003e20000100a00 */
[----:B0-----:R-:W-:Y:S01]  /*3ef0*/  IADD3 R126, P6, R217, R154, RZ ;  /* 0x0000009ad97e7210 */ /* 0x001fe20007fde0ff */
[----:B------:R-:W-:Y:S01]  /*3f00*/  IMAD R217, R13, 0x6b, RZ ;  /* 0x0000006b0dd97824 */ /* 0x000fe200078e02ff */
[-C--:B------:R-:W-:Y:S01]  /*3f10*/  LEA.HI.X.SX32 R133, R21, R155.reuse, 0x1, P5 ;  /* 0x0000009b15857211 */ /* 0x080fe200028f0eff */
[C---:B------:R-:W-:Y:S02]  /*3f20*/  IMAD R221, R13.reuse, 0x1b, RZ ;  /* 0x0000001b0ddd7824 */ /* 0x040fe400078e02ff */
[----:B------:R-:W-:Y:S01]  /*3f30*/  IMAD R219, R13, 0xde, RZ ;  /* 0x000000de0ddb7824 */ /* 0x000fe200078e02ff */
[----:B------:R-:W-:-:S02]  /*3f40*/  LEA.HI.X.SX32 R121, R217, R155, 0x1, P1 ;  /* 0x0000009bd9797211 */ /* 0x000fc400008f0eff */
[CC--:B-1----:R-:W-:Y:S01]  /*3f50*/  IADD3 R124, P3, R22.reuse, R154.reuse, RZ ;  /* 0x0000009a167c7210 */ /* 0x0c2fe20007f7e0ff */
[----:B------:R-:W-:Y:S01]  /*3f60*/  STL.64 [R1+0xf0], R134 ;  /* 0x0000f08601007387 */ /* 0x000fe20000100a00 */
[----:B------:R-:W-:Y:S01]  /*3f70*/  IADD3 R18, P5, R23, R154, RZ ;  /* 0x0000009a17127210 */ /* 0x000fe20007fbe0ff */
[----:B------:R-:W-:Y:S01]  /*3f80*/  IMAD R223, R13, 0xe0, RZ ;  /* 0x000000e00ddf7824 */ /* 0x000fe200078e02ff */
[-C--:B------:R-:W-:Y:S01]  /*3f90*/  LEA.HI.X.SX32 R125, R221, R155.reuse, 0x1, P3 ;  /* 0x0000009bdd7d7211 */ /* 0x080fe200018f0eff */
[----:B------:R-:W-:Y:S01]  /*3fa0*/  STL.64 [R1+0xe8], R132 ;  /* 0x0000e88401007387 */ /* 0x000fe20000100a00 */
[----:B------:R-:W-:-:S03]  /*3fb0*/  LEA.HI.X.SX32 R19, R22, R155, 0x1, P5 ;  /* 0x0000009b16137211 */ /* 0x000fc600028f0eff */
[----:B------:R0:W-:Y:S01]  /*3fc0*/  STL.64 [R1+0xe0], R120 ;  /* 0x0000e07801007387 */ /* 0x0001e20000100a00 */
[-C--:B------:R-:W-:Y:S01]  /*3fd0*/  IADD3 R20, P3, R223, R154.reuse, RZ ;  /* 0x0000009adf147210 */ /* 0x080fe20007f7e0ff */
[C---:B------:R-:W-:Y:S02]  /*3fe0*/  IMAD R221, R13.reuse, 0xe4, RZ ;  /* 0x000000e40ddd7824 */ /* 0x040fe400078e02ff */
[----:B------:R1:W-:Y:S01]  /*3ff0*/  STL.64 [R1+0x360], R124 ;  /* 0x0003607c01007387 */ /* 0x0003e20000100a00 */
[----:B------:R-:W-:Y:S01]  /*4000*/  IMAD R223, R13, 0x37, RZ ;  /* 0x000000370ddf7824 */ /* 0x000fe200078e02ff */
[-C--:B0-----:R-:W-:Y:S01]  /*4010*/  IADD3 R120, P1, R219, R154.reuse, RZ ;  /* 0x0000009adb787210 */ /* 0x081fe20007f3e0ff */
[----:B------:R-:W-:Y:S01]  /*4020*/  IMAD R219, R13, 0x6d, RZ ;  /* 0x0000006d0ddb7824 */ /* 0x000fe200078e02ff */
[----:B------:R0:W-:Y:S01]  /*4030*/  STL.64 [R1+0x288], R18 ;  /* 0x0002881201007387 */ /* 0x0001e20000100a00 */
[----:B-1----:R-:W-:-:S03]  /*4040*/  IADD3 R124, P5, R24, R154, RZ ;  /* 0x0000009a187c7210 */ /* 0x002fc60007fbe0ff */
[-C--:B------:R-:W-:Y:S02]  /*4050*/  LEA.HI.X.SX32 R127, R219, R155.reuse, 0x1, P6 ;  /* 0x0000009bdb7f7211 */ /* 0x080fe400030f0eff */
[-C--:B------:R-:W-:Y:S01]  /*4060*/  LEA.HI.X.SX32 R125, R223, R155.reuse, 0x1, P5 ;  /* 0x0000009bdf7d7211 */ /* 0x080fe200028f0eff */
[----:B------:R-:W-:Y:S01]  /*4070*/  IMAD R223, R13, 0x7, RZ ;  /* 0x000000070ddf7824 */ /* 0x000fe200078e02ff */
[-C--:B------:R-:W-:Y:S02]  /*4080*/  LEA.HI.X.SX32 R119, R23, R155.reuse, 0x1, P4 ;  /* 0x0000009b17777211 */ /* 0x080fe400020f0eff */
[-C--:B0-----:R-:W-:Y:S01]  /*4090*/  IADD3 R18, P6, R221, R154.reuse, RZ ;  /* 0x0000009add127210 */ /* 0x081fe20007fde0ff */
[----:B------:R-:W-:Y:S01]  /*40a0*/  IMAD R221, R13, 0x6f, RZ ;  /* 0x0000006f0ddd7824 */ /* 0x000fe200078e02ff */
[----:B------:R-:W-:Y:S02]  /*40b0*/  IADD3 R22, P5, R25, R154, RZ ;  /* 0x0000009a19167210 */ /* 0x000fe40007fbe0ff */
[-C--:B------:R-:W-:Y:S01]  /*40c0*/  LEA.HI.X.SX32 R17, R24, R155.reuse, 0x1, P2 ;  /* 0x0000009b18117211 */ /* 0x080fe200010f0eff */
[----:B------:R-:W-:Y:S01]  /*40d0*/  STL.64 [R1+0xd8], R118 ;  /* 0x0000d87601007387 */ /* 0x000fe20000100a00 */
[----:B------:R-:W-:-:S02]  /*40e0*/  LEA.HI.X.SX32 R121, R221, R155, 0x1, P1 ;  /* 0x0000009bdd797211 */ /* 0x000fc400008f0eff */
[----:B------:R-:W-:Y:S01]  /*40f0*/  LEA.HI.X.SX32 R23, R223, R155, 0x1, P5 ;  /* 0x0000009bdf177211 */ /* 0x000fe200028f0eff */
[----:B------:R-:W-:Y:S04]  /*4100*/  STL.64 [R1+0xd0], R126 ;  /* 0x0000d07e01007387 */ /* 0x000fe80000100a00 */
[----:B------:R-:W-:Y:S04]  /*4110*/  STL.64 [R1+0x280], R124 ;  /* 0x0002807c01007387 */ /* 0x000fe80000100a00 */
[----:B------:R0:W-:Y:S04]  /*4120*/  STL.64 [R1+0xc8], R16 ;  /* 0x0000c81001007387 */ /* 0x0001e80000100a00 */
[----:B------:R1:W-:Y:S04]  /*4130*/  STL.64 [R1+0xc0], R120 ;  /* 0x0000c07801007387 */ /* 0x0003e80000100a00 */
[----:B------:R4:W-:Y:S01]  /*4140*/  STL.64 [R1+0x400], R22 ;  /* 0x0004001601007387 */ /* 0x0009e20000100a00 */
[-C--:B0-----:R-:W-:Y:S01]  /*4150*/  IADD3 R16, P2, R27, R154.reuse, RZ ;  /* 0x0000009a1b107210 */ /* 0x081fe20007f5e0ff */
[----:B------:R-:W-:Y:S01]  /*4160*/  IMAD R223, R13, 0xe8, RZ ;  /* 0x000000e80ddf7824 */ /* 0x000fe200078e02ff */
[----:B-1----:R-:W-:-:S02]  /*4170*/  IADD3 R120, P1, R28, R154, RZ ;  /* 0x0000009a1c787210 */ /* 0x002fc40007f3e0ff */
[-C--:B----4-:R-:W-:Y:S02]  /*4180*/  IADD3 R22, P5, R29, R154.reuse, RZ ;  /* 0x0000009a1d167210 */ /* 0x090fe40007fbe0ff */
[-C--:B------:R-:W-:Y:S02]  /*4190*/  LEA.HI.X.SX32 R17, R25, R155.reuse, 0x1, P2 ;  /* 0x0000009b19117211 */ /* 0x080fe400010f0eff */
[-C--:B------:R-:W-:Y:S01]  /*41a0*/  LEA.HI.X.SX32 R23, R28, R155.reuse, 0x1, P5 ;  /* 0x0000009b1c177211 */ /* 0x080fe200028f0eff */
[----:B------:R-:W-:Y:S01]  /*41b0*/  IMAD R217, R13, 0xe2, RZ ;  /* 0x000000e20dd97824 */ /* 0x000fe200078e02ff */
[----:B------:R-:W-:Y:S01]  /*41c0*/  LEA.HI.X.SX32 R121, R27, R155, 0x1, P1 ;  /* 0x0000009b1b797211 */ /* 0x000fe200008f0eff */
[----:B------:R-:W-:Y:S01]  /*41d0*/  IMAD R221, R13, 0xe6, RZ ;  /* 0x000000e60ddd7824 */ /* 0x000fe200078e02ff */
[----:B------:R0:W-:Y:S01]  /*41e0*/  STL.64 [R1+0x3c8], R16 ;  /* 0x0003c81001007387 */ /* 0x0001e20000100a00 */
[----:B------:R-:W-:Y:S01]  /*41f0*/  IADD3 R24, P1, R223, R154, RZ ;  /* 0x0000009adf187210 */ /* 0x000fe20007f3e0ff */
[----:B------:R-:W-:-:S02]  /*4200*/  IMAD R223, R13, 0x39, RZ ;  /* 0x000000390ddf7824 */ /* 0x000fc400078e02ff */
[----:B------:R1:W-:Y:S01]  /*4210*/  STL.64 [R1+0x278], R22 ;  /* 0x0002781601007387 */ /* 0x0003e20000100a00 */
[----:B------:R-:W-:Y:S01]  /*4220*/  IMAD R219, R13, 0x71, RZ ;  /* 0x000000710ddb7824 */ /* 0x000fe200078e02ff */
[-C--:B------:R-:W-:Y:S01]  /*4230*/  IADD3 R118, P4, R217, R154.reuse, RZ ;  /* 0x0000009ad9767210 */ /* 0x080fe20007f9e0ff */
[----:B------:R-:W-:Y:S01]  /*4240*/  IMAD R217, R13, 0xea, RZ ;  /* 0x000000ea0dd97824 */ /* 0x000fe200078e02ff */
[-C--:B------:R-:W-:Y:S01]  /*4250*/  LEA.HI.X.SX32 R21, R29, R155.reuse, 0x1, P3 ;  /* 0x0000009b1d157211 */ /* 0x080fe200018f0eff */
[----:B------:R-:W-:Y:S01]  /*4260*/  STL.64 [R1+0x358], R120 ;  /* 0x0003587801007387 */ /* 0x000fe20000100a00 */
[-C--:B0-----:R-:W-:Y:S01]  /*4270*/  IADD3 R16, P2, R221, R154.reuse, RZ ;  /* 0x0000009add107210 */ /* 0x081fe20007f5e0ff */
[----:B------:R-:W-:Y:S01]  /*4280*/  IMAD R221, R13, 0xec, RZ ;  /* 0x000000ec0ddd7824 */ /* 0x000fe200078e02ff */
[----:B-1----:R-:W-:Y:S01]  /*4290*/  IADD3 R22, P5, R30, R154, RZ ;  /* 0x0000009a1e167210 */ /* 0x002fe20007fbe0ff */
[----:B------:R0:W-:Y:S01]  /*42a0*/  STL.64 [R1+0xb8], R20 ;  /* 0x0000b81401007387 */ /* 0x0001e20000100a00 */
[----:B------:R-:W-:-:S02]  /*42b0*/  LEA.HI.X.SX32 R119, R219, R155, 0x1, P4 ;  /* 0x0000009bdb777211 */ /* 0x000fc400020f0eff */
[-C--:B------:R-:W-:Y:S02]  /*42c0*/  LEA.HI.X.SX32 R23, R223, R155.reuse, 0x1, P5 ;  /* 0x0000009bdf177211 */ /* 0x080fe400028f0eff */
[----:B------:R-:W-:Y:S02]  /*42d0*/  LEA.HI.X.SX32 R19, R30, R155, 0x1, P6 ;  /* 0x0000009b1e137211 */ /* 0x000fe400030f0eff */
[-C--:B------:R-:W-:Y:S01]  /*42e0*/  IADD3 R26, P4, R221, R154.reuse, RZ ;  /* 0x0000009add1a7210 */ /* 0x080fe20007f9e0ff */
[----:B------:R1:W-:Y:S01]  /*42f0*/  STL.64 [R1+0x270], R22 ;  /* 0x0002701601007387 */ /* 0x0003e20000100a00 */
[----:B------:R-:W-:Y:S01]  /*4300*/  IMAD R221, R13, 0x1d, RZ ;  /* 0x0000001d0ddd7824 */ /* 0x000fe200078e02ff */
[-C--:B0-----:R-:W-:Y:S01]  /*4310*/  IADD3 R20, P3, R217, R154.reuse, RZ ;  /* 0x0000009ad9147210 */ /* 0x081fe20007f7e0ff */
[----:B------:R-:W-:Y:S01]  /*4320*/  IMAD R217, R13, 0x73, RZ ;  /* 0x000000730dd97824 */ /* 0x000fe200078e02ff */
[----:B------:R-:W-:Y:S04]  /*4330*/  STL.64 [R1+0xb0], R118 ;  /* 0x0000b07601007387 */ /* 0x000fe80000100a00 */
[----:B------:R0:W-:Y:S01]  /*4340*/  STL.64 [R1+0xa8], R18 ;  /* 0x0000a81201007387 */ /* 0x0001e20000100a00 */
[----:B-1----:R-:W-:-:S02]  /*4350*/  IADD3 R22, P5, R31, R154, RZ ;  /* 0x0000009a1f167210 */ /* 0x002fc40007fbe0ff */
[-C--:B------:R-:W-:Y:S01]  /*4360*/  LEA.HI.X.SX32 R17, R217, R155.reuse, 0x1, P2 ;  /* 0x0000009bd9117211 */ /* 0x080fe200010f0eff */
[----:B------:R-:W-:Y:S01]  /*4370*/  IMAD R223, R13, 0xf0, RZ ;  /* 0x000000f00ddf7824 */ /* 0x000fe200078e02ff */
[-C--:B------:R-:W-:Y:S01]  /*4380*/  LEA.HI.X.SX32 R23, R221, R155.reuse, 0x1, P5 ;  /* 0x0000009bdd177211 */ /* 0x080fe200028f0eff */
[----:B------:R-:W-:Y:S01]  /*4390*/  IMAD R219, R13, 0xee, RZ ;  /* 0x000000ee0ddb7824 */ /* 0x000fe200078e02ff */
[-C--:B0-----:R-:W-:Y:S01]  /*43a0*/  IADD3 R18, P6, R33, R154.reuse, RZ ;  /* 0x0000009a21127210 */ /* 0x081fe20007fde0ff */
[----:B------:R0:W-:Y:S03]  /*43b0*/  STL.64 [R1+0xa0], R16 ;  /* 0x0000a01001007387 */ /* 0x0001e60000100a00 */
[----:B------:R-:W-:Y:S01]  /*43c0*/  LEA.HI.X.SX32 R19, R31, R155, 0x1, P6 ;  /* 0x0000009b1f137211 */ /* 0x000fe200030f0eff */
        /* <DEDUP_REMOVED lines=16> */
[----:B------:R0:W-:Y:S01]  /*44d0*/  STL.64 [R1+0x260], R18 ;  /* 0x0002601201007387 */ /* 0x0001e20000100a00 */
[----:B------:R-:W-:-:S03]  /*44e0*/  IMAD R221, R13, 0xf4, RZ ;  /* 0x000000f40ddd7824 */ /* 0x000fc600078e02ff */
[----:B------:R1:W-:Y:S01]  /*44f0*/  STL.64 [R1+0x88], R26 ;  /* 0x0000881a01007387 */ /* 0x0003e20000100a00 */
[----:B------:R-:W-:-:S03]  /*4500*/  IMAD R217, R13, 0xf2, RZ ;  /* 0x000000f20dd97824 */ /* 0x000fc600078e02ff */
[----:B------:R4:W-:Y:S01]  /*4510*/  STL.64 [R1+0x80], R16 ;  /* 0x0000801001007387 */ /* 0x0009e20000100a00 */
[-C--:B0-----:R-:W-:Y:S02]  /*4520*/  IADD3 R18, P6, R37, R154.reuse, RZ ;  /* 0x0000009a25127210 */ /* 0x081fe40007fde0ff */
[-C--:B-1----:R-:W-:Y:S02]  /*4530*/  IADD3 R26, P4, R39, R154.reuse, RZ ;  /* 0x0000009a271a7210 */ /* 0x082fe40007f9e0ff */
[-C--:B------:R-:W-:Y:S02]  /*4540*/  LEA.HI.X.SX32 R19, R219, R155.reuse, 0x1, P6 ;  /* 0x0000009bdb137211 */ /* 0x080fe400030f0eff */
[-C--:B----4-:R-:W-:Y:S01]  /*4550*/  IADD3 R16, P2, R41, R154.reuse, RZ ;  /* 0x0000009a29107210 */ /* 0x090fe20007f5e0ff */
[----:B------:R-:W-:Y:S01]  /*4560*/  IMAD R223, R13, 0xf8, RZ ;  /* 0x000000f80ddf7824 */ /* 0x000fe200078e02ff */
[-C--:B------:R-:W-:Y:S02]  /*4570*/  LEA.HI.X.SX32 R27, R37, R155.reuse, 0x1, P4 ;  /* 0x0000009b251b7211 */ /* 0x080fe400020f0eff */
[-C--:B------:R-:W-:Y:S01]  /*4580*/  LEA.HI.X.SX32 R17, R39, R155.reuse, 0x1, P2 ;  /* 0x0000009b27117211 */ /* 0x080fe200010f0eff */
[----:B------:R0:W-:Y:S01]  /*4590*/  STL.64 [R1+0x3c0], R18 ;  /* 0x0003c01201007387 */ /* 0x0001e20000100a00 */
[-C--:B------:R-:W-:Y:S01]  /*45a0*/  IADD3 R20, P3, R221, R154.reuse, RZ ;  /* 0x0000009add147210 */ /* 0x080fe20007f7e0ff */
[----:B------:R-:W-:Y:S01]  /*45b0*/  IMAD R221, R13, 0xf6, RZ ;  /* 0x000000f60ddd7824 */ /* 0x000fe200078e02ff */
[----:B------:R-:W-:Y:S01]  /*45c0*/  IADD3 R24, P1, R217, R154, RZ ;  /* 0x0000009ad9187210 */ /* 0x000fe20007f3e0ff */
[----:B------:R-:W-:Y:S01]  /*45d0*/  IMAD R219, R13, 0x79, RZ ;  /* 0x000000790ddb7824 */ /* 0x000fe200078e02ff */
[----:B------:R1:W-:Y:S01]  /*45e0*/  STL.64 [R1+0x348], R26 ;  /* 0x0003481a01007387 */ /* 0x0003e20000100a00 */
[----:B------:R-:W-:-:S03]  /*45f0*/  LEA.HI.X.SX32 R23, R41, R155, 0x1, P5 ;  /* 0x0000009b29177211 */ /* 0x000fc600028f0eff */
[----:B------:R4:W-:Y:S01]  /*4600*/  STL.64 [R1+0x258], R16 ;  /* 0x0002581001007387 */ /* 0x0009e20000100a00 */
[-C--:B------:R-:W-:Y:S02]  /*4610*/  LEA.HI.X.SX32 R25, R219, R155.reuse, 0x1, P1 ;  /* 0x0000009bdb197211 */ /* 0x080fe400008f0eff */
[-C--:B0-----:R-:W-:Y:S01]  /*4620*/  IADD3 R18, P6, R221, R154.reuse, RZ ;  /* 0x0000009add127210 */ /* 0x081fe20007fde0ff */
[----:B------:R-:W-:Y:S01]  /*4630*/  IMAD R221, R13, 0xfc, RZ ;  /* 0x000000fc0ddd7824 */ /* 0x000fe200078e02ff */
[-C--:B-1----:R-:W-:Y:S01]  /*4640*/  IADD3 R26, P4, R223, R154.reuse, RZ ;  /* 0x0000009adf1a7210 */ /* 0x082fe20007f9e0ff */
[----:B------:R-:W-:Y:S01]  /*4650*/  IMAD R223, R13, 0x3d, RZ ;  /* 0x0000003d0ddf7824 */ /* 0x000fe200078e02ff */
[C---:B----4-:R-:W-:Y:S01]  /*4660*/  IADD3 R16, P2, R42.reuse, R154, RZ ;  /* 0x0000009a2a107210 */ /* 0x050fe20007f5e0ff */
[----:B------:R-:W-:Y:S01]  /*4670*/  STL.64 [R1+0x78], R22 ;  /* 0x0000781601007387 */ /* 0x000fe20000100a00 */
[-C--:B------:R-:W-:Y:S02]  /*4680*/  LEA.HI.X.SX32 R21, R42, R155.reuse, 0x1, P3 ;  /* 0x0000009b2a157211 */ /* 0x080fe400018f0eff */
[----:B------:R-:W-:Y:S01]  /*4690*/  LEA.HI.X.SX32 R17, R223, R155, 0x1, P2 ;  /* 0x0000009bdf117211 */ /* 0x000fe200010f0eff */
[----:B------:R0:W-:Y:S01]  /*46a0*/  STL.64 [R1+0x70], R24 ;  /* 0x0000701801007387 */ /* 0x0001e20000100a00 */
[----:B------:R-:W-:-:S03]  /*46b0*/  IMAD R223, R13, 0x1f, RZ ;  /* 0x0000001f0ddf7824 */ /* 0x000fc600078e02ff */
[----:B------:R1:W-:Y:S04]  /*46c0*/  STL.64 [R1+0x250], R16 ;  /* 0x0002501001007387 */ /* 0x0003e80000100a00 */
[----:B------:R4:W-:Y:S01]  /*46d0*/  STL.64 [R1+0x68], R20 ;  /* 0x0000681401007387 */ /* 0x0009e20000100a00 */
[-C--:B0-----:R-:W-:Y:S01]  /*46e0*/  IADD3 R24, P1, R221, R154.reuse, RZ ;  /* 0x0000009add187210 */ /* 0x081fe20007f3e0ff */
[----:B------:R-:W-:Y:S01]  /*46f0*/  IMAD R221, R13, 0x7b, RZ ;  /* 0x0000007b0ddd7824 */ /* 0x000fe200078e02ff */
[----:B-1----:R-:W-:-:S04]  /*4700*/  IADD3 R16, P2, R43, R154, RZ ;  /* 0x0000009a2b107210 */ /* 0x002fc80007f5e0ff */
[-C--:B------:R-:W-:Y:S02]  /*4710*/  LEA.HI.X.SX32 R19, R221, R155.reuse, 0x1, P6 ;  /* 0x0000009bdd137211 */ /* 0x080fe400030f0eff */
[C---:B----4-:R-:W-:Y:S02]  /*4720*/  IADD3 R20, P3, R44.reuse, R154, RZ ;  /* 0x0000009a2c147210 */ /* 0x050fe40007f7e0ff */
[-C--:B------:R-:W-:Y:S01]  /*4730*/  LEA.HI.X.SX32 R17, R223, R155.reuse, 0x1, P2 ;  /* 0x0000009bdf117211 */ /* 0x080fe200010f0eff */
[----:B------:R-:W-:Y:S01]  /*4740*/  IMAD R217, R13, 0xfa, RZ ;  /* 0x000000fa0dd97824 */ /* 0x000fe200078e02ff */
[-C--:B------:R-:W-:Y:S02]  /*4750*/  LEA.HI.X.SX32 R21, R43, R155.reuse, 0x1, P3 ;  /* 0x0000009b2b157211 */ /* 0x080fe400018f0eff */
[----:B------:R-:W-:Y:S01]  /*4760*/  LEA.HI.X.SX32 R27, R44, R155, 0x1, P4 ;  /* 0x0000009b2c1b7211 */ /* 0x000fe200020f0eff */
[----:B------:R0:W-:Y:S01]  /*4770*/  STL.64 [R1+0x60], R18 ;  /* 0x0000601201007387 */ /* 0x0001e20000100a00 */
[----:B------:R-:W-:Y:S01]  /*4780*/  MOV R219, c[0x0][0x1a4] ;  /* 0x0000690000db7a02 */ /* 0x000fe20000000f00 */
[----:B------:R-:W-:-:S02]  /*4790*/  IMAD R221, R13, 0x7d, RZ ;  /* 0x0000007d0ddd7824 */ /* 0x000fc400078e02ff */
[----:B------:R1:W-:Y:S01]  /*47a0*/  STL.64 [R1+0x340], R16 ;  /* 0x0003401001007387 */ /* 0x0003e20000100a00 */
[----:B------:R-:W-:Y:S01]  /*47b0*/  IMAD R223, R13, 0x3f, RZ ;  /* 0x0000003f0ddf7824 */ /* 0x000fe200078e02ff */
[-C--:B------:R-:W-:Y:S02]  /*47c0*/  IADD3 R22, P5, R217, R154.reuse, RZ ;  /* 0x0000009ad9167210 */ /* 0x080fe40007fbe0ff */
[----:B------:R4:W-:Y:S01]  /*47d0*/  STL.64 [R1+0x248], R20 ;  /* 0x0002481401007387 */ /* 0x0009e20000100a00 */
[----:B------:R-:W-:Y:S02]  /*47e0*/  SHF.L.U32 R219, R219, 0x2, RZ ;  /* 0x00000002dbdb7819 */ /* 0x000fe400000006ff */
[-C--:B0-----:R-:W-:Y:S01]  /*47f0*/  IADD3 R18, P6, R45, R154.reuse, RZ ;  /* 0x0000009a2d127210 */ /* 0x081fe20007fde0ff */
[----:B------:R0:W-:Y:S01]  /*4800*/  STL.64 [R1+0x58], R26 ;  /* 0x0000581a01007387 */ /* 0x0001e20000100a00 */
[----:B------:R-:W-:Y:S02]  /*4810*/  LEA.HI.X.SX32 R23, R221, R155, 0x1, P5 ;  /* 0x0000009bdd177211 */ /* 0x000fe400028f0eff */
[----:B-1----:R-:W-:-:S02]  /*4820*/  IADD3 R16, P2, R47, R154, RZ ;  /* 0x0000009a2f107210 */ /* 0x002fc40007f5e0ff */
[-C--:B------:R-:W-:Y:S01]  /*4830*/  LEA.HI.X.SX32 R19, R223, R155.reuse, 0x1, P6 ;  /* 0x0000009bdf137211 */ /* 0x080fe200030f0eff */
[----:B------:R-:W-:Y:S01]  /*4840*/  IMAD.MOV.U32 R223, RZ, RZ, c[0x0][0x1a4] ;  /* 0x00006900ffdf7624 */ /* 0x000fe200078e00ff */
[CC--:B----4-:R-:W-:Y:S02]  /*4850*/  LEA R20, P3, R13.reuse, R154.reuse, 0x2 ;  /* 0x0000009a0d147211 */ /* 0x0d0fe400078610ff */
[----:B0-----:R-:W-:Y:S02]  /*4860*/  LEA R26, P4, R13, R154, 0x3 ;  /* 0x0000009a0d1a7211 */ /* 0x001fe400078818ff */
[-C--:B------:R-:W-:Y:S02]  /*4870*/  LEA.HI.X.SX32 R25, R45, R155.reuse, 0x1, P1 ;  /* 0x0000009b2d197211 */ /* 0x080fe400008f0eff */
[-C--:B------:R-:W-:Y:S01]  /*4880*/  LEA.HI.X.SX32 R27, R219, R155.reuse, 0x1, P4 ;  /* 0x0000009bdb1b7211 */ /* 0x080fe200020f0eff */
[----:B------:R-:W-:Y:S01]  /*4890*/  IMAD.MOV.U32 R219, RZ, RZ, c[0x0][0x1a4] ;  /* 0x00006900ffdb7624 */ /* 0x000fe200078e00ff */
[-C--:B------:R-:W-:Y:S01]  /*48a0*/  LEA.HI.X.SX32 R17, R13, R155.reuse, 0x1, P2 ;  /* 0x0000009b0d117211 */ /* 0x080fe200010f0eff */
[----:B------:R0:W-:Y:S01]  /*48b0*/  STL.64 [R1+0x50], R22 ;  /* 0x0000501601007387 */ /* 0x0001e20000100a00 */
[----:B------:R-:W-:Y:S01]  /*48c0*/  LEA.HI.X.SX32 R21, R47, R155, 0x1, P3 ;  /* 0x0000009b2f157211 */ /* 0x000fe200018f0eff */
[----:B------:R-:W-:Y:S01]  /*48d0*/  IMAD.SHL.U32 R223, R223, 0x8, RZ ;  /* 0x00000008dfdf7824 */ /* 0x000fe200078e00ff */
[----:B------:R-:W-:Y:S01]  /*48e0*/  SHF.L.U32 R219, R219, 0x4, RZ ;  /* 0x00000004dbdb7819 */ /* 0x000fe200000006ff */
[----:B------:R1:W-:Y:S01]  /*48f0*/  STL.64 [R1+0x240], R18 ;  /* 0x0002401201007387 */ /* 0x0003e20000100a00 */
[----:B------:R-:W-:-:S03]  /*4900*/  IMAD R221, R12, 0x82, RZ ;  /* 0x000000820cdd7824 */ /* 0x000fc600078e02ff */
[----:B------:R4:W-:Y:S01]  /*4910*/  STL.64 [R1+0x48], R24 ;  /* 0x0000481801007387 */ /* 0x0009e20000100a00 */
[----:B0-----:R-:W-:-:S03]  /*4920*/  LEA R22, P5, R13, R154, 0x4 ;  /* 0x0000009a0d167211 */ /* 0x001fc600078a20ff */
[----:B------:R-:W-:Y:S01]  /*4930*/  STL.64 [R1+0x430], R16 ;  /* 0x0004301001007387 */ /* 0x000fe20000100a00 */
[----:B-1----:R-:W-:-:S03]  /*4940*/  LEA R18, P6, R13, R154, 0x5 ;  /* 0x0000009a0d127211 */ /* 0x002fc600078c28ff */
[----:B------:R-:W-:Y:S01]  /*4950*/  STL.64 [R1+0x428], R20 ;  /* 0x0004281401007387 */ /* 0x000fe20000100a00 */
[-C--:B------:R-:W-:Y:S02]  /*4960*/  LEA.HI.X.SX32 R23, R223, R155.reuse, 0x1, P5 ;  /* 0x0000009bdf177211 */ /* 0x080fe400028f0eff */
[----:B------:R-:W-:Y:S01]  /*4970*/  MOV R223, c[0x0][0x1a4] ;  /* 0x0000690000df7a02 */ /* 0x000fe20000000f00 */
[----:B------:R3:W-:Y:S01]  /*4980*/  STL.64 [R1+0x418], R26 ;  /* 0x0004181a01007387 */ /* 0x0007e20000100a00 */
[----:B------:R-:W-:-:S03]  /*4990*/  LEA.HI.X.SX32 R19, R219, R155, 0x1, P6 ;  /* 0x0000009bdb137211 */ /* 0x000fc600030f0eff */
[----:B------:R-:W-:Y:S01]  /*49a0*/  STL.64 [R1+0x3f8], R22 ;  /* 0x0003f81601007387 */ /* 0x000fe20000100a00 */
[----:B------:R-:W-:Y:S01]  /*49b0*/  IMAD.SHL.U32 R223, R223, 0x20, RZ ;  /* 0x00000020dfdf7824 */ /* 0x000fe200078e00ff */
[----:B----4-:R-:W-:Y:S02]  /*49c0*/  LEA R24, P1, R13, R154, 0x6 ;  /* 0x0000009a0d187211 */ /* 0x010fe400078230ff */
[-C--:B---3--:R-:W-:Y:S01]  /*49d0*/  IADD3 R26, P4, R221, R156.reuse, RZ ;  /* 0x0000009cdd1a7210 */ /* 0x088fe20007f9e0ff */
[----:B------:R-:W-:Y:S01]  /*49e0*/  IMAD R221, R12, 0x86, RZ ;  /* 0x000000860cdd7824 */ /* 0x000fe200078e02ff */
[----:B------:R0:W-:Y:S01]  /*49f0*/  STL.64 [R1+0x3b8], R18 ;  /* 0x0003b81201007387 */ /* 0x0001e20000100a00 */
[----:B------:R-:W-:Y:S01]  /*4a00*/  IMAD.MOV.U32 R217, RZ, RZ, c[0x0][0x1a4] ;  /* 0x00006900ffd97624 */ /* 0x000fe200078e00ff */
[----:B------:R-:W-:Y:S02]  /*4a10*/  LEA.HI.X.SX32 R25, R223, R155, 0x1, P1 ;  /* 0x0000009bdf197211 */ /* 0x000fe400008f0eff */
[----:B------:R-:W-:Y:S01]  /*4a20*/  MOV R223, c[0x0][0x1a4] ;  /* 0x0000690000df7a02 */ /* 0x000fe20000000f00 */
[----:B------:R-:W-:Y:S01]  /*4a30*/  IMAD R217, R217, 0xfe, RZ ;  /* 0x000000fed9d97824 */ /* 0x000fe200078e02ff */
[----:B0-----:R-:W-:-:S02]  /*4a40*/  IADD3 R18, P6, R221, R156, RZ ;  /* 0x0000009cdd127210 */ /* 0x001fc40007fde0ff */
[----:B------:R-:W-:Y:S01]  /*4a50*/  MOV R221, c[0x0][0x1a4] ;  /* 0x0000690000dd7a02 */ /* 0x000fe20000000f00 */
[----:B------:R-:W-:Y:S01]  /*4a60*/  IMAD R219, R12, 0x88, RZ ;  /* 0x000000880cdb7824 */ /* 0x000fe200078e02ff */
[----:B------:R-:W-:-:S03]  /*4a70*/  LEA R16, P2, R13, R154, 0x7 ;  /* 0x0000009a0d107211 */ /* 0x000fc600078438ff */
[----:B------:R-:W-:Y:S01]  /*4a80*/  IMAD.SHL.U32 R221, R221, 0x40, RZ ;  /* 0x00000040dddd7824 */ /* 0x000fe200078e00ff */
[----:B------:R-:W-:Y:S01]  /*4a90*/  IADD3 R20, P3, R217, R154, RZ ;  /* 0x0000009ad9147210 */ /* 0x000fe20007f7e0ff */
[----:B------:R-:W-:Y:S01]  /*4aa0*/  IMAD R223, R223, 0x7f, RZ ;  /* 0x0000007fdfdf7824 */ /* 0x000fe200078e02ff */
[----:B------:R0:W-:Y:S02]  /*4ab0*/  STL.64 [R1+0x338], R24 ;  /* 0x0003381801007387 */ /* 0x0001e40000100a00 */
[-C--:B------:R-:W-:Y:S01]  /*4ac0*/  LEA.HI.X.SX32 R17, R221, R155.reuse, 0x1, P2 ;  /* 0x0000009bdd117211 */ /* 0x080fe200010f0eff */
[C---:B------:R-:W-:Y:S01]  /*4ad0*/  IMAD R217, R12.reuse, 0x84, RZ ;  /* 0x000000840cd97824 */ /* 0x040fe200078e02ff */
[----:B------:R-:W-:Y:S01]  /*4ae0*/  LEA.HI.X.SX32 R21, R223, R155, 0x1, P3 ;  /* 0x0000009bdf157211 */ /* 0x000fe200018f0eff */
[C---:B------:R-:W-:Y:S02]  /*4af0*/  IMAD R223, R12.reuse, 0x21, RZ ;  /* 0x000000210cdf7824 */ /* 0x040fe400078e02ff */
[----:B------:R1:W-:Y:S01]  /*4b00*/  STL.64 [R1+0x238], R16 ;  /* 0x0002381001007387 */ /* 0x0003e20000100a00 */
[-C--:B0-----:R-:W-:Y:S01]  /*4b10*/  IADD3 R24, P1, R219, R156.reuse, RZ ;  /* 0x0000009cdb187210 */ /* 0x081fe20007f3e0ff */
[C---:B------:R-:W-:Y:S01]  /*4b20*/  IMAD R219, R12.reuse, 0x41, RZ ;  /* 0x000000410cdb7824 */ /* 0x040fe200078e02ff */
[-C--:B------:R-:W-:Y:S01]  /*4b30*/  IADD3 R22, P5, R217, R156.reuse, RZ ;  /* 0x0000009cd9167210 */ /* 0x080fe20007fbe0ff */
[C---:B------:R-:W-:Y:S01]  /*4b40*/  IMAD R217, R12.reuse, 0x8a, RZ ;  /* 0x0000008a0cd97824 */ /* 0x040fe200078e02ff */
[----:B-1----:R-:W-:Y:S01]  /*4b50*/  IADD3 R16, P2, R89, R156, RZ ;  /* 0x0000009c59107210 */ /* 0x002fe20007f5e0ff */
[----:B------:R-:W-:Y:S01]  /*4b60*/  IMAD R221, R12, 0x8c, RZ ;  /* 0x0000008c0cdd7824 */ /* 0x000fe200078e02ff */
[----:B------:R-:W-:-:S02]  /*4b70*/  LEA.HI.X.SX32 R27, R219, R157, 0x1, P4 ;  /* 0x0000009ddb1b7211 */ /* 0x000fc400020f0eff */
[-C--:B------:R-:W-:Y:S01]  /*4b80*/  LEA.HI.X.SX32 R17, R223, R157.reuse, 0x1, P2 ;  /* 0x0000009ddf117211 */ /* 0x080fe200010f0eff */
[----:B------:R0:W-:Y:S01]  /*4b90*/  STL.64 [R1+0x40], R20 ;  /* 0x0000401401007387 */ /* 0x0001e20000100a00 */
[----:B------:R-:W-:-:S03]  /*4ba0*/  LEA.HI.X.SX32 R23, R89, R157, 0x1, P5 ;  /* 0x0000009d59177211 */ /* 0x000fc600028f0eff */
[----:B------:R1:W-:Y:S04]  /*4bb0*/  STL.64 [R1+0x630], R26 ;  /* 0x0006301a01007387 */ /* 0x0003e80000100a00 */
[----:B------:R3:W-:Y:S01]  /*4bc0*/  STL.64 [R1+0x728], R16 ;  /* 0x0007281001007387 */ /* 0x0007e20000100a00 */
[-C--:B0-----:R-:W-:Y:S01]  /*4bd0*/  IADD3 R20, P3, R217, R156.reuse, RZ ;  /* 0x0000009cd9147210 */ /* 0x081fe20007f7e0ff */
[C---:B------:R-:W-:Y:S01]  /*4be0*/  IMAD R217, R12.reuse, 0x43, RZ ;  /* 0x000000430cd97824 */ /* 0x040fe200078e02ff */
[-C--:B-1----:R-:W-:Y:S01]  /*4bf0*/  IADD3 R26, P4, R221, R156.reuse, RZ ;  /* 0x0000009cdd1a7210 */ /* 0x082fe20007f9e0ff */
[----:B------:R-:W-:Y:S01]  /*4c00*/  IMAD R221, R12, 0x11, RZ ;  /* 0x000000110cdd7824 */ /* 0x000fe200078e02ff */
[----:B------:R0:W-:Y:S01]  /*4c10*/  STL.64 [R1+0x628], R22 ;  /* 0x0006281601007387 */ /* 0x0001e20000100a00 */
[----:B---3--:R-:W-:-:S02]  /*4c20*/  IADD3 R16, P2, R90, R156, RZ ;  /* 0x0000009c5a107210 */ /* 0x008fc40007f5e0ff */
[-C--:B------:R-:W-:Y:S01]  /*4c30*/  LEA.HI.X.SX32 R19, R217, R157.reuse, 0x1, P6 ;  /* 0x0000009dd9137211 */ /* 0x080fe200030f0eff */
[C---:B------:R-:W-:Y:S01]  /*4c40*/  IMAD R223, R12.reuse, 0x90, RZ ;  /* 0x000000900cdf7824 */ /* 0x040fe200078e02ff */
        /* <DEDUP_REMOVED lines=8> */
[C---:B------:R-:W-:Y:S01]  /*4cd0*/  IMAD R219, R12.reuse, 0x45, RZ ;  /* 0x000000450cdb7824 */ /* 0x040fe200078e02ff */
[-C--:B-1----:R-:W-:Y:S01]  /*4ce0*/  IADD3 R16, P2, R223, R156.reuse, RZ ;  /* 0x0000009cdf107210 */ /* 0x082fe20007f5e0ff */
[----:B------:R-:W-:Y:S01]  /*4cf0*/  IMAD R223, R12, 0x23, RZ ;  /* 0x000000230cdf7824 */ /* 0x000fe200078e02ff */
[----:B---3--:R-:W-:-:S02]  /*4d00*/  IADD3 R22, P5, R92, R156, RZ ;  /* 0x0000009c5c167210 */ /* 0x008fc40007fbe0ff */
        /* <DEDUP_REMOVED lines=16> */
[-C--:B---3--:R-:W-:Y:S01]  /*4e10*/  IADD3 R18, P6, R97, R156.reuse, RZ ;  /* 0x0000009c61127210 */ /* 0x088fe20007fde0ff */
[----:B------:R-:W-:Y:S01]  /*4e20*/  IMAD R217, R12, 0x92, RZ ;  /* 0x000000920cd97824 */ /* 0x000fe200078e02ff */
[-C--:B------:R-:W-:Y:S01]  /*4e30*/  LEA.HI.X.SX32 R27, R94, R157.reuse, 0x1, P4 ;  /* 0x0000009d5e1b7211 */ /* 0x080fe200020f0eff */
[----:B------:R-:W-:Y:S01]  /*4e40*/  IMAD R223, R12, 0x98, RZ ;  /* 0x000000980cdf7824 */ /* 0x000fe200078e02ff */
[-C--:B------:R-:W-:Y:S01]  /*4e50*/  LEA.HI.X.SX32 R19, R96, R157.reuse, 0x1, P6 ;  /* 0x0000009d60137211 */ /* 0x080fe200030f0eff */
[----:B------:R0:W-:Y:S01]  /*4e60*/  STL.64 [R1+0x7e8], R22 ;  /* 0x0007e81601007387 */ /* 0x0001e20000100a00 */
[-C--:B------:R-:W-:Y:S01]  /*4e70*/  IADD3 R20, P3, R221, R156.reuse, RZ ;  /* 0x0000009cdd147210 */ /* 0x080fe20007f7e0ff */
[C---:B------:R-:W-:Y:S01]  /*4e80*/  IMAD R221, R12.reuse, 0x96, RZ ;  /* 0x000000960cdd7824 */ /* 0x040fe200078e02ff */
[----:B------:R-:W-:Y:S01]  /*4e90*/  IADD3 R24, P1, R217, R156, RZ ;  /* 0x0000009cd9187210 */ /* 0x000fe20007f3e0ff */
[----:B------:R1:W-:Y:S01]  /*4ea0*/  STL.64 [R1+0x7a0], R26 ;  /* 0x0007a01a01007387 */ /* 0x0003e20000100a00 */
[C---:B------:R-:W-:Y:S01]  /*4eb0*/  IMAD R219, R12.reuse, 0x49, RZ ;  /* 0x000000490cdb7824 */ /* 0x040fe200078e02ff */
[-C--:B------:R-:W-:Y:S01]  /*4ec0*/  LEA.HI.X.SX32 R17, R97, R157.reuse, 0x1, P2 ;  /* 0x0000009d61117211 */ /* 0x080fe200010f0eff */
[----:B------:R-:W-:Y:S01]  /*4ed0*/  IMAD R217, R12, 0x9a, RZ ;  /* 0x0000009a0cd97824 */ /* 0x000fe200078e02ff */
[----:B------:R3:W-:Y:S02]  /*4ee0*/  STL.64 [R1+0x710], R18 ;  /* 0x0007101201007387 */ /* 0x0007e40000100a00 */
[----:B------:R-:W-:-:S02]  /*4ef0*/  LEA.HI.X.SX32 R25, R219, R157, 0x1, P1 ;  /* 0x0000009ddb197211 */ /* 0x000fc400008f0eff */
[-C--:B0-----:R-:W-:Y:S02]  /*4f00*/  IADD3 R22, P5, R221, R156.reuse, RZ ;  /* 0x0000009cdd167210 */ /* 0x081fe40007fbe0ff */
[-C--:B-1----:R-:W-:Y:S01]  /*4f10*/  IADD3 R26, P4, R223, R156.reuse, RZ ;  /* 0x0000009cdf1a7210 */ /* 0x082fe20007f9e0ff */
[----:B------:R-:W-:Y:S01]  /*4f20*/  IMAD R223, R12, 0x25, RZ ;  /* 0x000000250cdf7824 */ /* 0x000fe200078e02ff */
[-C--:B---3--:R-:W-:Y:S01]  /*4f30*/  IADD3 R18, P6, R98, R156.reuse, RZ ;  /* 0x0000009c62127210 */ /* 0x088fe20007fde0ff */
[----:B------:R-:W-:Y:S01]  /*4f40*/  IMAD R221, R12, 0x9c, RZ ;  /* 0x0000009c0cdd7824 */ /* 0x000fe200078e02ff */
[----:B------:R0:W-:Y:S02]  /*4f50*/  STL.64 [R1+0x5f8], R16 ;  /* 0x0005f81001007387 */ /* 0x0001e40000100a00 */
[-C--:B------:R-:W-:Y:S02]  /*4f60*/  LEA.HI.X.SX32 R19, R223, R157.reuse, 0x1, P6 ;  /* 0x0000009ddf137211 */ /* 0x080fe400030f0eff */
[----:B------:R-:W-:Y:S01]  /*4f70*/  LEA.HI.X.SX32 R21, R98, R157, 0x1, P3 ;  /* 0x0000009d62157211 */ /* 0x000fe200018f0eff */
[----:B------:R1:W-:Y:S01]  /*4f80*/  STL.64 [R1+0x5f0], R24 ;  /* 0x0005f01801007387 */ /* 0x0003e20000100a00 */
[----:B0-----:R-:W-:Y:S01]  /*4f90*/  IADD3 R16, P2, R217, R156, RZ ;  /* 0x0000009cd9107210 */ /* 0x001fe20007f5e0ff */
[----:B------:R-:W-:-:S02]  /*4fa0*/  IMAD R217, R12, 0x4b, RZ ;  /* 0x0000004b0cd97824 */ /* 0x000fc400078e02ff */
[----:B------:R0:W-:Y:S01]  /*4fb0*/  STL.64 [R1+0x708], R18 ;  /* 0x0007081201007387 */ /* 0x0001e20000100a00 */
[-C--:B-1----:R-:W-:Y:S01]  /*4fc0*/  IADD3 R24, P1, R221, R156.reuse, RZ ;  /* 0x0000009cdd187210 */ /* 0x082fe20007f3e0ff */
[C---:B------:R-:W-:Y:S01]  /*4fd0*/  IMAD R221, R12.reuse, 0x13, RZ ;  /* 0x000000130cdd7824 */ /* 0x040fe200078e02ff */
[-C--:B------:R-:W-:Y:S01]  /*4fe0*/  LEA.HI.X.SX32 R23, R217, R157.reuse, 0x1, P5 ;  /* 0x0000009dd9177211 */ /* 0x080fe200028f0eff */
[----:B------:R1:W-:Y:S01]  /*4ff0*/  STL.64 [R1+0x5e8], R20 ;  /* 0x0005e81401007387 */ /* 0x0003e20000100a00 */
[C---:B------:R-:W-:Y:S01]  /*5000*/  IMAD R219, R12.reuse, 0x9e, RZ ;  /* 0x0000009e0cdb7824 */ /* 0x040fe200078e02ff */
[----:B0-----:R-:W-:Y:S01]  /*5010*/  IADD3 R18, P6, R99, R156, RZ ;  /* 0x0000009c63127210 */ /* 0x001fe20007fde0ff */
[----:B------:R-:W-:Y:S01]  /*5020*/  IMAD R223, R12, 0xa0, RZ ;  /* 0x000000a00cdf7824 */ /* 0x000fe200078e02ff */
[----:B------:R0:W-:Y:S02]  /*5030*/  STL.64 [R1+0x5e0], R22 ;  /* 0x0005e01601007387 */ /* 0x0001e40000100a00 */
[----:B------:R-:W-:-:S02]  /*5040*/  LEA.HI.X.SX32 R19, R221, R157, 0x1, P6 ;  /* 0x0000009ddd137211 */ /* 0x000fc400030f0eff */
[----:B-1----:R-:W-:-:S04]  /*5050*/  IADD3 R20, P3, R100, R156, RZ ;  /* 0x0000009c64147210 */ /* 0x002fc80007f7e0ff */
[-C--:B------:R-:W-:Y:S01]  /*5060*/  LEA.HI.X.SX32 R21, R99, R157.reuse, 0x1, P3 ;  /* 0x0000009d63157211 */ /* 0x080fe200018f0eff */
[----:B------:R1:W-:Y:S01]  /*5070*/  STL.64 [R1+0x798], R18 ;  /* 0x0007981201007387 */ /* 0x0003e20000100a00 */
[-C--:B0-----:R-:W-:Y:S01]  /*5080*/  IADD3 R22, P5, R219, R156.reuse, RZ ;  /* 0x0000009cdb167210 */ /* 0x081fe20007fbe0ff */
[----:B------:R-:W-:Y:S02]  /*5090*/  IMAD R219, R12, 0x4d, RZ ;  /* 0x0000004d0cdb7824 */ /* 0x000fe400078e02ff */
[----:B------:R0:W-:Y:S01]  /*50a0*/  STL.64 [R1+0x700], R20 ;  /* 0x0007001401007387 */ /* 0x0001e20000100a00 */
[-C--:B------:R-:W-:Y:S01]  /*50b0*/  LEA.HI.X.SX32 R27, R100, R157.reuse, 0x1, P4 ;  /* 0x0000009d641b7211 */ /* 0x080fe200020f0eff */
[C---:B------:R-:W-:Y:S01]  /*50c0*/  IMAD R221, R12.reuse, 0xa4, RZ ;  /* 0x000000a40cdd7824 */ /* 0x040fe200078e02ff */
[-C--:B------:R-:W-:Y:S02]  /*50d0*/  LEA.HI.X.SX32 R17, R219, R157.reuse, 0x1, P2 ;  /* 0x0000009ddb117211 */ /* 0x080fe400010f0eff */
[-C--:B-1----:R-:W-:Y:S01]  /*50e0*/  IADD3 R18, P6, R223, R156.reuse, RZ ;  /* 0x0000009cdf127210 */ /* 0x082fe20007fde0ff */
[----:B------:R-:W-:Y:S01]  /*50f0*/  IMAD R223, R12, 0x27, RZ ;  /* 0x000000270cdf7824 */ /* 0x000fe200078e02ff */
[----:B0-----:R-:W-:Y:S01]  /*5100*/  IADD3 R20, P3, R102, R156, RZ ;  /* 0x0000009c66147210 */ /* 0x001fe20007f7e0ff */
[----:B------:R-:W-:Y:S03]  /*5110*/  STL.64 [R1+0x5d8], R26 ;  /* 0x0005d81a01007387 */ /* 0x000fe60000100a00 */
[-C--:B------:R-:W-:Y:S01]  /*5120*/  LEA.HI.X.SX32 R21, R223, R157.reuse, 0x1, P3 ;  /* 0x0000009ddf157211 */ /* 0x080fe200018f0eff */
[----:B------:R0:W-:Y:S01]  /*5130*/  STL.64 [R1+0x5d0], R16 ;  /* 0x0005d01001007387 */ /* 0x0001e20000100a00 */
[----:B------:R-:W-:Y:S01]  /*5140*/  IMAD R223, R12, 0x5, RZ ;  /* 0x000000050cdf7824 */ /* 0x000fe200078e02ff */
[----:B------:R-:W-:-:S02]  /*5150*/  LEA.HI.X.SX32 R25, R102, R157, 0x1, P1 ;  /* 0x0000009d66197211 */ /* 0x000fc400008f0eff */
[----:B------:R1:W-:Y:S01]  /*5160*/  STL.64 [R1+0x6f8], R20 ;  /* 0x0006f81401007387 */ /* 0x0003e20000100a00 */
[-C--:B0-----:R-:W-:Y:S01]  /*5170*/  IADD3 R16, P2, R221, R156.reuse, RZ ;  /* 0x0000009cdd107210 */ /* 0x081fe20007f5e0ff */
[----:B------:R-:W-:Y:S01]  /*5180*/  IMAD R221, R12, 0x4f, RZ ;  /* 0x0000004f0cdd7824 */ /* 0x000fe200078e02ff */
[----:B-1----:R-:W-:-:S04]  /*5190*/  IADD3 R20, P3, R103, R156, RZ ;  /* 0x0000009c67147210 */ /* 0x002fc80007f7e0ff */
        /* <DEDUP_REMOVED lines=8> */
[-C--:B---3--:R-:W-:Y:S01]  /*5220*/  IADD3 R20, P3, R106, R156.reuse, RZ ;  /* 0x0000009c6a147210 */ /* 0x088fe20007f7e0ff */
[----:B------:R-:W-:Y:S01]  /*5230*/  IMAD R217, R12, 0xa2, RZ ;  /* 0x000000a20cd97824 */ /* 0x000fe200078e02ff */
[-C--:B------:R-:W-:Y:S01]  /*5240*/  LEA.HI.X.SX32 R23, R104, R157.reuse, 0x1, P5 ;  /* 0x0000009d68177211 */ /* 0x080fe200028f0eff */
[C---:B------:R-:W-:Y:S01]  /*5250*/  IMAD R223, R12.reuse, 0xa8, RZ ;  /* 0x000000a80cdf7824 */ /* 0x040fe200078e02ff */
[-C--:B------:R-:W-:Y:S01]  /*5260*/  LEA.HI.X.SX32 R21, R105, R157.reuse, 0x1, P3 ;  /* 0x0000009d69157211 */ /* 0x080fe200018f0eff */
[----:B------:R0:W-:Y:S01]  /*5270*/  STL.64 [R1+0x7e0], R24 ;  /* 0x0007e01801007387 */ /* 0x0001e20000100a00 */
[C---:B------:R-:W-:Y:S01]  /*5280*/  IMAD R221, R12.reuse, 0xa6, RZ ;  /* 0x000000a60cdd7824 */ /* 0x040fe200078e02ff */
[----:B------:R-:W-:Y:S01]  /*5290*/  IADD3 R26, P4, R217, R156, RZ ;  /* 0x0000009cd91a7210 */ /* 0x000fe20007f9e0ff */
[----:B------:R-:W-:Y:S01]  /*52a0*/  IMAD R219, R12, 0x51, RZ ;  /* 0x000000510cdb7824 */ /* 0x000fe200078e02ff */
[----:B------:R1:W-:Y:S01]  /*52b0*/  STL.64 [R1+0x790], R22 ;  /* 0x0007901601007387 */ /* 0x0003e20000100a00 */
[----:B------:R-:W-:-:S03]  /*52c0*/  LEA.HI.X.SX32 R19, R106, R157, 0x1, P6 ;  /* 0x0000009d6a137211 */ /* 0x000fc600030f0eff */
[----:B------:R3:W-:Y:S01]  /*52d0*/  STL.64 [R1+0x6f0], R20 ;  /* 0x0006f01401007387 */ /* 0x0007e20000100a00 */
[C---:B------:R-:W-:Y:S01]  /*52e0*/  IMAD R217, R12.reuse, 0xaa, RZ ;  /* 0x000000aa0cd97824 */ /* 0x040fe200078e02ff */
[-C--:B------:R-:W-:Y:S02]  /*52f0*/  LEA.HI.X.SX32 R27, R219, R157.reuse, 0x1, P4 ;  /* 0x0000009ddb1b7211 */ /* 0x080fe400020f0eff */
[-C--:B0-----:R-:W-:Y:S02]  /*5300*/  IADD3 R24, P1, R221, R156.reuse, RZ ;  /* 0x0000009cdd187210 */ /* 0x081fe40007f3e0ff */
[-C--:B-1----:R-:W-:Y:S01]  /*5310*/  IADD3 R22, P5, R223, R156.reuse, RZ ;  /* 0x0000009cdf167210 */ /* 0x082fe20007fbe0ff */
[----:B------:R-:W-:Y:S01]  /*5320*/  IMAD R223, R12, 0x29, RZ ;  /* 0x000000290cdf7824 */ /* 0x000fe200078e02ff */
[----:B---3--:R-:W-:Y:S01]  /*5330*/  IADD3 R20, P3, R108, R156, RZ ;  /* 0x0000009c6c147210 */ /* 0x008fe20007f7e0ff */
[----:B------:R-:W-:Y:S01]  /*5340*/  IMAD R221, R12, 0xac, RZ ;  /* 0x000000ac0cdd7824 */ /* 0x000fe200078e02ff */
[----:B------:R0:W-:Y:S02]  /*5350*/  STL.64 [R1+0x5b8], R18 ;  /* 0x0005b81201007387 */ /* 0x0001e40000100a00 */
[----:B------:R-:W-:-:S02]  /*5360*/  LEA.HI.X.SX32 R21, R223, R157, 0x1, P3 ;  /* 0x0000009ddf157211 */ /* 0x000fc400018f0eff */
[----:B------:R-:W-:Y:S01]  /*5370*/  LEA.HI.X.SX32 R17, R108, R157, 0x1, P2 ;  /* 0x0000009d6c117211 */ /* 0x000fe200010f0eff */
[----:B------:R1:W-:Y:S04]  /*5380*/  STL.64 [R1+0x5b0], R26 ;  /* 0x0005b01a01007387 */ /* 0x0003e80000100a00 */
[----:B------:R3:W-:Y:S01]  /*5390*/  STL.64 [R1+0x6e8], R20 ;  /* 0x0006e81401007387 */ /* 0x0007e20000100a00 */
[-C--:B0-----:R-:W-:Y:S01]  /*53a0*/  IADD3 R18, P6, R217, R156.reuse, RZ ;  /* 0x0000009cd9127210 */ /* 0x081fe20007fde0ff */
[C---:B------:R-:W-:Y:S02]  /*53b0*/  IMAD R217, R12.reuse, 0x53, RZ ;  /* 0x000000530cd97824 */ /* 0x040fe400078e02ff */
[----:B------:R0:W-:Y:S01]  /*53c0*/  STL.64 [R1+0x5a8], R16 ;  /* 0x0005a81001007387 */ /* 0x0001e20000100a00 */
[-C--:B-1----:R-:W-:Y:S01]  /*53d0*/  IADD3 R26, P4, R221, R156.reuse, RZ ;  /* 0x0000009cdd1a7210 */ /* 0x082fe20007f9e0ff */
[----:B------:R-:W-:Y:S01]  /*53e0*/  IMAD R221, R12, 0x15, RZ ;  /* 0x000000150cdd7824 */ /* 0x000fe200078e02ff */
[----:B---3--:R-:W-:-:S02]  /*53f0*/  IADD3 R20, P3, R110, R156, RZ ;  /* 0x0000009c6e147210 */ /* 0x008fc40007f7e0ff */
[-C--:B------:R-:W-:Y:S02]  /*5400*/  LEA.HI.X.SX32 R25, R217, R157.reuse, 0x1, P1 ;  /* 0x0000009dd9197211 */ /* 0x080fe400008f0eff */
[-C--:B0-----:R-:W-:Y:S01]  /*5410*/  IADD3 R16, P2, R112, R156.reuse, RZ ;  /* 0x0000009c70107210 */ /* 0x081fe20007f5e0ff */
[C---:B------:R-:W-:Y:S01]  /*5420*/  IMAD R223, R12.reuse, 0xb0, RZ ;  /* 0x000000b00cdf7824 */ /* 0x040fe200078e02ff */
[-C--:B------:R-:W-:Y:S01]  /*5430*/  LEA.HI.X.SX32 R21, R221, R157.reuse, 0x1, P3 ;  /* 0x0000009ddd157211 */ /* 0x080fe200018f0eff */
[----:B------:R-:W-:Y:S01]  /*5440*/  IMAD R219, R12, 0xae, RZ ;  /* 0x000000ae0cdb7824 */ /* 0x000fe200078e02ff */
[----:B------:R-:W-:Y:S01]  /*5450*/  LEA.HI.X.SX32 R17, R110, R157, 0x1, P2 ;  /* 0x0000009d6e117211 */ /* 0x000fe200010f0eff */
[----:B------:R0:W-:Y:S04]  /*5460*/  STL.64 [R1+0x5a0], R24 ;  /* 0x0005a01801007387 */ /* 0x0001e80000100a00 */
        /* <DEDUP_REMOVED lines=9> */
[C---:B------:R-:W-:Y:S01]  /*5500*/  IMAD R223, R12.reuse, 0x57, RZ ;  /* 0x000000570cdf7824 */ /* 0x040fe200078e02ff */
        /* <DEDUP_REMOVED lines=30> */
[C---:B------:R-:W-:Y:S01]  /*56f0*/  IMAD R223, R12.reuse, 0x2d, RZ ;  /* 0x0000002d0cdf7824 */ /* 0x040fe200078e02ff */
[-C--:B---3--:R-:W-:Y:S01]  /*5700*/  IADD3 R24, P1, R123, R156.reuse, RZ ;  /* 0x0000009c7b187210 */ /* 0x088fe20007f3e0ff */
[C---:B------:R-:W-:Y:S01]  /*5710*/  IMAD R221, R12.reuse, 0xbc, RZ ;  /* 0x000000bc0cdd7824 */ /* 0x040fe200078e02ff */
        /* <DEDUP_REMOVED lines=8> */
[C---:B------:R-:W-:Y:S02]  /*57a0*/  IMAD R221, R12.reuse, 0x17, RZ ;  /* 0x000000170cdd7824 */ /* 0x040fe400078e02ff */
[----:B------:R1:W-:Y:S01]  /*57b0*/  STL.64 [R1+0x568], R18 ;  /* 0x0005681201007387 */ /* 0x0003e20000100a00 */
[-C--:B------:R-:W-:Y:S01]  /*57c0*/  LEA.HI.X.SX32 R17, R217, R157.reuse, 0x1, P2 ;  /* 0x0000009dd9117211 */ /* 0x080fe200010f0eff */
[C---:B------:R-:W-:Y:S01]  /*57d0*/  IMAD R219, R12.reuse, 0xbe, RZ ;  /* 0x000000be0cdb7824 */ /* 0x040fe200078e02ff */
[-C--:B0-----:R-:W-:Y:S01]  /*57e0*/  IADD3 R24, P1, R129, R156.reuse, RZ ;  /* 0x0000009c81187210 */ /* 0x081fe20007f3e0ff */
[----:B------:R-:W-:Y:S01]  /*57f0*/  IMAD R223, R12, 0xc0, RZ ;  /* 0x000000c00cdf7824 */ /* 0x000fe200078e02ff */
[----:B-1----:R-:W-:Y:S02]  /*5800*/  IADD3 R18, P6, R131, R156, RZ ;  /* 0x0000009c83127210 */ /* 0x002fe40007fde0ff */
[-C--:B------:R-:W-:Y:S01]  /*5810*/  LEA.HI.X.SX32 R25, R221, R157.reuse, 0x1, P1 ;  /* 0x0000009ddd197211 */ /* 0x080fe200008f0eff */
[----:B------:R0:W-:Y:S01]  /*5820*/  STL.64 [R1+0x560], R16 ;  /* 0x0005601001007387 */ /* 0x0001e20000100a00 */
[----:B------:R-:W-:-:S03]  /*5830*/  LEA.HI.X.SX32 R19, R129, R157, 0x1, P6 ;  /* 0x0000009d81137211 */ /* 0x000fc600030f0eff */
[----:B------:R1:W-:Y:S01]  /*5840*/  STL.64 [R1+0x778], R24 ;  /* 0x0007781801007387 */ /* 0x0003e20000100a00 */
[----:B------:R-:W-:-:S03]  /*5850*/  LEA.HI.X.SX32 R27, R131, R157, 0x1, P4 ;  /* 0x0000009d831b7211 */ /* 0x000fc600020f0eff */
[----:B------:R3:W-:Y:S01]  /*5860*/  STL.64 [R1+0x6c0], R18 ;  /* 0x0006c01201007387 */ /* 0x0007e20000100a00 */
[-C--:B0-----:R-:W-:Y:S01]  /*5870*/  IADD3 R16, P2, R219, R156.reuse, RZ ;  /* 0x0000009cdb107210 */ /* 0x081fe20007f5e0ff */
[C---:B------:R-:W-:Y:S01]  /*5880*/  IMAD R219, R12.reuse, 0x5d, RZ ;  /* 0x0000005d0cdb7824 */ /* 0x040fe200078e02ff */
[----:B-1----:R-:W-:Y:S01]  /*5890*/  IADD3 R24, P1, R223, R156, RZ ;  /* 0x0000009cdf187210 */ /* 0x002fe20007f3e0ff */
[----:B------:R-:W-:-:S03]  /*58a0*/  IMAD R223, R12, 0x2f, RZ ;  /* 0x0000002f0cdf7824 */ /* 0x000fc600078e02ff */
[-C--:B------:R-:W-:Y:S02]  /*58b0*/  LEA.HI.X.SX32 R21, R219, R157.reuse, 0x1, P3 ;  /* 0x0000009ddb157211 */ /* 0x080fe400018f0eff */
[----:B---3--:R-:W-:Y:S01]  /*58c0*/  IADD3 R18, P6, R137, R156, RZ ;  /* 0x0000009c89127210 */ /* 0x008fe20007fde0ff */
[C---:B------:R-:W-:Y:S01]  /*58d0*/  IMAD R221, R12.reuse, 0xc4, RZ ;  /* 0x000000c40cdd7824 */ /* 0x040fe200078e02ff */
[----:B------:R-:W-:Y:S02]  /*58e0*/  STL.64 [R1+0x558], R26 ;  /* 0x0005581a01007387 */ /* 0x000fe40000100a00 */
[-C--:B------:R-:W-:Y:S02]  /*58f0*/  LEA.HI.X.SX32 R19, R223, R157.reuse, 0x1, P6 ;  /* 0x0000009ddf137211 */ /* 0x080fe400030f0eff */
[----:B------:R0:W-:Y:S01]  /*5900*/  STL.64 [R1+0x550], R20 ;  /* 0x0005501401007387 */ /* 0x0001e20000100a00 */
[----:B------:R-:W-:Y:S01]  /*5910*/  LEA.HI.X.SX32 R23, R137, R157, 0x1, P5 ;  /* 0x0000009d89177211 */ /* 0x000fe200028f0eff */
[----:B------:R-:W-:-:S02]  /*5920*/  IMAD R223, R12, 0x3, RZ ;  /* 0x000000030cdf7824 */ /* 0x000fc400078e02ff */
[----:B------:R1:W-:Y:S04]  /*5930*/  STL.64 [R1+0x6b8], R18 ;  /* 0x0006b81201007387 */ /* 0x0003e80000100a00 */
[----:B------:R3:W-:Y:S01]  /*5940*/  STL.64 [R1+0x548], R22 ;  /* 0x0005481601007387 */ /* 0x0007e20000100a00 */
[-C--:B0-----:R-:W-:Y:S01]  /*5950*/  IADD3 R20, P3, R221, R156.reuse, RZ ;  /* 0x0000009cdd147210 */ /* 0x081fe20007f7e0ff */
[----:B------:R-:W-:Y:S01]  /*5960*/  IMAD R221, R12, 0x5f, RZ ;  /* 0x0000005f0cdd7824 */ /* 0x000fe200078e02ff */
[----:B-1----:R-:W-:-:S04]  /*5970*/  IADD3 R18, P6, R143, R156, RZ ;  /* 0x0000009c8f127210 */ /* 0x002fc80007fde0ff */
[-C--:B------:R-:W-:Y:S02]  /*5980*/  LEA.HI.X.SX32 R17, R221, R157.reuse, 0x1, P2 ;  /* 0x0000009ddd117211 */ /* 0x080fe400010f0eff */
[-C--:B---3--:R-:W-:Y:S02]  /*5990*/  IADD3 R22, P5, R145, R156.reuse, RZ ;  /* 0x0000009c91167210 */ /* 0x088fe40007fbe0ff */
        /* <DEDUP_REMOVED lines=9> */
[C---:B------:R-:W-:Y:S01]  /*5a30*/  IMAD R217, R12.reuse, 0xc2, RZ ;  /* 0x000000c20cd97824 */ /* 0x040fe200078e02ff */
        /* <DEDUP_REMOVED lines=14> */
[C---:B------:R-:W-:Y:S01]  /*5b20*/  IMAD R223, R12.reuse, 0x31, RZ ;  /* 0x000000310cdf7824 */ /* 0x040fe200078e02ff */
        /* <DEDUP_REMOVED lines=17> */
[C---:B------:R-:W-:Y:S01]  /*5c40*/  IMAD R219, R12.reuse, 0xce, RZ ;  /* 0x000000ce0cdb7824 */ /* 0x040fe200078e02ff */
        /* <DEDUP_REMOVED lines=56> */
[----:B------:R-:W-:Y:S01]  /*5fd0*/  IMAD R219, R12, 0xde, RZ ;  /* 0x000000de0cdb7824 */ /* 0x000fe200078e02ff */
        /* <DEDUP_REMOVED lines=31> */
[CC--:B-1----:R-:W-:Y:S02]  /*61d0*/  IADD3 R20, P3, R225.reuse, R156.reuse, RZ ;  /* 0x0000009ce1147210 */ /* 0x0c2fe40007f7e0ff */
        /* <DEDUP_REMOVED lines=53> */
[----:B------:R-:W-:Y:S01]  /*6530*/  STL.64 [R1+0x490], R16 ;  /* 0x0004901001007387 */ /* 0x000fe20000100a00 */
[----:B------:R-:W-:-:S03]  /*6540*/  IMAD R221, R12, 0xf4, RZ ;  /* 0x000000f40cdd7824 */ /* 0x000fc600078e02ff */
        /* <DEDUP_REMOVED lines=11> */
[-C--:B------:R-:W-:Y:S01]  /*6600*/  IADD3 R16, P2, R221, R156.reuse, RZ ;  /* 0x0000009cdd107210 */ /* 0x080fe20007f5e0ff */
[----:B------:R-:W-:Y:S01]  /*6610*/  IMAD R221, R12, 0xf6, RZ ;  /* 0x000000f60cdd7824 */ /* 0x000fe200078e02ff */
[----:B------:R-:W-:Y:S01]  /*6620*/  LEA.HI.X.SX32 R19, R236, R157, 0x1, P6 ;  /* 0x0000009dec137211 */ /* 0x000fe200030f0eff */
[----:B------:R0:W-:Y:S01]  /*6630*/  STL.64 [R1+0x7b8], R22 ;  /* 0x0007b81601007387 */ /* 0x0001e20000100a00 */
[----:B------:R-:W-:-:S03]  /*6640*/  IADD3 R20, P3, R217, R156, RZ ;  /* 0x0000009cd9147210 */ /* 0x000fc60007f7e0ff */
[----:B------:R1:W-:Y:S01]  /*6650*/  STL.64 [R1+0x740], R26 ;  /* 0x0007401a01007387 */ /* 0x0003e20000100a00 */
[-C--:B------:R-:W-:Y:S02]  /*6660*/  LEA.HI.X.SX32 R25, R237, R157.reuse, 0x1, P1 ;  /* 0x0000009ded197211 */ /* 0x080fe400008f0eff */
[-C--:B------:R-:W-:Y:S01]  /*6670*/  LEA.HI.X.SX32 R21, R219, R157.reuse, 0x1, P3 ;  /* 0x0000009ddb157211 */ /* 0x080fe200018f0eff */
[----:B------:R3:W-:Y:S01]  /*6680*/  STL.64 [R1+0x650], R18 ;  /* 0x0006501201007387 */ /* 0x0007e20000100a00 */
[-C--:B0-----:R-:W-:Y:S01]  /*6690*/  IADD3 R22, P5, R221, R156.reuse, RZ ;  /* 0x0000009cdd167210 */ /* 0x081fe20007fbe0ff */
[C---:B------:R-:W-:Y:S01]  /*66a0*/  IMAD R221, R12.reuse, 0xfc, RZ ;  /* 0x000000fc0cdd7824 */ /* 0x040fe200078e02ff */
[-C--:B-1----:R-:W-:Y:S01]  /*66b0*/  IADD3 R26, P4, R223, R156.reuse, RZ ;  /* 0x0000009cdf1a7210 */ /* 0x082fe20007f9e0ff */
[----:B------:R-:W-:Y:S01]  /*66c0*/  IMAD R223, R12, 0x3d, RZ ;  /* 0x0000003d0cdf7824 */ /* 0x000fe200078e02ff */
[C---:B---3--:R-:W-:Y:S01]  /*66d0*/  IADD3 R18, P6, R239.reuse, R156, RZ ;  /* 0x0000009cef127210 */ /* 0x048fe20007fde0ff */
[----:B------:R-:W-:Y:S01]  /*66e0*/  STL.64 [R1+0x478], R24 ;  /* 0x0004781801007387 */ /* 0x000fe20000100a00 */
[----:B------:R-:W-:-:S02]  /*66f0*/  LEA.HI.X.SX32 R17, R239, R157, 0x1, P2 ;  /* 0x0000009def117211 */ /* 0x000fc400010f0eff */
[----:B------:R-:W-:Y:S01]  /*6700*/  LEA.HI.X.SX32 R19, R223, R157, 0x1, P6 ;  /* 0x0000009ddf137211 */ /* 0x000fe200030f0eff */
[----:B------:R0:W-:Y:S01]  /*6710*/  STL.64 [R1+0x470], R20 ;  /* 0x0004701401007387 */ /* 0x0001e20000100a00 */
[----:B------:R-:W-:-:S03]  /*6720*/  IMAD R223, R12, 0x1f, RZ ;  /* 0x0000001f0cdf7824 */ /* 0x000fc600078e02ff */
[----:B------:R-:W1:Y:S01]  /*6730*/  S2R R219, SR_TID.X ;  /* 0x0000000000db7919 */ /* 0x000e620000002100 */
[----:B------:R-:W-:-:S03]  /*6740*/  IMAD R217, R12, 0xfa, RZ ;  /* 0x000000fa0cd97824 */ /* 0x000fc600078e02ff */
[----:B------:R3:W-:Y:S01]  /*6750*/  STL.64 [R1+0x648], R18 ;  /* 0x0006481201007387 */ /* 0x0007e20000100a00 */
[-C--:B0-----:R-:W-:Y:S01]  /*6760*/  IADD3 R20, P3, R221, R156.reuse, RZ ;  /* 0x0000009cdd147210 */ /* 0x081fe20007f7e0ff */
[C---:B------:R-:W-:Y:S02]  /*6770*/  IMAD R221, R12.reuse, 0x7b, RZ ;  /* 0x0000007b0cdd7824 */ /* 0x040fe400078e02ff */
[----:B------:R0:W-:Y:S03]  /*6780*/  STL.64 [R1+0x468], R16 ;  /* 0x0004681001007387 */ /* 0x0001e60000100a00 */
[----:B------:R-:W-:Y:S02]  /*6790*/  LEA.HI.X.SX32 R23, R221, R157, 0x1, P5 ;  /* 0x0000009ddd177211 */ /* 0x000fe400028f0eff */
[-C--:B---3--:R-:W-:Y:S01]  /*67a0*/  IADD3 R18, P6, R241, R156.reuse, RZ ;  /* 0x0000009cf1127210 */ /* 0x088fe20007fde0ff */
[----:B------:R-:W-:Y:S01]  /*67b0*/  IMAD R221, R12, 0x7d, RZ ;  /* 0x0000007d0cdd7824 */ /* 0x000fe200078e02ff */
[----:B0-----:R-:W-:-:S02]  /*67c0*/  IADD3 R16, P2, R243, R156, RZ ;  /* 0x0000009cf3107210 */ /* 0x001fc40007f5e0ff */
[-C--:B------:R-:W-:Y:S02]  /*67d0*/  LEA.HI.X.SX32 R19, R223, R157.reuse, 0x1, P6 ;  /* 0x0000009ddf137211 */ /* 0x080fe400030f0eff */
[-C--:B------:R-:W-:Y:S01]  /*67e0*/  LEA.HI.X.SX32 R17, R241, R157.reuse, 0x1, P2 ;  /* 0x0000009df1117211 */ /* 0x080fe200010f0eff */
[----:B------:R0:W-:Y:S01]  /*67f0*/  STL.64 [R1+0x460], R22 ;  /* 0x0004601601007387 */ /* 0x0001e20000100a00 */
[-C--:B------:R-:W-:Y:S01]  /*6800*/  IADD3 R24, P1, R217, R156.reuse, RZ ;  /* 0x0000009cd9187210 */ /* 0x080fe20007f3e0ff */
[----:B------:R-:W-:Y:S01]  /*6810*/  IMAD R223, R12, 0x3f, RZ ;  /* 0x0000003f0cdf7824 */ /* 0x000fe200078e02ff */
[-C--:B------:R-:W-:Y:S01]  /*6820*/  LEA.HI.X.SX32 R27, R243, R157.reuse, 0x1, P4 ;  /* 0x0000009df31b7211 */ /* 0x080fe200020f0eff */
[----:B------:R3:W-:Y:S01]  /*6830*/  STL.64 [R1+0x738], R18 ;  /* 0x0007381201007387 */ /* 0x0007e20000100a00 */
[----:B------:R-:W-:Y:S01]  /*6840*/  LEA.HI.X.SX32 R25, R221, R157, 0x1, P1 ;  /* 0x0000009ddd197211 */ /* 0x000fe200008f0eff */
[----:B------:R-:W-:Y:S02]  /*6850*/  IMAD.MOV.U32 R217, RZ, RZ, c[0x0][0x1b8] ;  /* 0x00006e00ffd97624 */ /* 0x000fe400078e00ff */
[----:B------:R4:W-:Y:S01]  /*6860*/  STL.64 [R1+0x640], R16 ;  /* 0x0006401001007387 */ /* 0x0009e20000100a00 */
[----:B0-----:R-:W-:-:S02]  /*6870*/  IADD3 R22, P5, R245, R156, RZ ;  /* 0x0000009cf5167210 */ /* 0x001fc40007fbe0ff */
[-C--:B---3--:R-:W-:Y:S02]  /*6880*/  IADD3 R18, P6, R246, R156.reuse, RZ ;  /* 0x0000009cf6127210 */ /* 0x088fe40007fde0ff */
[-C--:B------:R-:W-:Y:S02]  /*6890*/  LEA.HI.X.SX32 R23, R223, R157.reuse, 0x1, P5 ;  /* 0x0000009ddf177211 */ /* 0x080fe400028f0eff */
[C---:B----4-:R-:W-:Y:S01]  /*68a0*/  LEA R16, P2, R12.reuse, R156, 0x2 ;  /* 0x0000009c0c107211 */ /* 0x050fe200078410ff */
[----:B------:R-:W-:Y:S01]  /*68b0*/  IMAD.MOV.U32 R223, RZ, RZ, c[0x0][0x1b8] ;  /* 0x00006e00ffdf7624 */ /* 0x000fe200078e00ff */
[-C--:B------:R-:W-:Y:S01]  /*68c0*/  LEA.HI.X.SX32 R21, R245, R157.reuse, 0x1, P3 ;  /* 0x0000009df5157211 */ /* 0x080fe200018f0eff */
[----:B------:R0:W-:Y:S01]  /*68d0*/  STL.64 [R1+0x458], R26 ;  /* 0x0004581a01007387 */ /* 0x0001e20000100a00 */
[-C--:B------:R-:W-:Y:S01]  /*68e0*/  LEA.HI.X.SX32 R19, R12, R157.reuse, 0x1, P6 ;  /* 0x0000009d0c137211 */ /* 0x080fe200030f0eff */
[----:B------:R-:W-:Y:S01]  /*68f0*/  IMAD R217, R217, 0xfe, RZ ;  /* 0x000000fed9d97824 */ /* 0x000fe200078e02ff */
[----:B------:R-:W-:Y:S01]  /*6900*/  LEA.HI.X.SX32 R17, R246, R157, 0x1, P2 ;  /* 0x0000009df6117211 */ /* 0x000fe200010f0eff */
[----:B------:R3:W-:Y:S01]  /*6910*/  STL.64 [R1+0x450], R24 ;  /* 0x0004501801007387 */ /* 0x0007e20000100a00 */
[----:B------:R-:W-:Y:S01]  /*6920*/  MOV R221, c[0x0][0x1b8] ;  /* 0x00006e0000dd7a02 */ /* 0x000fe20000000f00 */
[----:B------:R-:W-:-:S02]  /*6930*/  IMAD.SHL.U32 R223, R223, 0x8, RZ ;  /* 0x00000008dfdf7824 */ /* 0x000fc400078e00ff */
[----:B------:R4:W-:Y:S01]  /*6940*/  STL.64 [R1+0x638], R22 ;  /* 0x0006381601007387 */ /* 0x0009e20000100a00 */
[----:B------:R-:W-:-:S03]  /*6950*/  SHF.L.U32 R221, R221, 0x2, RZ ;  /* 0x00000002dddd7819 */ /* 0x000fc600000006ff */
[----:B------:R1:W-:Y:S01]  /*6960*/  STL.64 [R1+0x448], R20 ;  /* 0x0004481401007387 */ /* 0x0003e20000100a00 */
[CC--:B0-----:R-:W-:Y:S02]  /*6970*/  LEA R26, P4, R12.reuse, R156.reuse, 0x3 ;  /* 0x0000009c0c1a7211 */ /* 0x0c1fe400078818ff */
[CC--:B---3--:R-:W-:Y:S01]  /*6980*/  LEA R24, P1, R12.reuse, R156.reuse, 0x4 ;  /* 0x0000009c0c187211 */ /* 0x0c8fe200078220ff */
[----:B------:R0:W-:Y:S01]  /*6990*/  STL.64 [R1+0x828], R18 ;  /* 0x0008281201007387 */ /* 0x0001e20000100a00 */
[----:B----4-:R-:W-:-:S03]  /*69a0*/  LEA R22, P5, R12, R156, 0x5 ;  /* 0x0000009c0c167211 */ /* 0x010fc600078a28ff */
[----:B------:R3:W-:Y:S01]  /*69b0*/  STL.64 [R1+0x820], R16 ;  /* 0x0008201001007387 */ /* 0x0007e20000100a00 */
[CC--:B-1----:R-:W-:Y:S02]  /*69c0*/  LEA R20, P3, R12.reuse, R156.reuse, 0x6 ;  /* 0x0000009c0c147211 */ /* 0x0c2fe400078630ff */
[-C--:B------:R-:W-:Y:S02]  /*69d0*/  LEA.HI.X.SX32 R27, R221, R157.reuse, 0x1, P4 ;  /* 0x0000009ddd1b7211 */ /* 0x080fe400020f0eff */
[-C--:B0-----:R-:W-:Y:S02]  /*69e0*/  LEA R18, P6, R12, R156.reuse, 0x7 ;  /* 0x0000009c0c127211 */ /* 0x081fe400078c38ff */
[----:B------:R-:W-:Y:S02]  /*69f0*/  LOP3.LUT R12, R14, 0x10, R219, 0x78, !PT ;  /* 0x000000100e0c7812 */ /* 0x000fe400078e78db */
[----:B---3--:R-:W-:Y:S01]  /*6a00*/  IADD3 R16, P2, R217, R156, RZ ;  /* 0x0000009cd9107210 */ /* 0x008fe20007f5e0ff */
[----:B------:R-:W-:Y:S01]  /*6a10*/  IMAD.MOV.U32 R217, RZ, RZ, c[0x0][0x1b8] ;  /* 0x00006e00ffd97624 */ /* 0x000fe200078e00ff */
[----:B------:R-:W-:Y:S01]  /*6a20*/  MOV R219, c[0x0][0x1b8] ;  /* 0x00006e0000db7a02 */ /* 0x000fe20000000f00 */
[----:B------:R-:W-:Y:S01]  /*6a30*/  IMAD.MOV.U32 R221, RZ, RZ, c[0x0][0x1b8] ;  /* 0x00006e00ffdd7624 */ /* 0x000fe200078e00ff */
[----:B------:R-:W-:-:S02]  /*6a40*/  LEA.HI.X.SX32 R25, R223, R157, 0x1, P1 ;  /* 0x0000009ddf197211 */ /* 0x000fc400008f0eff */
[----:B------:R-:W-:Y:S01]  /*6a50*/  MOV R223, c[0x0][0x1b8] ;  /* 0x00006e0000df7a02 */ /* 0x000fe20000000f00 */
[----:B------:R-:W-:Y:S01]  /*6a60*/  IMAD.SHL.U32 R219, R219, 0x20, RZ ;  /* 0x00000020dbdb7824 */ /* 0x000fe200078e00ff */
[----:B------:R-:W-:Y:S02]  /*6a70*/  SHF.L.U32 R217, R217, 0x4, RZ ;  /* 0x00000004d9d97819 */ /* 0x000fe400000006ff */
[----:B------:R-:W-:Y:S01]  /*6a80*/  SHF.L.U32 R221, R221, 0x6, RZ ;  /* 0x00000006dddd7819 */ /* 0x000fe200000006ff */
[----:B------:R-:W-:Y:S01]  /*6a90*/  IMAD R223, R223, 0x7f, RZ ;  /* 0x0000007fdfdf7824 */ /* 0x000fe200078e02ff */
[-C--:B------:R-:W-:Y:S02]  /*6aa0*/  LEA.HI.X.SX32 R23, R217, R157.reuse, 0x1, P5 ;  /* 0x0000009dd9177211 */ /* 0x080fe400028f0eff */
[-C--:B------:R-:W-:Y:S01]  /*6ab0*/  LEA.HI.X.SX32 R21, R219, R157.reuse, 0x1, P3 ;  /* 0x0000009ddb157211 */ /* 0x080fe200018f0eff */
[----:B------:R0:W-:Y:S01]  /*6ac0*/  STL.64 [R1+0x810], R26 ;  /* 0x0008101a01007387 */ /* 0x0001e20000100a00 */
[----:B------:R-:W-:-:S02]  /*6ad0*/  LEA.HI.X.SX32 R19, R221, R157, 0x1, P6 ;  /* 0x0000009ddd137211 */ /* 0x000fc400030f0eff */
[----:B------:R-:W-:Y:S01]  /*6ae0*/  LEA.HI.X.SX32 R17, R223, R157, 0x1, P2 ;  /* 0x0000009ddf117211 */ /* 0x000fe200010f0eff */
[----:B------:R0:W-:Y:S04]  /*6af0*/  STL.64 [R1+0x7f0], R24 ;  /* 0x0007f01801007387 */ /* 0x0001e80000100a00 */
[----:B------:R0:W-:Y:S04]  /*6b00*/  STL.64 [R1+0x7b0], R22 ;  /* 0x0007b01601007387 */ /* 0x0001e80000100a00 */
[----:B------:R0:W-:Y:S04]  /*6b10*/  STL.64 [R1+0x730], R20 ;  /* 0x0007301401007387 */ /* 0x0001e80000100a00 */
[----:B------:R0:W-:Y:S04]  /*6b20*/  STL.64 [R1+0x440], R18 ;  /* 0x0004401201007387 */ /* 0x0001e80000100a00 */
[----:B------:R0:W-:Y:S01]  /*6b30*/  STL.64 [R1+0x438], R16 ;  /* 0x0004381001007387 */ /* 0x0001e20000100a00 */
[----:B------:R-:W-:-:S02]  /*6b40*/  LOP3.LUT R15, R9, 0x10, RZ, 0x3c, !PT ;  /* 0x00000010090f7812 */ /* 0x000fc400078e3cff */
[C---:B------:R-:W-:Y:S02]  /*6b50*/  LOP3.LUT R14, R9.reuse, 0x20, RZ, 0x3c, !PT ;  /* 0x00000020090e7812 */ /* 0x040fe400078e3cff */
[C---:B------:R-:W-:Y:S02]  /*6b60*/  LOP3.LUT R13, R9.reuse, 0x30, RZ, 0x3c, !PT ;  /* 0x00000030090d7812 */ /* 0x040fe400078e3cff */
[C---:B------:R-:W-:Y:S02]  /*6b70*/  LOP3.LUT R15, R9.reuse, 0x40, RZ, 0x3c, !PT ;  /* 0x00000040090f7812 */ /* 0x040fe400078e3cff */
[C---:B------:R-:W-:Y:S02]  /*6b80*/  LOP3.LUT R14, R9.reuse, 0x50, RZ, 0x3c, !PT ;  /* 0x00000050090e7812 */ /* 0x040fe400078e3cff */
[C---:B------:R-:W-:Y:S02]  /*6b90*/  LOP3.LUT R13, R9.reuse, 0x60, RZ, 0x3c, !PT ;  /* 0x00000060090d7812 */ /* 0x040fe400078e3cff */
[----:B------:R-:W-:-:S02]  /*6ba0*/  LOP3.LUT R15, R9, 0x70, RZ, 0x3c, !PT ;  /* 0x00000070090f7812 */ /* 0x000fc400078e3cff */
[----:B------:R-:W-:Y:S02]  /*6bb0*/  LOP3.LUT R14, R0, 0x40, RZ, 0x3c, !PT ;  /* 0x00000040000e7812 */ /* 0x000fe400078e3cff */
[C---:B--2---:R-:W-:Y:S01]  /*6bc0*/  LOP3.LUT R13, R3.reuse, 0x20, RZ, 0x3c, !PT ;  /* 0x00000020030d7812 */ /* 0x044fe200078e3cff */
[----:B------:R-:W-:Y:S01]  /*6bd0*/  CS2R R88, SRZ ;  /* 0x0000000000587805 */ /* 0x000fe2000001ff00 */
[C---:B------:R-:W-:Y:S01]  /*6be0*/  LOP3.LUT R15, R3.reuse, 0x40, RZ, 0x3c, !PT ;  /* 0x00000040030f7812 */ /* 0x040fe200078e3cff */
[----:B------:R-:W-:Y:S01]  /*6bf0*/  CS2R R90, SRZ ;  /* 0x00000000005a7805 */ /* 0x000fe2000001ff00 */
[----:B------:R-:W-:Y:S01]  /*6c00*/  LOP3.LUT R14, R3, 0x60, RZ, 0x3c, !PT ;  /* 0x00000060030e7812 */ /* 0x000fe200078e3cff */
[----:B------:R-:W-:Y:S01]  /*6c10*/  CS2R R92, SRZ ;  /* 0x00000000005c7805 */ /* 0x000fe2000001ff00 */
[----:B------:R-:W-:Y:S01]  /*6c20*/  LOP3.LUT R13, R2, 0x40, RZ, 0x3c, !PT ;  /* 0x00000040020d7812 */ /* 0x000fe200078e3cff */
        /* <DEDUP_REMOVED lines=11> */
[----:B------:R-:W-:Y:S01]  /*6ce0*/  LOP3.LUT R13, R12, 0x60, RZ, 0x3c, !PT ;  /* 0x000000600c0d7812 */ /* 0x000fe200078e3cff */
[----:B0-----:R-:W-:Y:S02]  /*6cf0*/  UMOV UR4, URZ ;  /* 0x0000003f00047c82 */ /* 0x001fe40008000000 */
.L_x_19:
[----:B------:R-:W2:Y:S04]  /*6d00*/  LDL.64 R36, [R1+0x410] ;  /* 0x0004100001247983 */ /* 0x000ea80000100a00 */
[----:B------:R-:W3:Y:S04]  /*6d10*/  LDL.64 R18, [R1+0x430] ;  /* 0x0004300001127983 */ /* 0x000ee80000100a00 */
[----:B------:R-:W4:Y:S04]  /*6d20*/  LDL.64 R32, [R1+0x408] ;  /* 0x0004080001207983 */ /* 0x000f280000100a00 */
[----:B------:R-:W4:Y:S04]  /*6d30*/  LDL.64 R42, [R1+0x3f0] ;  /* 0x0003f000012a7983 */ /* 0x000f280000100a00 */
[----:B------:R-:W4:Y:S04]  /*6d40*/  LDL.64 R34, [R1+0x3e0] ;  /* 0x0003e00001227983 */ /* 0x000f280000100a00 */
[----:B------:R-:W4:Y:S04]  /*6d50*/  LDL.64 R14, [R1+0x420] ;  /* 0x00042000010e7983 */ /* 0x000f280000100a00 */
[----:B------:R-:W4:Y:S01]  /*6d60*/  LDL.64 R16, [R1+0x428] ;  /* 0x0004280001107983 */ /* 0x000f220000100a00 */
[----:B-----5:R-:W-:-:S03]  /*6d70*/  IMAD.WIDE R20, R10, 0x2, R154 ;  /* 0x000000020a147825 */ /* 0x020fc600078e029a */
[----:B------:R-:W4:Y:S04]  /*6d80*/  LDL.64 R30, [R1+0x3f8] ;  /* 0x0003f800011e7983 */ /* 0x000f280000100a00 */
[----:B------:R-:W4:Y:S04]  /*6d90*/  LDL.64 R40, [R1+0x400] ;  /* 0x0004000001287983 */ /* 0x000f280000100a00 */
[----:B------:R-:W4:Y:S04]  /*6da0*/  LDL.64 R38, [R1+0x3e8] ;  /* 0x0003e80001267983 */ /* 0x000f280000100a00 */
[----:B------:R-:W4:Y:S04]  /*6db0*/  LDL.64 R46, [R1+0x3d0] ;  /* 0x0003d000012e7983 */ /* 0x000f280000100a00 */
[----:B------:R-:W4:Y:S04]  /*6dc0*/  LDL.64 R28, [R1+0x3d8] ;  /* 0x0003d800011c7983 */ /* 0x000f280000100a00 */
[----:B------:R2:W4:Y:S04]  /*6dd0*/  LDG.E.U16 R169, [R20.64] ;  /* 0x0000000614a97981 */ /* 0x000528000c1e1500 */
[----:B------:R-:W4:Y:S04]  /*6de0*/  LDL.64 R22, [R1+0x418] ;  /* 0x0004180001167983 */ /* 0x000f280000100a00 */
        /* <DEDUP_REMOVED lines=44> */
[----:B------:R-:W4:Y:S01]  /*70b0*/  LDL.64 R226, [R1+0x80] ;  /* 0x0000800001e27983 */ /* 0x000f220000100a00 */
[----:B--2---:R-:W-:-:S03]  /*70c0*/  IMAD.WIDE R20, R10, 0x2, R36 ;  /* 0x000000020a147825 */ /* 0x004fc600078e0224 */
[----:B------:R-:W2:Y:S01]  /*70d0*/  LDL.64 R36, [R1+0x3b8] ;  /* 0x0003b80001247983 */ /* 0x000ea20000100a00 */
[----:B---3--:R-:W-:-:S05]  /*70e0*/  IMAD.WIDE R18, R10, 0x2, R18 ;  /* 0x000000020a127825 */ /* 0x008fca00078e0212 */
[----:B------:R0:W3:Y:S01]  /*70f0*/  LDG.E.U16 R167, [R18.64] ;  /* 0x0000000612a77981 */ /* 0x0000e2000c1e1500 */
[----:B----4-:R-:W-:-:S03]  /*7100*/  IMAD.WIDE R142, R10, 0x2, R42 ;  /* 0x000000020a8e7825 */ /* 0x010fc600078e022a */
[----:B------:R-:W4:Y:S01]  /*7110*/  LDL.64 R42, [R1+0x398] ;  /* 0x00039800012a7983 */ /* 0x000f220000100a00 */
[----:B------:R-:W-:-:S03]  /*7120*/  IMAD.WIDE R124, R10, 0x2, R34 ;  /* 0x000000020a7c7825 */ /* 0x000fc600078e0222 */
[----:B------:R-:W3:Y:S01]  /*7130*/  LDL.64 R34, [R1+0x388] ;  /* 0x0003880001227983 */ /* 0x000ee20000100a00 */
[----:B0-----:R-:W-:-:S03]  /*7140*/  IMAD.WIDE R18, R10, 0x2, R32 ;  /* 0x000000020a127825 */ /* 0x001fc600078e0220 */
[----:B------:R-:W3:Y:S01]  /*7150*/  LDL.64 R32, [R1+0x3b0] ;  /* 0x0003b00001207983 */ /* 0x000ee20000100a00 */
[----:B------:R-:W-:-:S03]  /*7160*/  IMAD.WIDE R14, R10, 0x2, R14 ;  /* 0x000000020a0e7825 */ /* 0x000fc600078e020e */
[----:B------:R0:W4:Y:S01]  /*7170*/  LDG.E.U16 R142, [R142.64] ;  /* 0x000000068e8e7981 */ /* 0x000122000c1e1500 */
[----:B------:R-:W-:-:S03]  /*7180*/  IMAD.WIDE R16, R10, 0x2, R16 ;  /* 0x000000020a107825 */ /* 0x000fc600078e0210 */
[----:B------:R1:W4:Y:S04]  /*7190*/  LDG.E.U16 R164, [R14.64] ;  /* 0x000000060ea47981 */ /* 0x000328000c1e1500 */
[----:B------:R0:W4:Y:S04]  /*71a0*/  LDG.E.U16 R165, [R16.64] ;  /* 0x0000000610a57981 */ /* 0x000128000c1e1500 */
[----:B------:R2:W4:Y:S01]  /*71b0*/  LDG.E.U16 R124, [R124.64] ;  /* 0x000000067c7c7981 */ /* 0x000522000c1e1500 */
[----:B-1----:R-:W-:-:S03]  /*71c0*/  IMAD.WIDE R14, R10, 0x2, R30 ;  /* 0x000000020a0e7825 */ /* 0x002fc600078e021e */
[----:B------:R1:W4:Y:S01]  /*71d0*/  LDG.E.U16 R31, [R18.64] ;  /* 0x00000006121f7981 */ /* 0x000322000c1e1500 */
[----:B0-----:R-:W-:-:S03]  /*71e0*/  IMAD.WIDE R16, R10, 0x2, R40 ;  /* 0x000000020a107825 */ /* 0x001fc600078e0228 */
[----:B------:R0:W4:Y:S04]  /*71f0*/  LDG.E.U16 R151, [R14.64] ;  /* 0x000000060e977981 */ /* 0x000128000c1e1500 */
[----:B------:R0:W4:Y:S01]  /*7200*/  LDG.E.U16 R41, [R20.64] ;  /* 0x0000000614297981 */ /* 0x000122000c1e1500 */
[----:B-1----:R-:W-:-:S03]  /*7210*/  IMAD.WIDE R18, R10, 0x2, R38 ;  /* 0x000000020a127825 */ /* 0x002fc600078e0226 */
[----:B------:R-:W4:Y:S01]  /*7220*/  LDL.64 R38, [R1+0x390] ;  /* 0x0003900001267983 */ /* 0x000f220000100a00 */
[----:B0-----:R-:W-:-:S03]  /*7230*/  IMAD.WIDE R14, R10, 0x2, R46 ;  /* 0x000000020a0e7825 */ /* 0x001fc600078e022e */
[----:B------:R-:W4:Y:S04]  /*7240*/  LDL.64 R46, [R1+0x368] ;  /* 0x00036800012e7983 */ /* 0x000f280000100a00 */
[----:B------:R0:W4:Y:S04]  /*7250*/  LDG.E.U16 R21, [R16.64] ;  /* 0x0000000610157981 */ /* 0x000128000c1e1500 */
[----:B------:R2:W4:Y:S01]  /*7260*/  LDG.E.U16 R133, [R18.64] ;  /* 0x0000000612857981 */ /* 0x000522000c1e1500 */
[----:B------:R-:W-:-:S03]  /*7270*/  IMAD.WIDE R22, R10, 0x2, R22 ;  /* 0x000000020a167825 */ /* 0x000fc600078e0216 */
[----:B------:R1:W4:Y:S01]  /*7280*/  LDG.E.U16 R40, [R14.64] ;  /* 0x000000060e287981 */ /* 0x000322000c1e1500 */
[----:B0-----:R-:W-:-:S03]  /*7290*/  IMAD.WIDE R16, R10, 0x2, R28 ;  /* 0x000000020a107825 */ /* 0x001fc600078e021c */
[----:B------:R-:W4:Y:S01]  /*72a0*/  LDL.64 R28, [R1+0x380] ;  /* 0x00038000011c7983 */ /* 0x000f220000100a00 */
[----:B------:R-:W-:-:S03]  /*72b0*/  IMAD.WIDE R24, R10, 0x2, R24 ;  /* 0x000000020a187825 */ /* 0x000fc600078e0218 */
[----:B------:R0:W4:Y:S04]  /*72c0*/  LDG.E.U16 R115, [R22.64] ;  /* 0x0000000616737981 */ /* 0x000128000c1e1500 */
[----:B------:R3:W4:Y:S04]  /*72d0*/  LDG.E.U16 R114, [R16.64] ;  /* 0x0000000610727981 */ /* 0x000728000c1e1500 */
[----:B------:R0:W4:Y:S01]  /*72e0*/  LDG.E.U16 R30, [R24.64] ;  /* 0x00000006181e7981 */ /* 0x000122000c1e1500 */
[----:B--2---:R-:W-:-:S03]  /*72f0*/  IMAD.WIDE R18, R10, 0x2, R36 ;  /* 0x000000020a127825 */ /* 0x004fc600078e0224 */
[----:B------:R-:W2:Y:S01]  /*7300*/  LDL.64 R36, [R1+0x360] ;  /* 0x0003600001247983 */ /* 0x000ea20000100a00 */
[----:B0-----:R-:W-:-:S03]  /*7310*/  IMAD.WIDE R22, R10, 0x2, R26 ;  /* 0x000000020a167825 */ /* 0x001fc600078e021a */
[----:B------:R-:W2:Y:S01]  /*7320*/  LDL.64 R26, [R1+0x378] ;  /* 0x00037800011a7983 */ /* 0x000ea20000100a00 */
[----:B------:R-:W-:-:S03]  /*7330*/  IMAD.WIDE R24, R10, 0x2, R44 ;  /* 0x000000020a187825 */ /* 0x000fc600078e022c */
[----:B------:R4:W2:Y:S04]  /*7340*/  LDG.E.U16 R20, [R22.64] ;  /* 0x0000000616147981 */ /* 0x0008a8000c1e1500 */
[----:B------:R-:W2:Y:S01]  /*7350*/  LDL.64 R44, [R1+0x340] ;  /* 0x00034000012c7983 */ /* 0x000ea20000100a00 */
[----:B-1----:R-:W-:-:S03]  /*7360*/  IMAD.WIDE R14, R10, 0x2, R112 ;  /* 0x000000020a0e7825 */ /* 0x002fc600078e0270 */
[----:B------:R0:W2:Y:S01]  /*7370*/  LDG.E.U16 R123, [R24.64] ;  /* 0x00000006187b7981 */ /* 0x0000a2000c1e1500 */
[----:B---3--:R-:W-:-:S03]  /*7380*/  IMAD.WIDE R16, R10, 0x2, R32 ;  /* 0x000000020a107825 */ /* 0x008fc600078e0220 */
[----:B------:R-:W3:Y:S01]  /*7390*/  LDL.64 R32, [R1+0x358] ;  /* 0x0003580001207983 */ /* 0x000ee20000100a00 */
[----:B----4-:R-:W-:-:S03]  /*73a0*/  IMAD.WIDE R22, R10, 0x2, R42 ;  /* 0x000000020a167825 */ /* 0x010fc600078e022a */
[----:B------:R1:W4:Y:S04]  /*73b0*/  LDG.E.U16 R141, [R16.64] ;  /* 0x00000006108d7981 */ /* 0x000328000c1e1500 */
[----:B------:R-:W3:Y:S04]  /*73c0*/  LDL.64 R42, [R1+0x338] ;  /* 0x00033800012a7983 */ /* 0x000ee80000100a00 */
[----:B------:R0:W4:Y:S01]  /*73d0*/  LDG.E.U16 R113, [R22.64] ;  /* 0x0000000616717981 */ /* 0x000122000c1e1500 */
[----:B-1----:R-:W-:-:S03]  /*73e0*/  IMAD.WIDE R16, R10, 0x2, R34 ;  /* 0x000000020a107825 */ /* 0x002fc600078e0222 */
[----:B------:R-:W4:Y:S04]  /*73f0*/  LDL.64 R34, [R1+0x320] ;  /* 0x0003200001227983 */ /* 0x000f280000100a00 */
[----:B------:R1:W4:Y:S01]  /*7400*/  LDG.E.U16 R132, [R14.64] ;  /* 0x000000060e847981 */ /* 0x000322000c1e1500 */
[----:B0-----:R-:W-:-:S03]  /*7410*/  IMAD.WIDE R24, R10, 0x2, R118 ;  /* 0x000000020a187825 */ /* 0x001fc600078e0276 */
[----:B------:R-:W4:Y:S04]  /*7420*/  LDL.64 R118, [R1+0x300] ;  /* 0x0003000001767983 */ /* 0x000f280000100a00 */
[----:B------:R0:W4:Y:S04]  /*7430*/  LDG.E.U16 R150, [R18.64] ;  /* 0x0000000612967981 */ /* 0x000128000c1e1500 */
[----:B------:R0:W4:Y:S01]  /*7440*/  LDG.E.U16 R140, [R24.64] ;  /* 0x00000006188c7981 */ /* 0x000122000c1e1500 */
[----:B------:R-:W-:-:S03]  /*7450*/  IMAD.WIDE R22, R10, 0x2, R46 ;  /* 0x000000020a167825 */ /* 0x000fc600078e022e */
[----:B------:R-:W4:Y:S01]  /*7460*/  LDL.64 R46, [R1+0x310] ;  /* 0x00031000012e7983 */ /* 0x000f220000100a00 */
[----:B-1----:R-:W-:-:S03]  /*7470*/  IMAD.WIDE R14, R10, 0x2, R28 ;  /* 0x000000020a0e7825 */ /* 0x002fc600078e021c */
[----:B------:R1:W4:Y:S04]  /*7480*/  LDG.E.U16 R131, [R22.64] ;  /* 0x0000000616837981 */ /* 0x000328000c1e1500 */
[----:B------:R2:W4:Y:S02]  /*7490*/  LDG.E.U16 R29, [R16.64] ;  /* 0x00000006101d7981 */ /* 0x000524000c1e1500 */
[C---:B--2---:R-:W-:Y:S02]  /*74a0*/  IMAD.WIDE R16, R10.reuse, 0x2, R36 ;  /* 0x000000020a107825 */ /* 0x044fe400078e0224 */
[----:B------:R-:W2:Y:S02]  /*74b0*/  LDL.64 R36, [R1+0x308] ;  /* 0x0003080001247983 */ /* 0x000ea40000100a00 */
[----:B0-----:R-:W-:-:S02]  /*74c0*/  IMAD.WIDE R18, R10, 0x2, R38 ;  /* 0x000000020a127825 */ /* 0x001fc400078e0226 */
[----:B------:R3:W2:Y:S02]  /*74d0*/  LDG.E.U16 R122, [R16.64] ;  /* 0x00000006107a7981 */ /* 0x0006a4000c1e1500 */
[C---:B------:R-:W-:Y:S02]  /*74e0*/  IMAD.WIDE R24, R10.reuse, 0x2, R128 ;  /* 0x000000020a187825 */ /* 0x040fe400078e0280 */
[----:B------:R0:W2:Y:S02]  /*74f0*/  LDG.E.U16 R39, [R18.64] ;  /* 0x0000000612277981 */ /* 0x0000a4000c1e1500 */
[C---:B-1----:R-:W-:Y:S02]  /*7500*/  IMAD.WIDE R22, R10.reuse, 0x2, R44 ;  /* 0x000000020a167825 */ /* 0x042fe400078e022c */
[----:B------:R4:W2:Y:S04]  /*7510*/  LDG.E.U16 R28, [R24.64] ;  /* 0x00000006181c7981 */ /* 0x0008a8000c1e1500 */
[----:B------:R-:W2:Y:S04]  /*7520*/  LDL.64 R128, [R1+0x2f0] ;  /* 0x0002f00001807983 */ /* 0x000ea80000100a00 */
[----:B0-----:R0:W2:Y:S04]  /*7530*/  LDG.E.U16 R19, [R14.64] ;  /* 0x000000060e137981 */ /* 0x0010a8000c1e1500 */
[----:B------:R-:W2:Y:S01]  /*7540*/  LDL.64 R44, [R1+0x2e8] ;  /* 0x0002e800012c7983 */ /* 0x000ea20000100a00 */
[----:B---3--:R-:W-:-:S03]  /*7550*/  IMAD.WIDE R16, R10, 0x2, R42 ;  /* 0x000000020a107825 */ /* 0x008fc600078e022a */
[----:B------:R-:W2:Y:S01]  /*7560*/  LDL.64 R42, [R1+0x2e0] ;  /* 0x0002e000012a7983 */ /* 0x000ea20000100a00 */
[----:B0-----:R-:W-:-:S03]  /*7570*/  IMAD.WIDE R14, R10, 0x2, R32 ;  /* 0x000000020a0e7825 */ /* 0x001fc600078e0220 */
[----:B------:R0:W2:Y:S01]  /*7580*/  LDG.E.U16 R18, [R22.64] ;  /* 0x0000000616127981 */ /* 0x0000a2000c1e1500 */
[----:B----4-:R-:W-:-:S03]  /*7590*/  IMAD.WIDE R24, R10, 0x2, R34 ;  /* 0x000000020a187825 */ /* 0x010fc600078e0222 */
[----:B------:R-:W4:Y:S04]  /*75a0*/  LDL.64 R34, [R1+0x2d8] ;  /* 0x0002d80001227983 */ /* 0x000f280000100a00 */
[----:B------:R1:W2:Y:S01]  /*75b0*/  LDG.E.U16 R112, [R14.64] ;  /* 0x000000060e707981 */ /* 0x0002a2000c1e1500 */
[----:B0-----:R-:W-:-:S03]  /*75c0*/  IMAD.WIDE R22, R10, 0x2, R116 ;  /* 0x000000020a167825 */ /* 0x001fc600078e0274 */
[----:B------:R-:W2:Y:S04]  /*75d0*/  LDL.64 R32, [R1+0x2f8] ;  /* 0x0002f80001207983 */ /* 0x000ea80000100a00 */
[----:B------:R-:W2:Y:S01]  /*75e0*/  LDL.64 R116, [R1+0x2b0] ;  /* 0x0002b00001747983 */ /* 0x000ea20000100a00 */
[----:B-1----:R-:W-:-:S03]  /*75f0*/  IMAD.WIDE R14, R10, 0x2, R126 ;  /* 0x000000020a0e7825 */ /* 0x002fc600078e027e */
[----:B------:R-:W2:Y:S01]  /*7600*/  LDL.64 R126, [R1+0x2c0] ;  /* 0x0002c000017e7983 */ /* 0x000ea20000100a00 */
[----:B------:R-:W-:-:S03]  /*7610*/  IMAD.WIDE R26, R10, 0x2, R26 ;  /* 0x000000020a1a7825 */ /* 0x000fc600078e021a */
[----:B------:R0:W2:Y:S04]  /*7620*/  LDG.E.U16 R148, [R16.64] ;  /* 0x0000000610947981 */ /* 0x0000a8000c1e1500 */
[----:B------:R1:W2:Y:S04]  /*7630*/  LDG.E.U16 R149, [R26.64] ;  /* 0x000000061a957981 */ /* 0x0002a8000c1e1500 */
[----:B------:R2:W2:Y:S01]  /*7640*/  LDG.E.U16 R139, [R14.64] ;  /* 0x000000060e8b7981 */ /* 0x0004a2000c1e1500 */
[----:B-1----:R-:W-:-:S03]  /*7650*/  IMAD.WIDE R26, R10, 0x2, R134 ;  /* 0x000000020a1a7825 */ /* 0x002fc600078e0286 */
[----:B------:R-:W2:Y:S01]  /*7660*/  LDL.64 R134, [R1+0x2b8] ;  /* 0x0002b80001867983 */ /* 0x000ea20000100a00 */
[----:B0-----:R-:W-:-:S03]  /*7670*/  IMAD.WIDE R16, R10, 0x2, R46 ;  /* 0x000000020a107825 */ /* 0x001fc600078e022e */
[----:B------:R0:W2:Y:S04]  /*7680*/  LDG.E.U16 R38, [R26.64] ;  /* 0x000000061a267981 */ /* 0x0000a8000c1e1500 */
[----:B------:R1:W2:Y:S02]  /*7690*/  LDG.E.U16 R47, [R22.64] ;  /* 0x00000006162f7981 */ /* 0x0002a4000c1e1500 */
[C---:B--2---:R-:W-:Y:S02]  /*76a0*/  IMAD.WIDE R14, R10.reuse, 0x2, R36 ;  /* 0x000000020a0e7825 */ /* 0x044fe400078e0224 */
[----:B------:R2:W3:Y:S02]  /*76b0*/  LDG.E.U16 R37, [R16.64] ;  /* 0x0000000610257981 */ /* 0x0004e4000c1e1500 */
[----:B--2---:R-:W-:-:S02]  /*76c0*/  IMAD.WIDE R16, R10, 0x2, R118 ;  /* 0x000000020a107825 */ /* 0x004fc400078e0276 */
[----:B------:R-:W2:Y:S02]  /*76d0*/  LDL.64 R118, [R1+0x298] ;  /* 0x0002980001767983 */ /* 0x000ea40000100a00 */
[C---:B0-----:R-:W-:Y:S02]  /*76e0*/  IMAD.WIDE R26, R10.reuse, 0x2, R120 ;  /* 0x000000020a1a7825 */ /* 0x041fe400078e0278 */
[----:B------:R0:W3:Y:S04]  /*76f0*/  LDG.E.U16 R121, [R24.64] ;  /* 0x0000000618797981 */ /* 0x0000e8000c1e1500 */
[----:B------:R4:W3:Y:S01]  /*7700*/  LDG.E.U16 R130, [R26.64] ;  /* 0x000000061a827981 */ /* 0x0008e2000c1e1500 */
[----:B-1----:R-:W-:-:S03]  /*7710*/  IMAD.WIDE R22, R10, 0x2, R44 ;  /* 0x000000020a167825 */ /* 0x002fc600078e022c */
[----:B------:R-:W3:Y:S01]  /*7720*/  LDL.64 R44, [R1+0x290] ;  /* 0x00029000012c7983 */ /* 0x000ee20000100a00 */
[----:B0-----:R-:W-:-:S03]  /*7730*/  IMAD.WIDE R24, R10, 0x2, R128 ;  /* 0x000000020a187825 */ /* 0x001fc600078e0280 */
[----:B------:R0:W3:Y:S04]  /*7740*/  LDG.E.U16 R129, [R22.64] ;  /* 0x0000000616817981 */ /* 0x0000e8000c1e1500 */
[----:B----4-:R1:W2:Y:S01]  /*7750*/  LDG.E.U16 R27, [R14.64] ;  /* 0x000000060e1b7981 */ /* 0x0102a2000c1e1500 */
[----:B------:R-:W-:-:S03]  /*7760*/  IMAD.WIDE R34, R10, 0x2, R34 ;  /* 0x000000020a227825 */ /* 0x000fc600078e0222 */
[----:B------:R0:W2:Y:S04]  /*7770*/  LDG.E.U16 R138, [R24.64] ;  /* 0x00000006188a7981 */ /* 0x0000a8000c1e1500 */
[----:B------:R0:W2:Y:S01]  /*7780*/  LDG.E.U16 R46, [R34.64] ;  /* 0x00000006222e7981 */ /* 0x0000a2000c1e1500 */
[----:B-1----:R-:W-:-:S03]  /*7790*/  IMAD.WIDE R14, R10, 0x2, R42 ;  /* 0x000000020a0e7825 */ /* 0x002fc600078e022a */
[----:B------:R-:W2:Y:S01]  /*77a0*/  LDL.64 R42, [R1+0x278] ;  /* 0x00027800012a7983 */ /* 0x000ea20000100a00 */
[----:B------:R-:W-:-:S03]  /*77b0*/  IMAD.WIDE R32, R10, 0x2, R32 ;  /* 0x000000020a207825 */ /* 0x000fc600078e0220 */
[----:B------:R1:W2:Y:S01]  /*77c0*/  LDG.E.U16 R120, [R14.64] ;  /* 0x000000060e787981 */ /* 0x0002a2000c1e1500 */
[----:B0-----:R-:W-:-:S03]  /*77d0*/  IMAD.WIDE R24, R10, 0x2, R152 ;  /* 0x000000020a187825 */ /* 0x001fc600078e0298 */
[----:B------:R-:W2:Y:S01]  /*77e0*/  LDL.64 R152, [R1+0x250] ;  /* 0x0002500001987983 */ /* 0x000ea20000100a00 */
[----:B------:R-:W-:-:S03]  /*77f0*/  IMAD.WIDE R22, R10, 0x2, R126 ;  /* 0x000000020a167825 */ /* 0x000fc600078e027e */
[----:B------:R-:W2:Y:S01]  /*7800*/  LDL.64 R126, [R1+0x268] ;  /* 0x00026800017e7983 */ /* 0x000ea20000100a00 */
[----:B------:R-:W-:-:S03]  /*7810*/  IMAD.WIDE R34, R10, 0x2, R116 ;  /* 0x000000020a227825 */ /* 0x000fc600078e0274 */
[----:B------:R-:W2:Y:S04]  /*7820*/  LDL.64 R116, [R1+0x258] ;  /* 0x0002580001747983 */ /* 0x000ea80000100a00 */
[----:B------:R0:W2:Y:S04]  /*7830*/  LDG.E.U16 R147, [R32.64] ;  /* 0x0000000620937981 */ /* 0x0000a8000c1e1500 */
[----:B------:R1:W2:Y:S04]  /*7840*/  LDG.E.U16 R26, [R24.64] ;  /* 0x00000006181a7981 */ /* 0x0002a8000c1e1500 */
[----:B------:R1:W2:Y:S01]  /*7850*/  LDG.E.U16 R17, [R16.64] ;  /* 0x0000000610117981 */ /* 0x0002a2000c1e1500 */
[----:B0-----:R-:W-:-:S03]  /*7860*/  IMAD.WIDE R32, R10, 0x2, R170 ;  /* 0x000000020a207825 */ /* 0x001fc600078e02aa */
[----:B------:R-:W2:Y:S01]  /*7870*/  LDL.64 R170, [R1+0x240] ;  /* 0x0002400001aa7983 */ /* 0x000ea20000100a00 */
[----:B-1----:R-:W-:-:S03]  /*7880*/  IMAD.WIDE R14, R10, 0x2, R134 ;  /* 0x000000020a0e7825 */ /* 0x002fc600078e0286 */
[----:B------:R-:W2:Y:S04]  /*7890*/  LDL.64 R134, [R1+0x260] ;  /* 0x0002600001867983 */ /* 0x000ea80000100a00 */
[----:B------:R0:W2:Y:S01]  /*78a0*/  LDG.E.U16 R36, [R32.64] ;  /* 0x0000000620247981 */ /* 0x0000a2000c1e1500 */
[----:B------:R-:W-:-:S03]  /*78b0*/  IMAD.WIDE R24, R10, 0x2, R136 ;  /* 0x000000020a187825 */ /* 0x000fc600078e0288 */
[----:B------:R2:W2:Y:S04]  /*78c0*/  LDG.E.U16 R16, [R22.64] ;  /* 0x0000000616107981 */ /* 0x0004a8000c1e1500 */
[----:B------:R3:W2:Y:S01]  /*78d0*/  LDG.E.U16 R146, [R14.64] ;  /* 0x000000060e927981 */ /* 0x0006a2000c1e1500 */
[----:B0-----:R-:W-:-:S03]  /*78e0*/  IMAD.WIDE R32, R10, 0x2, R162 ;  /* 0x000000020a207825 */ /* 0x001fc600078e02a2 */
[----:B------:R-:W2:Y:S04]  /*78f0*/  LDL.64 R162, [R1+0x238] ;  /* 0x0002380001a27983 */ /* 0x000ea80000100a00 */
[----:B------:R0:W2:Y:S04]  /*7900*/  LDG.E.U16 R128, [R32.64] ;  /* 0x0000000620807981 */ /* 0x0000a8000c1e1500 */
[----:B------:R1:W2:Y:S02]  /*7910*/  LDG.E.U16 R137, [R34.64] ;  /* 0x0000000622897981 */ /* 0x0002a4000c1e1500 */
[----:B--2---:R-:W-:-:S02]  /*7920*/  IMAD.WIDE R22, R10, 0x2, R118 ;  /* 0x000000020a167825 */ /* 0x004fc400078e0276 */
[----:B------:R2:W4:Y:S02]  /*7930*/  LDG.E.U16 R119, [R24.64] ;  /* 0x0000000618777981 */ /* 0x000524000c1e1500 */
[C---:B--2---:R-:W-:Y:S02]  /*7940*/  IMAD.WIDE R24, R10.reuse, 0x2, R160 ;  /* 0x000000020a187825 */ /* 0x044fe400078e02a0 */
[----:B------:R-:W2:Y:S02]  /*7950*/  LDL.64 R160, [R1+0x200] ;  /* 0x0002000001a07983 */ /* 0x000ea40000100a00 */
[C---:B---3--:R-:W-:Y:S02]  /*7960*/  IMAD.WIDE R14, R10.reuse, 0x2, R44 ;  /* 0x000000020a0e7825 */ /* 0x048fe400078e022c */
[----:B------:R3:W4:Y:S02]  /*7970*/  LDG.E.U16 R45, [R22.64] ;  /* 0x00000006162d7981 */ /* 0x000724000c1e1500 */
[----:B0-----:R-:W-:-:S02]  /*7980*/  IMAD.WIDE R32, R10, 0x2, R144 ;  /* 0x000000020a207825 */ /* 0x001fc400078e0290 */
[----:B-1----:R0:W4:Y:S04]  /*7990*/  LDG.E.U16 R35, [R14.64] ;  /* 0x000000060e237981 */ /* 0x002128000c1e1500 */
[----:B------:R1:W4:Y:S04]  /*79a0*/  LDG.E.U16 R136, [R32.64] ;  /* 0x0000000620887981 */ /* 0x000328000c1e1500 */
[----:B------:R1:W4:Y:S01]  /*79b0*/  LDG.E.U16 R25, [R24.64] ;  /* 0x0000000618197981 */ /* 0x000322000c1e1500 */
[----:B------:R-:W-:-:S05]  /*79c0*/  IMAD.WIDE R42, R10, 0x2, R42 ;  /* 0x000000020a2a7825 */ /* 0x000fca00078e022a */
[----:B------:R1:W4:Y:S01]  /*79d0*/  LDG.E.U16 R145, [R42.64] ;  /* 0x000000062a917981 */ /* 0x000322000c1e1500 */
[----:B0-----:R-:W-:-:S03]  /*79e0*/  IMAD.WIDE R14, R10, 0x2, R158 ;  /* 0x000000020a0e7825 */ /* 0x001fc600078e029e */
[----:B------:R-:W4:Y:S01]  /*79f0*/  LDL.64 R158, [R1+0x1f8] ;  /* 0x0001f800019e7983 */ /* 0x000f220000100a00 */
[----:B---3--:R-:W-:-:S03]  /*7a00*/  IMAD.WIDE R22, R10, 0x2, R126 ;  /* 0x000000020a167825 */ /* 0x008fc600078e027e */
[----:B------:R0:W3:Y:S01]  /*7a10*/  LDG.E.U16 R15, [R14.64] ;  /* 0x000000060e0f7981 */ /* 0x0000e2000c1e1500 */
[----:B------:R-:W-:-:S03]  /*7a20*/  IMAD.WIDE R116, R10, 0x2, R116 ;  /* 0x000000020a747825 */ /* 0x000fc600078e0274 */
[----:B------:R0:W3:Y:S01]  /*7a30*/  LDG.E.U16 R127, [R22.64] ;  /* 0x00000006167f7981 */ /* 0x0000e2000c1e1500 */
[----:B-1----:R-:W-:-:S03]  /*7a40*/  IMAD.WIDE R42, R10, 0x2, R152 ;  /* 0x000000020a2a7825 */ /* 0x002fc600078e0298 */
[----:B------:R1:W3:Y:S04]  /*7a50*/  LDG.E.U16 R44, [R116.64] ;  /* 0x00000006742c7981 */ /* 0x0002e8000c1e1500 */
[----:B------:R-:W3:Y:S01]  /*7a60*/  LDL.64 R152, [R1+0x1f0] ;  /* 0x0001f00001987983 */ /* 0x000ee20000100a00 */
[----:B------:R-:W-:-:S03]  /*7a70*/  IMAD.WIDE R32, R10, 0x2, R178 ;  /* 0x000000020a207825 */ /* 0x000fc600078e02b2 */
[----:B------:R-:W3:Y:S01]  /*7a80*/  LDL.64 R178, [R1+0x1d0] ;  /* 0x0001d00001b27983 */ /* 0x000ee20000100a00 */
[----:B-1----:R-:W-:-:S03]  /*7a90*/  IMAD.WIDE R116, R10, 0x2, R174 ;  /* 0x000000020a747825 */ /* 0x002fc600078e02ae */
[----:B------:R-:W3:Y:S01]  /*7aa0*/  LDL.64 R174, [R1+0x1c8] ;  /* 0x0001c80001ae7983 */ /* 0x000ee20000100a00 */
[----:B0-----:R-:W-:-:S03]  /*7ab0*/  IMAD.WIDE R22, R10, 0x2, R170 ;  /* 0x000000020a167825 */ /* 0x001fc600078e02aa */
[----:B------:R0:W3:Y:S04]  /*7ac0*/  LDG.E.U16 R24, [R32.64] ;  /* 0x0000000620187981 */ /* 0x0000e8000c1e1500 */
[----:B------:R1:W3:Y:S01]  /*7ad0*/  LDG.E.U16 R14, [R22.64] ;  /* 0x00000006160e7981 */ /* 0x0002e2000c1e1500 */
[----:B------:R-:W-:-:S03]  /*7ae0*/  IMAD.WIDE R134, R10, 0x2, R134 ;  /* 0x000000020a867825 */ /* 0x000fc600078e0286 */
[----:B------:R-:W3:Y:S04]  /*7af0*/  LDL.64 R170, [R1+0x1e8] ;  /* 0x0001e80001aa7983 */ /* 0x000ee80000100a00 */
[----:B------:R0:W3:Y:S01]  /*7b00*/  LDG.E.U16 R118, [R134.64] ;  /* 0x0000000686767981 */ /* 0x0000e2000c1e1500 */
[----:B-1----:R-:W-:-:S03]  /*7b10*/  IMAD.WIDE R22, R10, 0x2, R176 ;  /* 0x000000020a167825 */ /* 0x002fc600078e02b0 */
[----:B------:R-:W3:Y:S01]  /*7b20*/  LDL.64 R176, [R1+0x1c0] ;  /* 0x0001c00001b07983 */ /* 0x000ee20000100a00 */
[----:B0-----:R-:W-:-:S03]  /*7b30*/  IMAD.WIDE R32, R10, 0x2, R184 ;  /* 0x000000020a207825 */ /* 0x001fc600078e02b8 */
[----:B------:R-:W3:Y:S01]  /*7b40*/  LDL.64 R184, [R1+0x198] ;  /* 0x0001980001b87983 */ /* 0x000ee20000100a00 */
[----:B------:R-:W-:-:S03]  /*7b50*/  IMAD.WIDE R134, R10, 0x2, R162 ;  /* 0x000000020a867825 */ /* 0x000fc600078e02a2 */
[----:B------:R-:W3:Y:S04]  /*7b60*/  LDL.64 R162, [R1+0x1e0] ;  /* 0x0001e00001a27983 */ /* 0x000ee80000100a00 */
[----:B------:R0:W3:Y:S04]  /*7b70*/  LDG.E.U16 R144, [R134.64] ;  /* 0x0000000686907981 */ /* 0x0000e8000c1e1500 */
[----:B------:R1:W3:Y:S04]  /*7b80*/  LDG.E.U16 R34, [R42.64] ;  /* 0x000000062a227981 */ /* 0x0002e8000c1e1500 */
[----:B0-----:R0:W3:Y:S04]  /*7b90*/  LDG.E.U16 R135, [R116.64] ;  /* 0x0000000674877981 */ /* 0x0010e8000c1e1500 */
[----:B0-----:R0:W3:Y:S02]  /*7ba0*/  LDG.E.U16 R117, [R32.64] ;  /* 0x0000000620757981 */ /* 0x0010e4000c1e1500 */
[----:B0-----:R-:W-:-:S02]  /*7bb0*/  IMAD.WIDE R32, R10, 0x2, R180 ;  /* 0x000000020a207825 */ /* 0x001fc400078e02b4 */
[----:B------:R-:W3:Y:S02]  /*7bc0*/  LDL.64 R180, [R1+0x1a8] ;  /* 0x0001a80001b47983 */ /* 0x000ee40000100a00 */
[C---:B--2---:R-:W-:Y:S02]  /*7bd0*/  IMAD.WIDE R160, R10.reuse, 0x2, R160 ;  /* 0x000000020aa07825 */ /* 0x044fe400078e02a0 */
[----:B------:R0:W2:Y:S04]  /*7be0*/  LDG.E.U16 R33, [R32.64] ;  /* 0x0000000620217981 */ /* 0x0000a8000c1e1500 */
[----:B------:R0:W2:Y:S02]  /*7bf0*/  LDG.E.U16 R13, [R160.64] ;  /* 0x00000006a00d7981 */ /* 0x0000a4000c1e1500 */
[----:B0-----:R-:W-:-:S02]  /*7c00*/  IMAD.WIDE R160, R10, 0x2, R182 ;  /* 0x000000020aa07825 */ /* 0x001fc400078e02b6 */
[----:B------:R-:W2:Y:S02]  /*7c10*/  LDL.64 R182, [R1+0x188] ;  /* 0x0001880001b67983 */ /* 0x000ea40000100a00 */
[C---:B-1----:R-:W-:Y:S02]  /*7c20*/  IMAD.WIDE R42, R10.reuse, 0x2, R186 ;  /* 0x000000020a2a7825 */ /* 0x042fe400078e02ba */
[----:B------:R-:W2:Y:S04]  /*7c30*/  LDL.64 R186, [R1+0x178] ;  /* 0x0001780001ba7983 */ /* 0x000ea80000100a00 */
[----:B------:R0:W2:Y:S04]  /*7c40*/  LDG.E.U16 R126, [R42.64] ;  /* 0x000000062a7e7981 */ /* 0x0000a8000c1e1500 */
[----:B0-----:R0:W2:Y:S01]  /*7c50*/  LDG.E.U16 R43, [R22.64] ;  /* 0x00000006162b7981 */ /* 0x0010a2000c1e1500 */
[----:B----4-:R-:W-:-:S03]  /*7c60*/  IMAD.WIDE R158, R10, 0x2, R158 ;  /* 0x000000020a9e7825 */ /* 0x010fc600078e029e */
[----:B------:R1:W4:Y:S01]  /*7c70*/  LDG.E.U16 R42, [R160.64] ;  /* 0x00000006a02a7981 */ /* 0x000322000c1e1500 */
[----:B---3--:R-:W-:-:S03]  /*7c80*/  IMAD.WIDE R152, R10, 0x2, R152 ;  /* 0x000000020a987825 */ /* 0x008fc600078e0298 */
[----:B------:R3:W4:Y:S01]  /*7c90*/  LDG.E.U16 R143, [R158.64] ;  /* 0x000000069e8f7981 */ /* 0x000722000c1e1500 */
[----:B0-----:R-:W-:-:S03]  /*7ca0*/  IMAD.WIDE R22, R10, 0x2, R172 ;  /* 0x000000020a167825 */ /* 0x001fc600078e02ac */
[----:B------:R0:W4:Y:S04]  /*7cb0*/  LDG.E.U16 R134, [R152.64] ;  /* 0x0000000698867981 */ /* 0x000128000c1e1500 */
[----:B------:R-:W4:Y:S04]  /*7cc0*/  LDL.64 R172, [R1+0x190] ;  /* 0x0001900001ac7983 */ /* 0x000f280000100a00 */
[----:B------:R1:W4:Y:S01]  /*7cd0*/  LDG.E.U16 R23, [R22.64] ;  /* 0x0000000616177981 */ /* 0x000322000c1e1500 */
[----:B0-----:R-:W-:-:S03]  /*7ce0*/  IMAD.WIDE R152, R10, 0x2, R174 ;  /* 0x000000020a987825 */ /* 0x001fc600078e02ae */
[----:B------:R-:W4:Y:S04]  /*7cf0*/  LDL.64 R174, [R1+0x170] ;  /* 0x0001700001ae7983 */ /* 0x000f280000100a00 */
[----:B-1----:R0:W4:Y:S01]  /*7d00*/  LDG.E.U16 R22, [R152.64] ;  /* 0x0000000698167981 */ /* 0x002122000c1e1500 */
[----:B---3--:R-:W-:-:S03]  /*7d10*/  IMAD.WIDE R158, R10, 0x2, R178 ;  /* 0x000000020a9e7825 */ /* 0x008fc600078e02b2 */
[----:B------:R-:W3:Y:S04]  /*7d20*/  LDL.64 R178, [R1+0x160] ;  /* 0x0001600001b27983 */ /* 0x000ee80000100a00 */
[----:B------:R1:W3:Y:S01]  /*7d30*/  LDG.E.U16 R32, [R158.64] ;  /* 0x000000069e207981 */ /* 0x0002e2000c1e1500 */
[----:B0-----:R-:W-:-:S03]  /*7d40*/  IMAD.WIDE R152, R10, 0x2, R176 ;  /* 0x000000020a987825 */ /* 0x001fc600078e02b0 */
[----:B------:R-:W3:Y:S01]  /*7d50*/  LDL.64 R176, [R1+0x158] ;  /* 0x0001580001b07983 */ /* 0x000ee20000100a00 */
[----:B------:R-:W-:-:S03]  /*7d60*/  IMAD.WIDE R162, R10, 0x2, R162 ;  /* 0x000000020aa27825 */ /* 0x000fc600078e02a2 */
[----:B------:R0:W3:Y:S01]  /*7d70*/  LDG.E.U16 R152, [R152.64] ;  /* 0x0000000698987981 */ /* 0x0000e2000c1e1500 */
[----:B-1----:R-:W-:-:S03]  /*7d80*/  IMAD.WIDE R158, R10, 0x2, R202 ;  /* 0x000000020a9e7825 */ /* 0x002fc600078e02ca */
[----:B------:R1:W3:Y:S01]  /*7d90*/  LDG.E.U16 R116, [R162.64] ;  /* 0x00000006a2747981 */ /* 0x0002e2000c1e1500 */
[----:B------:R-:W-:-:S03]  /*7da0*/  IMAD.WIDE R170, R10, 0x2, R170 ;  /* 0x000000020aaa7825 */ /* 0x000fc600078e02aa */
[----:B------:R-:W3:Y:S04]  /*7db0*/  LDL.64 R202, [R1+0x130] ;  /* 0x0001300001ca7983 */ /* 0x000ee80000100a00 */
[----:B0-----:R0:W3:Y:S01]  /*7dc0*/  LDG.E.U16 R153, [R158.64] ;  /* 0x000000069e997981 */ /* 0x0010e2000c1e1500 */
[----:B------:R-:W-:-:S03]  /*7dd0*/  IMAD.WIDE R160, R10, 0x2, R200 ;  /* 0x000000020aa07825 */ /* 0x000fc600078e02c8 */
[----:B------:R1:W3:Y:S04]  /*7de0*/  LDG.E.U16 R125, [R170.64] ;  /* 0x00000006aa7d7981 */ /* 0x0002e8000c1e1500 */
[----:B------:R-:W3:Y:S01]  /*7df0*/  LDL.64 R200, [R1+0xf8] ;  /* 0x0000f80001c87983 */ /* 0x000ee20000100a00 */
[----:B0-----:R-:W-:-:S03]  /*7e00*/  IMAD.WIDE R158, R10, 0x2, R190 ;  /* 0x000000020a9e7825 */ /* 0x001fc600078e02be */
[----:B------:R0:W3:Y:S04]  /*7e10*/  LDG.E.U16 R166, [R160.64] ;  /* 0x00000006a0a67981 */ /* 0x0000e8000c1e1500 */
[----:B-1----:R2:W3:Y:S04]  /*7e20*/  LDG.E.U16 R170, [R158.64] ;  /* 0x000000069eaa7981 */ /* 0x0024e8000c1e1500 */
[----:B------:R-:W3:Y:S01]  /*7e30*/  LDL.64 R190, [R1+0xa8] ;  /* 0x0000a80001be7983 */ /* 0x000ee20000100a00 */
[----:B------:R-:W-:-:S03]  /*7e40*/  IMAD.WIDE R162, R10, 0x2, R180 ;  /* 0x000000020aa27825 */ /* 0x000fc600078e02b4 */
[----:B------:R-:W3:Y:S01]  /*7e50*/  LDL.64 R180, [R1+0xb8] ;  /* 0x0000b80001b47983 */ /* 0x000ee20000100a00 */
[----:B0-----:R-:W-:-:S03]  /*7e60*/  IMAD.WIDE R160, R10, 0x2, R184 ;  /* 0x000000020aa07825 */ /* 0x001fc600078e02b8 */
[----:B------:R-:W3:Y:S04]  /*7e70*/  LDL.64 R184, [R1+0x78] ;  /* 0x0000780001b87983 */ /* 0x000ee80000100a00 */
[----:B------:R4:W3:Y:S04]  /*7e80*/  LDG.E.U16 R168, [R162.64] ;  /* 0x00000006a2a87981 */ /* 0x0008e8000c1e1500 */
[----:B------:R0:W3:Y:S01]  /*7e90*/  LDG.E.U16 R171, [R160.64] ;  /* 0x00000006a0ab7981 */ /* 0x0000e2000c1e1500 */
[----:B--2---:R-:W-:-:S03]  /*7ea0*/  IMAD.WIDE R158, R10, 0x2, R182 ;  /* 0x000000020a9e7825 */ /* 0x004fc600078e02b6 */
[----:B------:R-:W2:Y:S01]  /*7eb0*/  LDL.64 R182, [R1+0x128] ;  /* 0x0001280001b67983 */ /* 0x000ea20000100a00 */
[----:B0-----:R-:W-:-:S03]  /*7ec0*/  IMAD.WIDE R160, R10, 0x2, R186 ;  /* 0x000000020aa07825 */ /* 0x001fc600078e02ba */
[----:B------:R-:W2:Y:S01]  /*7ed0*/  LDL.64 R186, [R1+0x70] ;  /* 0x0000700001ba7983 */ /* 0x000ea20000100a00 */
[----:B----4-:R-:W-:-:S03]  /*7ee0*/  IMAD.WIDE R162, R10, 0x2, R172 ;  /* 0x000000020aa27825 */ /* 0x010fc600078e02ac */
[----:B------:R0:W4:Y:S04]  /*7ef0*/  LDG.E.U16 R173, [R158.64] ;  /* 0x000000069ead7981 */ /* 0x000128000c1e1500 */
[----:B------:R1:W4:Y:S01]  /*7f00*/  LDG.E.U16 R172, [R162.64] ;  /* 0x00000006a2ac7981 */ /* 0x000322000c1e1500 */
[----:B0-----:R-:W-:-:S03]  /*7f10*/  IMAD.WIDE R158, R10, 0x2, R188 ;  /* 0x000000020a9e7825 */ /* 0x001fc600078e02bc */
[----:B------:R-:W4:Y:S01]  /*7f20*/  LDL.64 R188, [R1+0x68] ;  /* 0x0000680001bc7983 */ /* 0x000f220000100a00 */
[----:B-1----:R-:W-:-:S03]  /*7f30*/  IMAD.WIDE R162, R10, 0x2, R174 ;  /* 0x000000020aa27825 */ /* 0x002fc600078e02ae */
[----:B------:R0:W4:Y:S04]  /*7f40*/  LDG.E.U16 R174, [R160.64] ;  /* 0x00000006a0ae7981 */ /* 0x000128000c1e1500 */
[----:B------:R3:W4:Y:S02]  /*7f50*/  LDG.E.U16 R175, [R162.64] ;  /* 0x00000006a2af7981 */ /* 0x000724000c1e1500 */
[C---:B---3--:R-:W-:Y:S02]  /*7f60*/  IMAD.WIDE R162, R10.reuse, 0x2, R176 ;  /* 0x000000020aa27825 */ /* 0x048fe400078e02b0 */
[----:B------:R1:W3:Y:S02]  /*7f70*/  LDG.E.U16 R176, [R158.64] ;  /* 0x000000069eb07981 */ /* 0x0002e4000c1e1500 */
[----:B-1----:R-:W-:-:S02]  /*7f80*/  IMAD.WIDE R158, R10, 0x2, R208 ;  /* 0x000000020a9e7825 */ /* 0x002fc400078e02d0 */
[----:B------:R-:W3:Y:S02]  /*7f90*/  LDL.64 R208, [R1+0xe0] ;  /* 0x0000e00001d07983 */ /* 0x000ee40000100a00 */
[C---:B0-----:R-:W-:Y:S02]  /*7fa0*/  IMAD.WIDE R160, R10.reuse, 0x2, R178 ;  /* 0x000000020aa07825 */ /* 0x041fe400078e02b2 */
[----:B------:R0:W3:Y:S04]  /*7fb0*/  LDG.E.U16 R178, [R162.64] ;  /* 0x00000006a2b27981 */ /* 0x0000e8000c1e1500 */
[----:B------:R1:W3:Y:S04]  /*7fc0*/  LDG.E.U16 R179, [R158.64] ;  /* 0x000000069eb37981 */ /* 0x0002e8000c1e1500 */
[----:B------:R0:W3:Y:S01]  /*7fd0*/  LDG.E.U16 R177, [R160.64] ;  /* 0x00000006a0b17981 */ /* 0x0000e2000c1e1500 */
[----:B-1----:R-:W-:-:S03]  /*7fe0*/  IMAD.WIDE R158, R10, 0x2, R202 ;  /* 0x000000020a9e7825 */ /* 0x002fc600078e02ca */
[----:B------:R-:W3:Y:S01]  /*7ff0*/  LDL.64 R202, [R1+0x60] ;  /* 0x0000600001ca7983 */ /* 0x000ee20000100a00 */
[----:B0-----:R-:W-:-:S04]  /*8000*/  IMAD.WIDE R162, R10, 0x2, R180 ;  /* 0x000000020aa27825 */ /* 0x001fc800078e02b4 */
[C---:B------:R-:W-:Y:S01]  /*8010*/  IMAD.WIDE R160, R10.reuse, 0x2, R200 ;  /* 0x000000020aa07825 */ /* 0x040fe200078e02c8 */
[----:B------:R2:W3:Y:S04]  /*8020*/  LDG.E.U16 R181, [R162.64] ;  /* 0x00000006a2b57981 */ /* 0x0004e8000c1e1500 */
[----:B------:R-:W3:Y:S04]  /*8030*/  LDL.64 R200, [R1+0x118] ;  /* 0x0001180001c87983 */ /* 0x000ee80000100a00 */
[----:B------:R0:W3:Y:S02]  /*8040*/  LDG.E.U16 R180, [R160.64] ;  /* 0x00000006a0b47981 */ /* 0x0000e4000c1e1500 */
[----:B0-----:R-:W-:-:S04]  /*8050*/  IMAD.WIDE R160, R10, 0x2, R184 ;  /* 0x000000020aa07825 */ /* 0x001fc800078e02b8 */
[C---:B--2---:R-:W-:Y:S02]  /*8060*/  IMAD.WIDE R162, R10.reuse, 0x2, R182 ;  /* 0x000000020aa27825 */ /* 0x044fe400078e02b6 */
[----:B------:R0:W2:Y:S04]  /*8070*/  LDG.E.U16 R183, [R158.64] ;  /* 0x000000069eb77981 */ /* 0x0000a8000c1e1500 */
[----:B------:R1:W2:Y:S04]  /*8080*/  LDG.E.U16 R184, [R162.64] ;  /* 0x00000006a2b87981 */ /* 0x0002a8000c1e1500 */
[----:B------:R1:W2:Y:S01]  /*8090*/  LDG.E.U16 R182, [R160.64] ;  /* 0x00000006a0b67981 */ /* 0x0002a2000c1e1500 */
[----:B0-----:R-:W-:-:S03]  /*80a0*/  IMAD.WIDE R158, R10, 0x2, R218 ;  /* 0x000000020a9e7825 */ /* 0x001fc600078e02da */
[----:B------:R-:W2:Y:S04]  /*80b0*/  LDL.64 R218, [R1+0xd8] ;  /* 0x0000d80001da7983 */ /* 0x000ea80000100a00 */
[----:B------:R0:W2:Y:S02]  /*80c0*/  LDG.E.U16 R185, [R158.64] ;  /* 0x000000069eb97981 */ /* 0x0000a4000c1e1500 */
[C---:B0-----:R-:W-:Y:S02]  /*80d0*/  IMAD.WIDE R158, R10.reuse, 0x2, R204 ;  /* 0x000000020a9e7825 */ /* 0x041fe400078e02cc */
[----:B------:R-:W2:Y:S02]  /*80e0*/  LDL.64 R204, [R1+0x58] ;  /* 0x0000580001cc7983 */ /* 0x000ea40000100a00 */
[----:B-1----:R-:W-:-:S04]  /*80f0*/  IMAD.WIDE R162, R10, 0x2, R186 ;  /* 0x000000020aa27825 */ /* 0x002fc800078e02ba */
[C---:B------:R-:W-:Y:S01]  /*8100*/  IMAD.WIDE R160, R10.reuse, 0x2, R206 ;  /* 0x000000020aa07825 */ /* 0x040fe200078e02ce */
[----:B------:R4:W2:Y:S04]  /*8110*/  LDG.E.U16 R187, [R162.64] ;  /* 0x00000006a2bb7981 */ /* 0x0008a8000c1e1500 */
[----:B------:R-:W2:Y:S04]  /*8120*/  LDL.64 R206, [R1+0x98] ;  /* 0x0000980001ce7983 */ /* 0x000ea80000100a00 */
[----:B------:R0:W2:Y:S01]  /*8130*/  LDG.E.U16 R186, [R160.64] ;  /* 0x00000006a0ba7981 */ /* 0x0000a2000c1e1500 */
[----:B----4-:R-:W-:-:S03]  /*8140*/  IMAD.WIDE R162, R10, 0x2, R188 ;  /* 0x000000020aa27825 */ /* 0x010fc600078e02bc */
[----:B------:R1:W4:Y:S01]  /*8150*/  LDG.E.U16 R188, [R158.64] ;  /* 0x000000069ebc7981 */ /* 0x000322000c1e1500 */
[----:B0-----:R-:W-:-:S03]  /*8160*/  IMAD.WIDE R160, R10, 0x2, R190 ;  /* 0x000000020aa07825 */ /* 0x001fc600078e02be */
[----:B------:R0:W4:Y:S01]  /*8170*/  LDG.E.U16 R190, [R162.64] ;  /* 0x00000006a2be7981 */ /* 0x000122000c1e1500 */
[----:B-1----:R-:W-:-:S03]  /*8180*/  IMAD.WIDE R158, R10, 0x2, R220 ;  /* 0x000000020a9e7825 */ /* 0x002fc600078e02dc */
[----:B------:R1:W4:Y:S04]  /*8190*/  LDG.E.U16 R189, [R160.64] ;  /* 0x00000006a0bd7981 */ /* 0x000328000c1e1500 */
[----:B------:R3:W4:Y:S04]  /*81a0*/  LDG.E.U16 R191, [R158.64] ;  /* 0x000000069ebf7981 */ /* 0x000728000c1e1500 */
[----:B------:R-:W4:Y:S01]  /*81b0*/  LDL.64 R220, [R1+0x100] ;  /* 0x0001000001dc7983 */ /* 0x000f220000100a00 */
[----:B-1----:R-:W-:-:S03]  /*81c0*/  IMAD.WIDE R160, R10, 0x2, R216 ;  /* 0x000000020aa07825 */ /* 0x002fc600078e02d8 */
[----:B------:R-:W4:Y:S04]  /*81d0*/  LDL.64 R216, [R1+0x90] ;  /* 0x0000900001d87983 */ /* 0x000f280000100a00 */
[----:B------:R1:W4:Y:S01]  /*81e0*/  LDG.E.U16 R199, [R160.64] ;  /* 0x00000006a0c77981 */ /* 0x000322000c1e1500 */
[----:B---3--:R-:W-:-:S03]  /*81f0*/  IMAD.WIDE R158, R10, 0x2, R208 ;  /* 0x000000020a9e7825 */ /* 0x008fc600078e02d0 */
[----:B------:R-:W3:Y:S01]  /*8200*/  LDL.64 R208, [R1+0x108] ;  /* 0x0001080001d07983 */ /* 0x000ee20000100a00 */
[----:B-1----:R-:W-:-:S03]  /*8210*/  IMAD.WIDE R160, R10, 0x2, R210 ;  /* 0x000000020aa07825 */ /* 0x002fc600078e02d2 */
[----:B------:R-:W4:Y:S01]  /*8220*/  LDL.64 R210, [R1+0x50] ;  /* 0x0000500001d27983 */ /* 0x000f220000100a00 */
[----:B0-----:R-:W-:-:S03]  /*8230*/  IMAD.WIDE R162, R10, 0x2, R200 ;  /* 0x000000020aa27825 */ /* 0x001fc600078e02c8 */
[----:B------:R2:W4:Y:S04]  /*8240*/  LDG.E.U16 R201, [R158.64] ;  /* 0x000000069ec97981 */ /* 0x000528000c1e1500 */
[----:B------:R0:W4:Y:S02]  /*8250*/  LDG.E.U16 R200, [R162.64] ;  /* 0x00000006a2c87981 */ /* 0x000124000c1e1500 */
[C---:B0-----:R-:W-:Y:S02]  /*8260*/  IMAD.WIDE R162, R10.reuse, 0x2, R202 ;  /* 0x000000020aa27825 */ /* 0x041fe400078e02ca */
[----:B------:R0:W4:Y:S04]  /*8270*/  LDG.E.U16 R202, [R160.64] ;  /* 0x00000006a0ca7981 */ /* 0x000128000c1e1500 */
[----:B------:R1:W4:Y:S01]  /*8280*/  LDG.E.U16 R203, [R162.64] ;  /* 0x00000006a2cb7981 */ /* 0x000322000c1e1500 */
[----:B--2---:R-:W-:-:S03]  /*8290*/  IMAD.WIDE R158, R10, 0x2, R218 ;  /* 0x000000020a9e7825 */ /* 0x004fc600078e02da */
[----:B------:R-:W2:Y:S01]  /*82a0*/  LDL.64 R218, [R1+0x48] ;  /* 0x0000480001da7983 */ /* 0x000ea20000100a00 */
[----:B-1----:R-:W-:-:S03]  /*82b0*/  IMAD.WIDE R162, R10, 0x2, R204 ;  /* 0x000000020aa27825 */ /* 0x002fc600078e02cc */
[----:B------:R1:W2:Y:S02]  /*82c0*/  LDG.E.U16 R204, [R158.64] ;  /* 0x000000069ecc7981 */ /* 0x0002a4000c1e1500 */
[C---:B-1----:R-:W-:Y:S02]  /*82d0*/  IMAD.WIDE R158, R10.reuse, 0x2, R224 ;  /* 0x000000020a9e7825 */ /* 0x042fe400078e02e0 */
[----:B------:R-:W2:Y:S02]  /*82e0*/  LDL.64 R224, [R1+0x40] ;  /* 0x0000400001e07983 */ /* 0x000ea40000100a00 */
[C---:B0-----:R-:W-:Y:S02]  /*82f0*/  IMAD.WIDE R160, R10.reuse, 0x2, R206 ;  /* 0x000000020aa07825 */ /* 0x041fe400078e02ce */
[----:B------:R3:W2:Y:S04]  /*8300*/  LDG.E.U16 R206, [R162.64] ;  /* 0x00000006a2ce7981 */ /* 0x0006a8000c1e1500 */
[----:B------:R0:W2:Y:S04]  /*8310*/  LDG.E.U16 R205, [R160.64] ;  /* 0x00000006a0cd7981 */ /* 0x0000a8000c1e1500 */
[----:B------:R1:W2:Y:S01]  /*8320*/  LDG.E.U16 R207, [R158.64] ;  /* 0x000000069ecf7981 */ /* 0x0002a2000c1e1500 */
[----:B0-----:R-:W-:-:S04]  /*8330*/  IMAD.WIDE R160, R10, 0x2, R238 ;  /* 0x000000020aa07825 */ /* 0x001fc800078e02ee */
[----:B-1----:R-:W-:-:S04]  /*8340*/  IMAD.WIDE R158, R10, 0x2, R236 ;  /* 0x000000020a9e7825 */ /* 0x002fc800078e02ec */
[C---:B---3--:R-:W-:Y:S02]  /*8350*/  IMAD.WIDE R162, R10.reuse, 0x2, R208 ;  /* 0x000000020aa27825 */ /* 0x048fe400078e02d0 */
[----:B------:R4:W3:Y:S04]  /*8360*/  LDG.E.U16 R208, [R160.64] ;  /* 0x00000006a0d07981 */ /* 0x0008e8000c1e1500 */
[----:B------:R0:W3:Y:S01]  /*8370*/  LDG.E.U16 R209, [R162.64] ;  /* 0x00000006a2d17981 */ /* 0x0000e2000c1e1500 */
[----:B----4-:R-:W-:-:S04]  /*8380*/  IMAD.WIDE R160, R10, 0x2, R216 ;  /* 0x000000020aa07825 */ /* 0x010fc800078e02d8 */
[C---:B0-----:R-:W-:Y:S02]  /*8390*/  IMAD.WIDE R162, R10.reuse, 0x2, R210 ;  /* 0x000000020aa27825 */ /* 0x041fe400078e02d2 */
[----:B------:R0:W4:Y:S04]  /*83a0*/  LDG.E.U16 R210, [R158.64] ;  /* 0x000000069ed27981 */ /* 0x000128000c1e1500 */
[----:B------:R1:W3:Y:S04]  /*83b0*/  LDG.E.U16 R211, [R160.64] ;  /* 0x00000006a0d37981 */ /* 0x0002e8000c1e1500 */
[----:B------:R2:W3:Y:S01]  /*83c0*/  LDG.E.U16 R216, [R162.64] ;  /* 0x00000006a2d87981 */ /* 0x0004e2000c1e1500 */
[----:B0-----:R-:W-:-:S04]  /*83d0*/  IMAD.WIDE R158, R10, 0x2, R234 ;  /* 0x000000020a9e7825 */ /* 0x001fc800078e02ea */
[C---:B-1----:R-:W-:Y:S01]  /*83e0*/  IMAD.WIDE R160, R10.reuse, 0x2, R232 ;  /* 0x000000020aa07825 */ /* 0x042fe200078e02e8 */
[----:B------:R0:W3:Y:S03]  /*83f0*/  LDG.E.U16 R217, [R158.64] ;  /* 0x000000069ed97981 */ /* 0x0000e6000c1e1500 */
[----:B0-----:R-:W-:-:S04]  /*8400*/  IMAD.WIDE R158, R10, 0x2, R230 ;  /* 0x000000020a9e7825 */ /* 0x001fc800078e02e6 */
[C---:B--2---:R-:W-:Y:S02]  /*8410*/  IMAD.WIDE R162, R10.reuse, 0x2, R218 ;  /* 0x000000020aa27825 */ /* 0x044fe400078e02da */
[----:B------:R0:W2:Y:S04]  /*8420*/  LDG.E.U16 R218, [R160.64] ;  /* 0x00000006a0da7981 */ /* 0x0000a8000c1e1500 */
[----:B------:R1:W2:Y:S01]  /*8430*/  LDG.E.U16 R219, [R162.64] ;  /* 0x00000006a2db7981 */ /* 0x0002a2000c1e1500 */
[----:B0-----:R-:W-:-:S04]  /*8440*/  IMAD.WIDE R160, R10, 0x2, R222 ;  /* 0x000000020aa07825 */ /* 0x001fc800078e02de */
[C---:B-1----:R-:W-:Y:S02]  /*8450*/  IMAD.WIDE R162, R10.reuse, 0x2, R220 ;  /* 0x000000020aa27825 */ /* 0x042fe400078e02dc */
[----:B------:R0:W2:Y:S04]  /*8460*/  LDG.E.U16 R220, [R158.64] ;  /* 0x000000069edc7981 */ /* 0x0000a8000c1e1500 */
[----:B------:R1:W2:Y:S04]  /*8470*/  LDG.E.U16 R221, [R160.64] ;  /* 0x00000006a0dd7981 */ /* 0x0002a8000c1e1500 */
[----:B------:R1:W2:Y:S01]  /*8480*/  LDG.E.U16 R222, [R162.64] ;  /* 0x00000006a2de7981 */ /* 0x0002a2000c1e1500 */
[----:B0-----:R-:W-:-:S04]  /*8490*/  IMAD.WIDE R158, R10, 0x2, R228 ;  /* 0x000000020a9e7825 */ /* 0x001fc800078e02e4 */
[C---:B-1----:R-:W-:Y:S02]  /*84a0*/  IMAD.WIDE R160, R10.reuse, 0x2, R226 ;  /* 0x000000020aa07825 */ /* 0x042fe400078e02e2 */
[----:B------:R-:W2:Y:S02]  /*84b0*/  LDG.E.U16 R158, [R158.64] ;  /* 0x000000069e9e7981 */ /* 0x000ea4000c1e1500 */
[----:B------:R-:W-:Y:S02]  /*84c0*/  IMAD.WIDE R162, R10, 0x2, R224 ;  /* 0x000000020aa27825 */ /* 0x000fe400078e02e0 */
[----:B------:R-:W2:Y:S04]  /*84d0*/  LDG.E.U16 R160, [R160.64] ;  /* 0x00000006a0a07981 */ /* 0x000ea8000c1e1500 */
[----:B------:R-:W2:Y:S04]  /*84e0*/  LDG.E.U16 R162, [R162.64] ;  /* 0x00000006a2a27981 */ /* 0x000ea8000c1e1500 */
[----:B------:R-:W-:Y:S01]  /*84f0*/  BAR.SYNC.DEFER_BLOCKING 0x0 ;  /* 0x0000000000007b1d */ /* 0x000fe20000010000 */
[----:B------:R-:W-:-:S02]  /*8500*/  LOP3.LUT R223, R9, 0x10, RZ, 0x3c, !PT ;  /* 0x0000001009df7812 */ /* 0x000fc400078e3cff */
[----:B------:R-:W-:-:S03]  /*8510*/  LOP3.LUT R224, R9, 0x20, RZ, 0x3c, !PT ;  /* 0x0000002009e07812 */ /* 0x000fc600078e3cff */
[----:B------:R-:W-:Y:S04]  /*8520*/  STS.U16 [R9], R169 ;  /* 0x000000a909007388 */ /* 0x000fe80000000400 */
        /* <DEDUP_REMOVED lines=31> */
[----:B------:R-:W-:Y:S04]  /*8720*/  STS.U16 [R224+0x200], R165 ;  /* 0x000200a5e0007388 */ /* 0x000fe80000000400 */
[----:B------:R-:W-:Y:S04]  /*8730*/  STS.U16 [R224+0xa00], R133 ;  /* 0x000a0085e0007388 */ /* 0x000fe80000000400 */
[----:B------:R-:W-:Y:S04]  /*8740*/  STS.U16 [R224+0x1200], R132 ;  /* 0x00120084e0007388 */ /* 0x000fe80000000400 */
[----:B------:R-:W-:Y:S04]  /*8750*/  STS.U16 [R224+0x1a00], R131 ;  /* 0x001a0083e0007388 */ /* 0x000fe80000000400 */
[----:B------:R-:W-:Y:S04]  /*8760*/  STS.U16 [R224+0x2200], R130 ;  /* 0x00220082e0007388 */ /* 0x000fe80000000400 */
[----:B------:R-:W-:Y:S04]  /*8770*/  STS.U16 [R224+0x2a00], R129 ;  /* 0x002a0081e0007388 */ /* 0x000fe80000000400 */
[----:B------:R-:W-:Y:S04]  /*8780*/  STS.U16 [R224+0x3200], R128 ;  /* 0x00320080e0007388 */ /* 0x000fe80000000400 */
[----:B------:R-:W-:Y:S01]  /*8790*/  STS.U16 [R224+0x3a00], R127 ;  /* 0x003a007fe0007388 */ /* 0x000fe20000000400 */
[----:B0-----:R-:W-:-:S03]  /*87a0*/  LOP3.LUT R223, R9, 0x30, RZ, 0x3c, !PT ;  /* 0x0000003009df7812 */ /* 0x001fc600078e3cff */
        /* <DEDUP_REMOVED lines=16> */
[----:B------:R-:W-:-:S03]  /*88b0*/  LOP3.LUT R134, R9, 0x40, RZ, 0x3c, !PT ;  /* 0x0000004009867812 */ /* 0x000fc600078e3cff */
        /* <DEDUP_REMOVED lines=33> */
[----:B-1----:R-:W-:-:S03]  /*8ad0*/  LOP3.LUT R116, R9, 0x60, RZ, 0x3c, !PT ;  /* 0x0000006009747812 */ /* 0x002fc600078e3cff */
[----:B------:R-:W-:Y:S04]  /*8ae0*/  STS.U16 [R125+0x4500], R33 ;  /* 0x004500217d007388 */ /* 0x000fe80000000400 */
[----:B------:R-:W-:Y:S04]  /*8af0*/  STS.U16 [R125+0x4d00], R32 ;  /* 0x004d00207d007388 */ /* 0x000fe80000000400 */
[----:B------:R-:W-:Y:S04]  /*8b00*/  STS.U16 [R125+0x5500], R172 ;  /* 0x005500ac7d007388 */ /* 0x000fe80000000400 */
[----:B------:R-:W-:Y:S04]  /*8b10*/  STS.U16 [R125+0x5d00], R191 ;  /* 0x005d00bf7d007388 */ /* 0x000fe80000000400 */
[----:B---3--:R-:W-:Y:S04]  /*8b20*/  STS.U16 [R125+0x6500], R208 ;  /* 0x006500d07d007388 */ /* 0x008fe80000000400 */
[----:B----4-:R-:W-:Y:S04]  /*8b30*/  STS.U16 [R125+0x6d00], R210 ;  /* 0x006d00d27d007388 */ /* 0x010fe80000000400 */
        /* <DEDUP_REMOVED lines=17> */
[----:B--2---:R-:W-:Y:S04]  /*8c50*/  STS.U16 [R116+0x7600], R218 ;  /* 0x007600da74007388 */ /* 0x004fe80000000400 */
        /* <DEDUP_REMOVED lines=17> */
[----:B------:R-:W-:Y:S01]  /*8d70*/  BAR.SYNC.DEFER_BLOCKING 0x0 ;  /* 0x0000000000007b1d */ /* 0x000fe20000010000 */
[----:B------:R-:W-:-:S05]  /*8d80*/  LOP3.LUT R199, R3, 0x20, RZ, 0x3c, !PT ;  /* 0x0000002003c77812 */ /* 0x000fca00078e3cff */
[----:B------:R-:W-:Y:S04]  /*8d90*/  LDSM.16.MT88.4 R16, [R3+0x8000] ;  /* 0x008000000310783b */ /* 0x000fe80000004200 */
[----:B------:R-:W1:Y:S04]  /*8da0*/  LDSM.16.M88.4 R112, [R2] ;  /* 0x000000000270783b */ /* 0x000e680000000200 */
[----:B------:R-:W2:Y:S04]  /*8db0*/  LDSM.16.M88.4 R124, [R2+0x2000] ;  /* 0x00200000027c783b */ /* 0x000ea80000000200 */
[----:B------:R-:W3:Y:S04]  /*8dc0*/  LDSM.16.M88.4 R136, [R2+0x4000] ;  /* 0x004000000288783b */ /* 0x000ee80000000200 */
[----:B------:R-:W4:Y:S04]  /*8dd0*/  LDSM.16.M88.4 R32, [R2+0x6000] ;  /* 0x006000000220783b */ /* 0x000f280000000200 */
[----:B------:R-:W3:Y:S04]  /*8de0*/  LDSM.16.MT88.4 R200, [R199+0x8000] ;  /* 0x00800000c7c8783b */ /* 0x000ee80000004200 */
[----:B------:R-:W4:Y:S01]  /*8df0*/  LDSM.16.MT88.4 R168, [R3+0x8800] ;  /* 0x0088000003a8783b */ /* 0x000f220000004200 */
[----:B------:R-:W-:-:S02]  /*8e00*/  LOP3.LUT R159, R3, 0x40, RZ, 0x3c, !PT ;  /* 0x00000040039f7812 */ /* 0x000fc400078e3cff */
[----:B------:R-:W-:Y:S01]  /*8e10*/  LOP3.LUT R153, R3, 0x60, RZ, 0x3c, !PT ;  /* 0x0000006003997812 */ /* 0x000fe200078e3cff */
[----:B------:R-:W-:Y:S04]  /*8e20*/  LDSM.16.MT88.4 R120, [R199+0x8800] ;  /* 0x00880000c778783b */ /* 0x000fe80000004200 */
[----:B------:R-:W4:Y:S04]  /*8e30*/  LDSM.16.MT88.4 R44, [R159+0x8000] ;  /* 0x008000009f2c783b */ /* 0x000f280000004200 */
[----:B------:R-:W4:Y:S01]  /*8e40*/  LDSM.16.MT88.4 R172, [R153+0x8000] ;  /* 0x0080000099ac783b */ /* 0x000f220000004200 */
[----:B0-----:R-:W-:-:S03]  /*8e50*/  LOP3.LUT R13, R2, 0x40, RZ, 0x3c, !PT ;  /* 0x00000040020d7812 */ /* 0x001fc600078e3cff */
[----:B------:R-:W0:Y:S01]  /*8e60*/  LDSM.16.MT88.4 R188, [R159+0x8800] ;  /* 0x008800009fbc783b */ /* 0x000e220000004200 */
[C---:B-1----:R-:W-:Y:S03]  /*8e70*/  HMMA.16816.F32.BF16 R164, R16.reuse, R112, RZ ;  /* 0x0000007010a4723c */ /* 0x042fe600000418ff */
[----:B------:R-:W-:Y:S04]  /*8e80*/  LDSM.16.M88.4 R28, [R13] ;  /* 0x000000000d1c783b */ /* 0x000fe80000000200 */
[----:B------:R-:W-:Y:S01]  /*8e90*/  LDSM.16.M88.4 R24, [R13+0x2000] ;  /* 0x002000000d18783b */ /* 0x000fe20000000200 */
[C---:B--2---:R-:W-:Y:S03]  /*8ea0*/  HMMA.16816.F32.BF16 R144, R16.reuse, R124, RZ ;  /* 0x0000007c1090723c */ /* 0x044fe600000418ff */
[----:B------:R-:W-:Y:S04]  /*8eb0*/  LDSM.16.M88.4 R20, [R13+0x4000] ;  /* 0x004000000d14783b */ /* 0x000fe80000000200 */
[----:B------:R-:W1:Y:S01]  /*8ec0*/  LDSM.16.MT88.4 R116, [R199+0x9000] ;  /* 0x00900000c774783b */ /* 0x000e620000004200 */
[C---:B---3--:R-:W-:Y:S03]  /*8ed0*/  HMMA.16816.F32.BF16 R140, R16.reuse, R136, RZ ;  /* 0x00000088108c723c */ /* 0x048fe600000418ff */
[----:B------:R-:W2:Y:S04]  /*8ee0*/  LDSM.16.MT88.4 R132, [R153+0x8800] ;  /* 0x008800009984783b */ /* 0x000ea80000004200 */
[----:B------:R-:W3:Y:S01]  /*8ef0*/  LDSM.16.MT88.4 R128, [R3+0x9000] ;  /* 0x009000000380783b */ /* 0x000ee20000004200 */
[----:B----4-:R-:W-:Y:S08]  /*8f00*/  HMMA.16816.F32.BF16 R16, R16, R32, RZ ;  /* 0x000000201010723c */ /* 0x010ff000000418ff */
[C---:B------:R-:W-:Y:S08]  /*8f10*/  HMMA.16816.F32.BF16 R160, R200.reuse, R112, RZ ;  /* 0x00000070c8a0723c */ /* 0x040ff000000418ff */
[C---:B------:R-:W-:Y:S08]  /*8f20*/  HMMA.16816.F32.BF16 R208, R200.reuse, R124, RZ ;  /* 0x0000007cc8d0723c */ /* 0x040ff000000418ff */
[C---:B------:R-:W-:Y:S08]  /*8f30*/  HMMA.16816.F32.BF16 R204, R200.reuse, R136, RZ ;  /* 0x00000088c8cc723c */ /* 0x040ff000000418ff */
[----:B------:R-:W-:Y:S08]  /*8f40*/  HMMA.16816.F32.BF16 R200, R200, R32, RZ ;  /* 0x00000020c8c8723c */ /* 0x000ff000000418ff */
[C---:B------:R-:W-:Y:S08]  /*8f50*/  HMMA.16816.F32.BF16 R164, R168.reuse, R114, R164 ;  /* 0x00000072a8a4723c */ /* 0x040ff000000418a4 */
[C---:B------:R-:W-:Y:S08]  /*8f60*/  HMMA.16816.F32.BF16 R144, R168.reuse, R126, R144 ;  /* 0x0000007ea890723c */ /* 0x040ff00000041890 */
[C---:B------:R-:W-:Y:S08]  /*8f70*/  HMMA.16816.F32.BF16 R140, R168.reuse, R138, R140 ;  /* 0x0000008aa88c723c */ /* 0x040ff0000004188c */
[----:B------:R-:W-:Y:S01]  /*8f80*/  HMMA.16816.F32.BF16 R168, R168, R34, R16 ;  /* 0x00000022a8a8723c */ /* 0x000fe20000041810 */
[----:B------:R-:W4:Y:S07]  /*8f90*/  LDSM.16.M88.4 R16, [R13+0x6000] ;  /* 0x006000000d10783b */ /* 0x000f2e0000000200 */
[C---:B------:R-:W-:Y:S08]  /*8fa0*/  HMMA.16816.F32.BF16 R40, R44.reuse, R112, RZ ;  /* 0x000000702c28723c */ /* 0x040ff000000418ff */
[C---:B------:R-:W-:Y:S08]  /*8fb0*/  HMMA.16816.F32.BF16 R148, R44.reuse, R124, RZ ;  /* 0x0000007c2c94723c */ /* 0x040ff000000418ff */
[----:B------:R-:W-:Y:S08]  /*8fc0*/  HMMA.16816.F32.BF16 R36, R44, R136, RZ ;  /* 0x000000882c24723c */ /* 0x000ff000000418ff */
[C---:B------:R-:W-:Y:S08]  /*8fd0*/  HMMA.16816.F32.BF16 R184, R172.reuse, R112, RZ ;  /* 0x00000070acb8723c */ /* 0x040ff000000418ff */
[C---:B------:R-:W-:Y:S08]  /*8fe0*/  HMMA.16816.F32.BF16 R180, R172.reuse, R124, RZ ;  /* 0x0000007cacb4723c */ /* 0x040ff000000418ff */
[----:B------:R-:W-:Y:S08]  /*8ff0*/  HMMA.16816.F32.BF16 R176, R172, R136, RZ ;  /* 0x00000088acb0723c */ /* 0x000ff000000418ff */
[----:B------:R-:W-:Y:S08]  /*9000*/  HMMA.16816.F32.BF16 R44, R44, R32, RZ ;  /* 0x000000202c2c723c */ /* 0x000ff000000418ff */
[C---:B------:R-:W-:Y:S08]  /*9010*/  HMMA.16816.F32.BF16 R160, R120.reuse, R114, R160 ;  /* 0x0000007278a0723c */ /* 0x040ff000000418a0 */
[C---:B------:R-:W-:Y:S08]  /*9020*/  HMMA.16816.F32.BF16 R208, R120.reuse, R126, R208 ;  /* 0x0000007e78d0723c */ /* 0x040ff000000418d0 */
[----:B------:R-:W-:Y:S08]  /*9030*/  HMMA.16816.F32.BF16 R204, R120, R138, R204 ;  /* 0x0000008a78cc723c */ /* 0x000ff000000418cc */
[----:B------:R-:W-:Y:S08]  /*9040*/  HMMA.16816.F32.BF16 R172, R172, R32, RZ ;  /* 0x00000020acac723c */ /* 0x000ff000000418ff */
[----:B------:R-:W-:Y:S01]  /*9050*/  HMMA.16816.F32.BF16 R120, R120, R34, R200 ;  /* 0x000000227878723c */ /* 0x000fe200000418c8 */
[----:B------:R-:W-:Y:S07]  /*9060*/  LDSM.16.MT88.4 R200, [R199+0x9800] ;  /* 0x00980000c7c8783b */ /* 0x000fee0000004200 */
[C---:B0-----:R-:W-:Y:S08]  /*9070*/  HMMA.16816.F32.BF16 R40, R188.reuse, R114, R40 ;  /* 0x00000072bc28723c */ /* 0x041ff00000041828 */
[C---:B------:R-:W-:Y:S08]  /*9080*/  HMMA.16816.F32.BF16 R148, R188.reuse, R126, R148 ;  /* 0x0000007ebc94723c */ /* 0x040ff00000041894 */
[C---:B------:R-:W-:Y:S08]  /*9090*/  HMMA.16816.F32.BF16 R36, R188.reuse, R138, R36 ;  /* 0x0000008abc24723c */ /* 0x040ff00000041824 */
[----:B------:R-:W-:Y:S01]  /*90a0*/  HMMA.16816.F32.BF16 R44, R188, R34, R44 ;  /* 0x00000022bc2c723c */ /* 0x000fe2000004182c */
[----:B------:R-:W-:Y:S07]  /*90b0*/  LDSM.16.MT88.4 R188, [R159+0x9800] ;  /* 0x009800009fbc783b */ /* 0x000fee0000004200 */
[C---:B-1----:R-:W-:Y:S08]  /*90c0*/  HMMA.16816.F32.BF16 R160, R116.reuse, R28, R160 ;  /* 0x0000001c74a0723c */ /* 0x042ff000000418a0 */
[C---:B------:R-:W-:Y:S08]  /*90d0*/  HMMA.16816.F32.BF16 R208, R116.reuse, R24, R208 ;  /* 0x0000001874d0723c */ /* 0x040ff000000418d0 */
[----:B------:R-:W-:Y:S08]  /*90e0*/  HMMA.16816.F32.BF16 R204, R116, R20, R204 ;  /* 0x0000001474cc723c */ /* 0x000ff000000418cc */
[C---:B--2---:R-:W-:Y:S01]  /*90f0*/  HMMA.16816.F32.BF16 R112, R132.reuse, R114, R184 ;  /* 0x000000728470723c */ /* 0x044fe200000418b8 */
[----:B------:R-:W-:Y:S07]  /*9100*/  LDSM.16.MT88.4 R184, [R153+0x9800] ;  /* 0x0098000099b8783b */ /* 0x000fee0000004200 */
[C---:B------:R-:W-:Y:S01]  /*9110*/  HMMA.16816.F32.BF16 R124, R132.reuse, R126, R180 ;  /* 0x0000007e847c723c */ /* 0x040fe200000418b4 */
[----:B------:R-:W-:Y:S07]  /*9120*/  LDSM.16.MT88.4 R180, [R3+0xa000] ;  /* 0x00a0000003b4783b */ /* 0x000fee0000004200 */
[C---:B------:R-:W-:Y:S01]  /*9130*/  HMMA.16816.F32.BF16 R136, R132.reuse, R138, R176 ;  /* 0x0000008a8488723c */ /* 0x040fe200000418b0 */
[----:B------:R-:W-:Y:S07]  /*9140*/  LDSM.16.MT88.4 R176, [R199+0xa000] ;  /* 0x00a00000c7b0783b */ /* 0x000fee0000004200 */
[----:B------:R-:W-:Y:S01]  /*9150*/  HMMA.16816.F32.BF16 R32, R132, R34, R172 ;  /* 0x000000228420723c */ /* 0x000fe200000418ac */
[----:B------:R-:W0:Y:S04]  /*9160*/  LDSM.16.MT88.4 R132, [R159+0x9000] ;  /* 0x009000009f84783b */ /* 0x000e280000004200 */
[----:B------:R-:W-:Y:S03]  /*9170*/  LDSM.16.M88.4 R172, [R2+0x2080] ;  /* 0x0020800002ac783b */ /* 0x000fe60000000200 */
[C---:B---3--:R-:W-:Y:S08]  /*9180*/  HMMA.16816.F32.BF16 R164, R128.reuse, R28, R164 ;  /* 0x0000001c80a4723c */ /* 0x048ff000000418a4 */
[C---:B------:R-:W-:Y:S08]  /*9190*/  HMMA.16816.F32.BF16 R144, R128.reuse, R24, R144 ;  /* 0x000000188090723c */ /* 0x040ff00000041890 */
[C---:B------:R-:W-:Y:S08]  /*91a0*/  HMMA.16816.F32.BF16 R140, R128.reuse, R20, R140 ;  /* 0x00000014808c723c */ /* 0x040ff0000004188c */
[-C--:B----4-:R-:W-:Y:S01]  /*91b0*/  HMMA.16816.F32.BF16 R168, R128, R16.reuse, R168 ;  /* 0x0000001080a8723c */ /* 0x090fe200000418a8 */
[----:B------:R-:W1:Y:S07]  /*91c0*/  LDSM.16.MT88.4 R128, [R153+0x9000] ;  /* 0x009000009980783b */ /* 0x000e6e0000004200 */
[----:B------:R-:W-:Y:S01]  /*91d0*/  HMMA.16816.F32.BF16 R116, R116, R16, R120 ;  /* 0x000000107474723c */ /* 0x000fe20000041878 */
[----:B------:R-:W2:Y:S07]  /*91e0*/  LDSM.16.MT88.4 R120, [R3+0x9800] ;  /* 0x009800000378783b */ /* 0x000eae0000004200 */
[C---:B0-----:R-:W-:Y:S08]  /*91f0*/  HMMA.16816.F32.BF16 R40, R132.reuse, R28, R40 ;  /* 0x0000001c8428723c */ /* 0x041ff00000041828 */
[C---:B------:R-:W-:Y:S08]  /*9200*/  HMMA.16816.F32.BF16 R148, R132.reuse, R24, R148 ;  /* 0x000000188494723c */ /* 0x040ff00000041894 */
[C---:B------:R-:W-:Y:S08]  /*9210*/  HMMA.16816.F32.BF16 R36, R132.reuse, R20, R36 ;  /* 0x000000148424723c */ /* 0x040ff00000041824 */
[----:B------:R-:W-:Y:S01]  /*9220*/  HMMA.16816.F32.BF16 R44, R132, R16, R44 ;  /* 0x00000010842c723c */ /* 0x000fe2000004182c */
[----:B------:R-:W0:Y:S07]  /*9230*/  LDSM.16.M88.4 R132, [R2+0x80] ;  /* 0x000080000284783b */ /* 0x000e2e0000000200 */
[C---:B-1----:R-:W-:Y:S08]  /*9240*/  HMMA.16816.F32.BF16 R112, R128.reuse, R28, R112 ;  /* 0x0000001c8070723c */ /* 0x042ff00000041870 */
[C---:B------:R-:W-:Y:S08]  /*9250*/  HMMA.16816.F32.BF16 R124, R128.reuse, R24, R124 ;  /* 0x00000018807c723c */ /* 0x040ff0000004187c */
[C---:B------:R-:W-:Y:S08]  /*9260*/  HMMA.16816.F32.BF16 R136, R128.reuse, R20, R136 ;  /* 0x000000148088723c */ /* 0x040ff00000041888 */
[----:B------:R-:W-:Y:S01]  /*9270*/  HMMA.16816.F32.BF16 R32, R128, R16, R32 ;  /* 0x000000108020723c */ /* 0x000fe20000041820 */
[----:B------:R-:W1:Y:S07]  /*9280*/  LDSM.16.M88.4 R128, [R2+0x4080] ;  /* 0x004080000280783b */ /* 0x000e6e0000000200 */
[C---:B--2---:R-:W-:Y:S08]  /*9290*/  HMMA.16816.F32.BF16 R164, R120.reuse, R30, R164 ;  /* 0x0000001e78a4723c */ /* 0x044ff000000418a4 */
[C---:B------:R-:W-:Y:S08]  /*92a0*/  HMMA.16816.F32.BF16 R144, R120.reuse, R26, R144 ;  /* 0x0000001a7890723c */ /* 0x040ff00000041890 */
[C---:B------:R-:W-:Y:S08]  /*92b0*/  HMMA.16816.F32.BF16 R140, R120.reuse, R22, R140 ;  /* 0x00000016788c723c */ /* 0x040ff0000004188c */
[----:B------:R-:W-:Y:S01]  /*92c0*/  HMMA.16816.F32.BF16 R168, R120, R18, R168 ;  /* 0x0000001278a8723c */ /* 0x000fe200000418a8 */
[----:B------:R-:W2:Y:S07]  /*92d0*/  LDSM.16.M88.4 R120, [R2+0x6080] ;  /* 0x006080000278783b */ /* 0x000eae0000000200 */
[C---:B------:R-:W-:Y:S08]  /*92e0*/  HMMA.16816.F32.BF16 R208, R200.reuse, R26, R208 ;  /* 0x0000001ac8d0723c */ /* 0x040ff000000418d0 */
[----:B------:R-:W-:Y:S08]  /*92f0*/  HMMA.16816.F32.BF16 R116, R200, R18, R116 ;  /* 0x00000012c874723c */ /* 0x000ff00000041874 */
[C---:B------:R-:W-:Y:S08]  /*9300*/  HMMA.16816.F32.BF16 R148, R188.reuse, R26, R148 ;  /* 0x0000001abc94723c */ /* 0x040ff00000041894 */
[----:B------:R-:W-:Y:S08]  /*9310*/  HMMA.16816.F32.BF16 R44, R188, R18, R44 ;  /* 0x00000012bc2c723c */ /* 0x000ff0000004182c */
[C---:B------:R-:W-:Y:S01]  /*9320*/  HMMA.16816.F32.BF16 R124, R184.reuse, R26, R124 ;  /* 0x0000001ab87c723c */ /* 0x040fe2000004187c */
[----:B------:R-:W3:Y:S07]  /*9330*/  LDSM.16.MT88.4 R24, [R153+0xa000] ;  /* 0x00a000009918783b */ /* 0x000eee0000004200 */
[----:B------:R-:W-:Y:S01]  /*9340*/  HMMA.16816.F32.BF16 R32, R184, R18, R32 ;  /* 0x00000012b820723c */ /* 0x000fe20000041820 */
[----:B------:R-:W4:Y:S07]  /*9350*/  LDSM.16.MT88.4 R16, [R3+0xa800] ;  /* 0x00a800000310783b */ /* 0x000f2e0000004200 */
[C---:B------:R-:W-:Y:S08]  /*9360*/  HMMA.16816.F32.BF16 R160, R200.reuse, R30, R160 ;  /* 0x0000001ec8a0723c */ /* 0x040ff000000418a0 */
[----:B------:R-:W-:Y:S01]  /*9370*/  HMMA.16816.F32.BF16 R204, R200, R22, R204 ;  /* 0x00000016c8cc723c */ /* 0x000fe200000418cc */
[----:B------:R-:W-:Y:S07]  /*9380*/  LDSM.16.MT88.4 R200, [R3+0xb000] ;  /* 0x00b0000003c8783b */ /* 0x000fee0000004200 */
[-C--:B------:R-:W-:Y:S08]  /*9390*/  HMMA.16816.F32.BF16 R40, R188, R30.reuse, R40 ;  /* 0x0000001ebc28723c */ /* 0x080ff00000041828 */
[C---:B------:R-:W-:Y:S01]  /*93a0*/  HMMA.16816.F32.BF16 R112, R184.reuse, R30, R112 ;  /* 0x0000001eb870723c */ /* 0x040fe20000041870 */
[----:B------:R-:W3:Y:S07]  /*93b0*/  LDSM.16.MT88.4 R28, [R159+0xa000] ;  /* 0x00a000009f1c783b */ /* 0x000eee0000004200 */
[----:B------:R-:W-:Y:S01]  /*93c0*/  HMMA.16816.F32.BF16 R136, R184, R22, R136 ;  /* 0x00000016b888723c */ /* 0x000fe20000041888 */
[----:B------:R-:W-:Y:S07]  /*93d0*/  LDSM.16.M88.4 R184, [R13+0x4080] ;  /* 0x004080000db8783b */ /* 0x000fee0000000200 */
[C---:B0-----:R-:W-:Y:S08]  /*93e0*/  HMMA.16816.F32.BF16 R164, R180.reuse, R132, R164 ;  /* 0x00000084b4a4723c */ /* 0x041ff000000418a4 */
[C---:B------:R-:W-:Y:S08]  /*93f0*/  HMMA.16816.F32.BF16 R144, R180.reuse, R172, R144 ;  /* 0x000000acb490723c */ /* 0x040ff00000041890 */
[C---:B-1----:R-:W-:Y:S08]  /*9400*/  HMMA.16816.F32.BF16 R140, R180.reuse, R128, R140 ;  /* 0x00000080b48c723c */ /* 0x042ff0000004188c */
[----:B--2---:R-:W-:Y:S01]  /*9410*/  HMMA.16816.F32.BF16 R168, R180, R120, R168 ;  /* 0x00000078b4a8723c */ /* 0x004fe200000418a8 */
[----:B------:R-:W-:Y:S07]  /*9420*/  LDSM.16.M88.4 R180, [R13+0x80] ;  /* 0x000080000db4783b */ /* 0x000fee0000000200 */
[----:B------:R-:W-:Y:S01]  /*9430*/  HMMA.16816.F32.BF16 R36, R188, R22, R36 ;  /* 0x00000016bc24723c */ /* 0x000fe20000041824 */
[----:B------:R-:W0:Y:S04]  /*9440*/  LDSM.16.MT88.4 R20, [R199+0xa800] ;  /* 0x00a80000c714783b */ /* 0x000e280000004200 */
[----:B------:R-:W-:Y:S03]  /*9450*/  LDSM.16.MT88.4 R188, [R199+0xb000] ;  /* 0x00b00000c7bc783b */ /* 0x000fe60000004200 */
[C---:B------:R-:W-:Y:S08]  /*9460*/  HMMA.16816.F32.BF16 R160, R176.reuse, R132, R160 ;  /* 0x00000084b0a0723c */ /* 0x040ff000000418a0 */
[C---:B------:R-:W-:Y:S08]  /*9470*/  HMMA.16816.F32.BF16 R208, R176.reuse, R172, R208 ;  /* 0x000000acb0d0723c */ /* 0x040ff000000418d0 */
[C---:B------:R-:W-:Y:S08]  /*9480*/  HMMA.16816.F32.BF16 R204, R176.reuse, R128, R204 ;  /* 0x00000080b0cc723c */ /* 0x040ff000000418cc */
[----:B------:R-:W-:Y:S01]  /*9490*/  HMMA.16816.F32.BF16 R116, R176, R120, R116 ;  /* 0x00000078b074723c */ /* 0x000fe20000041874 */
[----:B------:R-:W-:Y:S07]  /*94a0*/  LDSM.16.M88.4 R176, [R13+0x2080] ;  /* 0x002080000db0783b */ /* 0x000fee0000000200 */
[C---:B---3--:R-:W-:Y:S08]  /*94b0*/  HMMA.16816.F32.BF16 R112, R24.reuse, R132, R112 ;  /* 0x000000841870723c */ /* 0x048ff00000041870 */
[C---:B------:R-:W-:Y:S08]  /*94c0*/  HMMA.16816.F32.BF16 R124, R24.reuse, R172, R124 ;  /* 0x000000ac187c723c */ /* 0x040ff0000004187c */
[C---:B------:R-:W-:Y:S08]  /*94d0*/  HMMA.16816.F32.BF16 R136, R24.reuse, R128, R136 ;  /* 0x000000801888723c */ /* 0x040ff00000041888 */
[----:B------:R-:W-:Y:S01]  /*94e0*/  HMMA.16816.F32.BF16 R32, R24, R120, R32 ;  /* 0x000000781820723c */ /* 0x000fe20000041820 */
[----:B------:R-:W1:Y:S07]  /*94f0*/  LDSM.16.MT88.4 R24, [R159+0xa800] ;  /* 0x00a800009f18783b */ /* 0x000e6e0000004200 */
[C---:B----4-:R-:W-:Y:S08]  /*9500*/  HMMA.16816.F32.BF16 R164, R16.reuse, R134, R164 ;  /* 0x0000008610a4723c */ /* 0x050ff000000418a4 */
[C---:B------:R-:W-:Y:S08]  /*9510*/  HMMA.16816.F32.BF16 R144, R16.reuse, R174, R144 ;  /* 0x000000ae1090723c */ /* 0x040ff00000041890 */
[C---:B------:R-:W-:Y:S08]  /*9520*/  HMMA.16816.F32.BF16 R140, R16.reuse, R130, R140 ;  /* 0x00000082108c723c */ /* 0x040ff0000004188c */
[----:B------:R-:W-:Y:S01]  /*9530*/  HMMA.16816.F32.BF16 R168, R16, R122, R168 ;  /* 0x0000007a10a8723c */ /* 0x000fe200000418a8 */
[----:B------:R-:W2:Y:S07]  /*9540*/  LDSM.16.MT88.4 R16, [R153+0xa800] ;  /* 0x00a800009910783b */ /* 0x000eae0000004200 */
[C---:B------:R-:W-:Y:S08]  /*9550*/  HMMA.16816.F32.BF16 R40, R28.reuse, R132, R40 ;  /* 0x000000841c28723c */ /* 0x040ff00000041828 */
[C---:B------:R-:W-:Y:S08]  /*9560*/  HMMA.16816.F32.BF16 R148, R28.reuse, R172, R148 ;  /* 0x000000ac1c94723c */ /* 0x040ff00000041894 */
[C---:B------:R-:W-:Y:S08]  /*9570*/  HMMA.16816.F32.BF16 R36, R28.reuse, R128, R36 ;  /* 0x000000801c24723c */ /* 0x040ff00000041824 */
[----:B------:R-:W-:Y:S01]  /*9580*/  HMMA.16816.F32.BF16 R44, R28, R120, R44 ;  /* 0x000000781c2c723c */ /* 0x000fe2000004182c */
[----:B------:R-:W-:Y:S07]  /*9590*/  LDSM.16.M88.4 R28, [R13+0x6080] ;  /* 0x006080000d1c783b */ /* 0x000fee0000000200 */
[C---:B0-----:R-:W-:Y:S08]  /*95a0*/  HMMA.16816.F32.BF16 R160, R20.reuse, R134, R160 ;  /* 0x0000008614a0723c */ /* 0x041ff000000418a0 */
[C---:B------:R-:W-:Y:S08]  /*95b0*/  HMMA.16816.F32.BF16 R208, R20.reuse, R174, R208 ;  /* 0x000000ae14d0723c */ /* 0x040ff000000418d0 */
[C---:B------:R-:W-:Y:S08]  /*95c0*/  HMMA.16816.F32.BF16 R204, R20.reuse, R130, R204 ;  /* 0x0000008214cc723c */ /* 0x040ff000000418cc */
[----:B------:R-:W-:Y:S01]  /*95d0*/  HMMA.16816.F32.BF16 R116, R20, R122, R116 ;  /* 0x0000007a1474723c */ /* 0x000fe20000041874 */
[----:B------:R-:W0:Y:S07]  /*95e0*/  LDSM.16.MT88.4 R20, [R159+0xb000] ;  /* 0x00b000009f14783b */ /* 0x000e2e0000004200 */
[C---:B-1----:R-:W-:Y:S08]  /*95f0*/  HMMA.16816.F32.BF16 R40, R24.reuse, R134, R40 ;  /* 0x000000861828723c */ /* 0x042ff00000041828 */
[C---:B------:R-:W-:Y:S08]  /*9600*/  HMMA.16816.F32.BF16 R148, R24.reuse, R174, R148 ;  /* 0x000000ae1894723c */ /* 0x040ff00000041894 */
[C---:B------:R-:W-:Y:S08]  /*9610*/  HMMA.16816.F32.BF16 R36, R24.reuse, R130, R36 ;  /* 0x000000821824723c */ /* 0x040ff00000041824 */
[----:B------:R-:W-:Y:S01]  /*9620*/  HMMA.16816.F32.BF16 R44, R24, R122, R44 ;  /* 0x0000007a182c723c */ /* 0x000fe2000004182c */
[----:B------:R-:W-:Y:S07]  /*9630*/  LDSM.16.MT88.4 R24, [R159+0xb800] ;  /* 0x00b800009f18783b */ /* 0x000fee0000004200 */
[C---:B--2---:R-:W-:Y:S08]  /*9640*/  HMMA.16816.F32.BF16 R112, R16.reuse, R134, R112 ;  /* 0x000000861070723c */ /* 0x044ff00000041870 */
[C---:B------:R-:W-:Y:S08]  /*9650*/  HMMA.16816.F32.BF16 R124, R16.reuse, R174, R124 ;  /* 0x000000ae107c723c */ /* 0x040ff0000004187c */
[C---:B------:R-:W-:Y:S01]  /*9660*/  HMMA.16816.F32.BF16 R136, R16.reuse, R130, R136 ;  /* 0x000000821088723c */ /* 0x040fe20000041888 */
[----:B------:R-:W-:Y:S07]  /*9670*/  LDSM.16.MT88.4 R128, [R3+0xb800] ;  /* 0x00b800000380783b */ /* 0x000fee0000004200 */
[----:B------:R-:W-:Y:S01]  /*9680*/  HMMA.16816.F32.BF16 R32, R16, R122, R32 ;  /* 0x0000007a1020723c */ /* 0x000fe20000041820 */
[----:B------:R-:W1:Y:S04]  /*9690*/  LDSM.16.MT88.4 R16, [R153+0xb000] ;  /* 0x00b000009910783b */ /* 0x000e680000004200 */
[----:B------:R-:W2:Y:S03]  /*96a0*/  LDSM.16.MT88.4 R120, [R199+0xb800] ;  /* 0x00b80000c778783b */ /* 0x000ea60000004200 */
[C---:B0-----:R-:W-:Y:S08]  /*96b0*/  HMMA.16816.F32.BF16 R40, R20.reuse, R180, R40 ;  /* 0x000000b41428723c */ /* 0x041ff00000041828 */
[C---:B------:R-:W-:Y:S08]  /*96c0*/  HMMA.16816.F32.BF16 R148, R20.reuse, R176, R148 ;  /* 0x000000b01494723c */ /* 0x040ff00000041894 */
[C---:B------:R-:W-:Y:S08]  /*96d0*/  HMMA.16816.F32.BF16 R36, R20.reuse, R184, R36 ;  /* 0x000000b81424723c */ /* 0x040ff00000041824 */
[----:B------:R-:W-:Y:S01]  /*96e0*/  HMMA.16816.F32.BF16 R44, R20, R28, R44 ;  /* 0x0000001c142c723c */ /* 0x000fe2000004182c */
[----:B------:R-:W0:Y:S04]  /*96f0*/  LDSM.16.MT88.4 R20, [R153+0xb800] ;  /* 0x00b800009914783b */ /* 0x000e280000004200 */
[----:B------:R-:W3:Y:S03]  /*9700*/  S2R R223, SR_TID.X ;  /* 0x0000000000df7919 */ /* 0x000ee60000002100 */
[-C--:B------:R-:W-:Y:S08]  /*9710*/  HMMA.16816.F32.BF16 R144, R200, R176.reuse, R144 ;  /* 0x000000b0c890723c */ /* 0x080ff00000041890 */
[-C--:B------:R-:W-:Y:S08]  /*9720*/  HMMA.16816.F32.BF16 R208, R188, R176.reuse, R208 ;  /* 0x000000b0bcd0723c */ /* 0x080ff000000418d0 */
[----:B-1----:R-:W-:Y:S08]  /*9730*/  HMMA.16816.F32.BF16 R124, R16, R176, R124 ;  /* 0x000000b0107c723c */ /* 0x002ff0000004187c */
[----:B------:R-:W-:Y:S01]  /*9740*/  HMMA.16816.F32.BF16 R140, R200, R184, R140 ;  /* 0x000000b8c88c723c */ /* 0x000fe2000004188c */
[----:B---3--:R-:W-:-:S07]  /*9750*/  LOP3.LUT R224, R223, 0x3, RZ, 0xc0, !PT ;  /* 0x00000003dfe07812 */ /* 0x008fce00078ec0ff */
[----:B------:R-:W-:Y:S01]  /*9760*/  HMMA.16816.F32.BF16 R144, R128, R178, R144 ;  /* 0x000000b28090723c */ /* 0x000fe20000041890 */
[----:B------:R-:W-:-:S07]  /*9770*/  IMAD.SHL.U32 R13, R224, 0x2, RZ ;  /* 0x00000002e00d7824 */ /* 0x000fce00078e00ff */
[----:B------:R-:W-:Y:S01]  /*9780*/  HMMA.16816.F32.BF16 R204, R188, R184, R204 ;  /* 0x000000b8bccc723c */ /* 0x000fe200000418cc */
[----:B------:R-:W-:-:S07]  /*9790*/  LOP3.LUT R223, R223, 0x60, RZ, 0xc0, !PT ;  /* 0x00000060dfdf7812 */ /* 0x000fce00078ec0ff */
[----:B------:R-:W-:Y:S01]  /*97a0*/  HMMA.16816.F32.BF16 R136, R16, R184, R136 ;  /* 0x000000b81088723c */ /* 0x000fe20000041888 */
[----:B------:R-:W-:-:S07]  /*97b0*/  LEA.HI R13, R223, R13, RZ, 0x1e ;  /* 0x0000000ddf0d7211 */ /* 0x000fce00078ff0ff */
[----:B--2---:R-:W-:Y:S08]  /*97c0*/  HMMA.16816.F32.BF16 R208, R120, R178, R208 ;  /* 0x000000b278d0723c */ /* 0x004ff000000418d0 */
[C---:B------:R-:W-:Y:S08]  /*97d0*/  HMMA.16816.F32.BF16 R160, R188.reuse, R180, R160 ;  /* 0x000000b4bca0723c */ /* 0x040ff000000418a0 */
[----:B------:R-:W-:Y:S08]  /*97e0*/  HMMA.16816.F32.BF16 R116, R188, R28, R116 ;  /* 0x0000001cbc74723c */ /* 0x000ff00000041874 */
[----:B------:R-:W-:Y:S01]  /*97f0*/  HMMA.16816.F32.BF16 R148, R24, R178, R148 ;  /* 0x000000b21894723c */ /* 0x000fe20000041894 */
[----:B------:R-:W-:-:S07]  /*9800*/  IADD3 R13, R13, UR4, RZ ;  /* 0x000000040d0d7c10 */ /* 0x000fce000fffe0ff */
[C---:B------:R-:W-:Y:S08]  /*9810*/  HMMA.16816.F32.BF16 R164, R200.reuse, R180, R164 ;  /* 0x000000b4c8a4723c */ /* 0x040ff000000418a4 */
[----:B------:R-:W-:Y:S08]  /*9820*/  HMMA.16816.F32.BF16 R168, R200, R28, R168 ;  /* 0x0000001cc8a8723c */ /* 0x000ff000000418a8 */
[----:B0-----:R-:W-:Y:S01]  /*9830*/  HMMA.16816.F32.BF16 R124, R20, R178, R124 ;  /* 0x000000b2147c723c */ /* 0x001fe2000004187c */
[----:B------:R-:W-:-:S02]  /*9840*/  FMUL R14, R144, c[0x0][0x188] ;  /* 0x00006200900e7a20 */ /* 0x000fc40000400000 */
[----:B------:R-:W-:-:S05]  /*9850*/  FMUL R15, R146, c[0x0][0x188] ;  /* 0x00006200920f7a20 */ /* 0x000fca0000400000 */
[----:B------:R-:W-:Y:S08]  /*9860*/  HMMA.16816.F32.BF16 R140, R128, R186, R140 ;  /* 0x000000ba808c723c */ /* 0x000ff0000004188c */
[C---:B------:R-:W-:Y:S08]  /*9870*/  HMMA.16816.F32.BF16 R112, R16.reuse, R180, R112 ;  /* 0x000000b41070723c */ /* 0x040ff00000041870 */
[----:B------:R-:W-:Y:S07]  /*9880*/  HMMA.16816.F32.BF16 R32, R16, R28, R32 ;  /* 0x0000001c1020723c */ /* 0x000fee0000041820 */
[----:B------:R-:W-:Y:S01]  /*9890*/  IADD3 R16, R13, 0x20, RZ ;  /* 0x000000200d107810 */ /* 0x000fe20007ffe0ff */
[----:B------:R-:W-:Y:S03]  /*98a0*/  HMMA.16816.F32.BF16 R204, R120, R186, R204 ;  /* 0x000000ba78cc723c */ /* 0x000fe600000418cc */
[----:B------:R-:W-:-:S02]  /*98b0*/  ISETP.GE.AND P2, PT, R197, R16, PT ;  /* 0x00000010c500720c */ /* 0x000fc40003f46270 */
[-C--:B-----5:R-:W-:Y:S02]  /*98c0*/  ISETP.GE.AND P3, PT, R195, R16.reuse, PT ;  /* 0x00000010c300720c */ /* 0x0a0fe40003f66270 */
[----:B------:R-:W-:Y:S01]  /*98d0*/  FSEL R14, R14, -INF , P2 ;  /* 0xff8000000e0e7808 */ /* 0x000fe20001000000 */
[-C--:B------:R-:W-:Y:S01]  /*98e0*/  HMMA.16816.F32.BF16 R36, R24, R186.reuse, R36 ;  /* 0x000000ba1824723c */ /* 0x080fe20000041824 */
[----:B------:R-:W-:Y:S01]  /*98f0*/  FSEL R15, R15, -INF , P3 ;  /* 0xff8000000f0f7808 */ /* 0x000fe20001800000 */
[----:B------:R-:W-:Y:S01]  /*9900*/  FMUL R17, R210, c[0x0][0x188] ;  /* 0x00006200d2117a20 */ /* 0x000fe20000400000 */
[-C--:B------:R-:W-:Y:S02]  /*9910*/  ISETP.GE.AND P4, PT, R193, R16.reuse, PT ;  /* 0x00000010c100720c */ /* 0x080fe40003f86270 */
[-C--:B------:R-:W-:Y:S02]  /*9920*/  ISETP.GE.AND P5, PT, R4, R16.reuse, PT ;  /* 0x000000100400720c */ /* 0x080fe40003fa6270 */
[-C--:B------:R-:W-:Y:S01]  /*9930*/  ISETP.GE.AND P6, PT, R5, R16.reuse, PT ;  /* 0x000000100500720c */ /* 0x080fe20003fc6270 */
[----:B------:R-:W-:Y:S01]  /*9940*/  HMMA.16816.F32.BF16 R136, R20, R186, R136 ;  /* 0x000000ba1488723c */ /* 0x000fe20000041888 */
[----:B------:R-:W-:-:S02]  /*9950*/  ISETP.GE.AND P1, PT, R6, R16, PT ;  /* 0x000000100600720c */ /* 0x000fc40003f26270 */
[-C--:B------:R-:W-:Y:S02]  /*9960*/  ISETP.GE.AND P2, PT, R7, R16.reuse, PT ;  /* 0x000000100700720c */ /* 0x080fe40003f46270 */
[----:B------:R-:W-:Y:S01]  /*9970*/  ISETP.GE.AND P3, PT, R8, R16, PT ;  /* 0x000000100800720c */ /* 0x000fe20003f66270 */
[----:B------:R-:W-:Y:S02]  /*9980*/  FMUL R16, R208, c[0x0][0x188] ;  /* 0x00006200d0107a20 */ /* 0x000fe40000400000 */
[----:B------:R-:W-:Y:S01]  /*9990*/  HMMA.16816.F32.BF16 R160, R120, R182, R160 ;  /* 0x000000b678a0723c */ /* 0x000fe200000418a0 */
[----:B------:R-:W-:Y:S02]  /*99a0*/  FMUL R18, R148, c[0x0][0x188] ;  /* 0x0000620094127a20 */ /* 0x000fe40000400000 */
[----:B------:R-:W-:Y:S01]  /*99b0*/  FMUL R19, R150, c[0x0][0x188] ;  /* 0x0000620096137a20 */ /* 0x000fe20000400000 */
[----:B------:R-:W-:-:S04]  /*99c0*/  FSEL R16, R16, -INF , P4 ;  /* 0xff80000010107808 */ /* 0x000fc80002000000 */
[----:B------:R-:W-:Y:S01]  /*99d0*/  HMMA.16816.F32.BF16 R116, R120, R30, R116 ;  /* 0x0000001e7874723c */ /* 0x000fe20000041874 */
[----:B------:R-:W-:Y:S01]  /*99e0*/  FMUL R147, R147, c[0x0][0x188] ;  /* 0x0000620093937a20 */ /* 0x000fe20000400000 */
[----:B------:R-:W-:Y:S01]  /*99f0*/  FSEL R17, R17, -INF , P5 ;  /* 0xff80000011117808 */ /* 0x000fe20002800000 */
[----:B------:R-:W-:-:S04]  /*9a00*/  FMUL R29, R124, c[0x0][0x188] ;  /* 0x000062007c1d7a20 */ /* 0x000fc80000400000 */
[----:B------:R-:W-:Y:S01]  /*9a10*/  IADD3 R120, R13, 0x21, RZ ;  /* 0x000000210d787810 */ /* 0x000fe20007ffe0ff */
[C---:B------:R-:W-:Y:S01]  /*9a20*/  HMMA.16816.F32.BF16 R164, R128.reuse, R182, R164 ;  /* 0x000000b680a4723c */ /* 0x040fe200000418a4 */
[----:B------:R-:W-:Y:S01]  /*9a30*/  FMUL R28, R126, c[0x0][0x188] ;  /* 0x000062007e1c7a20 */ /* 0x000fe20000400000 */
[----:B------:R-:W-:Y:S01]  /*9a40*/  FSEL R18, R18, -INF , P6 ;  /* 0xff80000012127808 */ /* 0x000fe20003000000 */
[----:B------:R-:W-:Y:S01]  /*9a50*/  FMUL R209, R209, c[0x0][0x188] ;  /* 0x00006200d1d17a20 */ /* 0x000fe20000400000 */
[-C--:B------:R-:W-:Y:S01]  /*9a60*/  ISETP.GE.AND P4, PT, R197, R120.reuse, PT ;  /* 0x00000078c500720c */ /* 0x080fe20003f86270 */
[----:B------:R-:W-:Y:S01]  /*9a70*/  FMUL R124, R211, c[0x0][0x188] ;  /* 0x00006200d37c7a20 */ /* 0x000fe20000400000 */
[----:B------:R-:W-:Y:S02]  /*9a80*/  ISETP.GE.AND P5, PT, R195, R120, PT ;  /* 0x00000078c300720c */ /* 0x000fe40003fa6270 */
[----:B------:R-:W-:Y:S01]  /*9a90*/  HMMA.16816.F32.BF16 R168, R128, R30, R168 ;  /* 0x0000001e80a8723c */ /* 0x000fe200000418a8 */
[----:B------:R-:W-:-:S02]  /*9aa0*/  FSEL R19, R19, -INF , P1 ;  /* 0xff80000013137808 */ /* 0x000fc40000800000 */
[----:B------:R-:W-:-:S04]  /*9ab0*/  ISETP.GE.AND P6, PT, R193, R120, PT ;  /* 0x00000078c100720c */ /* 0x000fc80003fc6270 */
[----:B------:R-:W-:Y:S01]  /*9ac0*/  FMUL R128, R145, c[0x0][0x188] ;  /* 0x0000620091807a20 */ /* 0x000fe20000400000 */
[-C--:B------:R-:W-:Y:S02]  /*9ad0*/  ISETP.GE.AND P1, PT, R4, R120.reuse, PT ;  /* 0x000000780400720c */ /* 0x080fe40003f26270 */
[----:B------:R-:W-:Y:S01]  /*9ae0*/  IADD3 R130, R13, 0x40, RZ ;  /* 0x000000400d827810 */ /* 0x000fe20007ffe0ff */
[----:B------:R-:W-:Y:S01]  /*9af0*/  FMUL R121, R125, c[0x0][0x188] ;  /* 0x000062007d797a20 */ /* 0x000fe20000400000 */
[----:B------:R-:W-:Y:S02]  /*9b00*/  FSEL R29, R29, -INF , P2 ;  /* 0xff8000001d1d7808 */ /* 0x000fe40001000000 */
[----:B------:R-:W-:Y:S02]  /*9b10*/  FSEL R28, R28, -INF , P3 ;  /* 0xff8000001c1c7808 */ /* 0x000fe40001800000 */
[----:B------:R-:W-:Y:S02]  /*9b20*/  FSEL R128, R128, -INF , P4 ;  /* 0xff80000080807808 */ /* 0x000fe40002000000 */
[----:B------:R-:W-:Y:S01]  /*9b30*/  FSEL R126, R147, -INF , P5 ;  /* 0xff800000937e7808 */ /* 0x000fe20002800000 */
[----:B------:R-:W-:Y:S01]  /*9b40*/  FMUL R123, R149, c[0x0][0x188] ;  /* 0x00006200957b7a20 */ /* 0x000fe20000400000 */
[-C--:B------:R-:W-:Y:S01]  /*9b50*/  ISETP.GE.AND P2, PT, R5, R120.reuse, PT ;  /* 0x000000780500720c */ /* 0x080fe20003f46270 */
[----:B------:R-:W-:Y:S01]  /*9b60*/  FMUL R122, R151, c[0x0][0x188] ;  /* 0x00006200977a7a20 */ /* 0x000fe20000400000 */
[-C--:B------:R-:W-:Y:S01]  /*9b70*/  ISETP.GE.AND P3, PT, R6, R120.reuse, PT ;  /* 0x000000780600720c */ /* 0x080fe20003f66270 */
[----:B------:R-:W-:Y:S01]  /*9b80*/  FMUL R131, R140, c[0x0][0x188] ;  /* 0x000062008c837a20 */ /* 0x000fe20000400000 */
[-C--:B------:R-:W-:Y:S01]  /*9b90*/  ISETP.GE.AND P4, PT, R7, R120.reuse, PT ;  /* 0x000000780700720c */ /* 0x080fe20003f86270 */
[----:B------:R-:W-:Y:S01]  /*9ba0*/  FMUL R129, R142, c[0x0][0x188] ;  /* 0x000062008e817a20 */ /* 0x000fe20000400000 */
[----:B------:R-:W-:Y:S01]  /*9bb0*/  ISETP.GE.AND P5, PT, R8, R120, PT ;  /* 0x000000780800720c */ /* 0x000fe20003fa6270 */
[----:B------:R-:W-:Y:S01]  /*9bc0*/  FMUL R120, R127, c[0x0][0x188] ;  /* 0x000062007f787a20 */ /* 0x000fe20000400000 */
[----:B------:R-:W-:Y:S01]  /*9bd0*/  FSEL R125, R209, -INF , P6 ;  /* 0xff800000d17d7808 */ /* 0x000fe20003000000 */
[----:B------:R-:W-:Y:S01]  /*9be0*/  HMMA.16816.F32.BF16 R40, R24, R182, R40 ;  /* 0x000000b61828723c */ /* 0x000fe20000041828 */
[----:B------:R-:W-:-:S02]  /*9bf0*/  FSEL R124, R124, -INF , P1 ;  /* 0xff8000007c7c7808 */ /* 0x000fc40000800000 */
[-C--:B------:R-:W-:Y:S02]  /*9c00*/  ISETP.GE.AND P6, PT, R197, R130.reuse, PT ;  /* 0x00000082c500720c */ /* 0x080fe40003fc6270 */
[----:B------:R-:W-:-:S03]  /*9c10*/  ISETP.GE.AND P1, PT, R195, R130, PT ;  /* 0x00000082c300720c */ /* 0x000fc60003f26270 */
[-C--:B------:R-:W-:Y:S01]  /*9c20*/  HMMA.16816.F32.BF16 R44, R24, R30.reuse, R44 ;  /* 0x0000001e182c723c */ /* 0x080fe2000004182c */
[----:B------:R-:W-:Y:S02]  /*9c30*/  FSEL R123, R123, -INF , P2 ;  /* 0xff8000007b7b7808 */ /* 0x000fe40001000000 */
[----:B------:R-:W-:Y:S02]  /*9c40*/  FSEL R122, R122, -INF , P3 ;  /* 0xff8000007a7a7808 */ /* 0x000fe40001800000 */
[----:B------:R-:W-:Y:S02]  /*9c50*/  FSEL R121, R121, -INF , P4 ;  /* 0xff80000079797808 */ /* 0x000fe40002000000 */
[----:B------:R-:W-:Y:S01]  /*9c60*/  FSEL R120, R120, -INF , P5 ;  /* 0xff80000078787808 */ /* 0x000fe20002800000 */
[----:B------:R-:W-:Y:S01]  /*9c70*/  HMMA.16816.F32.BF16 R32, R20, R30, R32 ;  /* 0x0000001e1420723c */ /* 0x000fe20000041820 */
[----:B------:R-:W-:Y:S02]  /*9c80*/  FSEL R131, R131, -INF , P6 ;  /* 0xff80000083837808 */ /* 0x000fe40003000000 */
[----:B------:R-:W-:Y:S01]  /*9c90*/  FSEL R129, R129, -INF , P1 ;  /* 0xff80000081817808 */ /* 0x000fe20000800000 */
[----:B------:R-:W-:Y:S01]  /*9ca0*/  FMUL R206, R206, c[0x0][0x188] ;  /* 0x00006200cece7a20 */ /* 0x000fe20000400000 */
[----:B------:R-:W-:-:S02]  /*9cb0*/  ISETP.GE.AND P2, PT, R193, R130, PT ;  /* 0x00000082c100720c */ /* 0x000fc40003f46270 */
[-C--:B------:R-:W-:Y:S02]  /*9cc0*/  ISETP.GE.AND P3, PT, R4, R130.reuse, PT ;  /* 0x000000820400720c */ /* 0x080fe40003f66270 */
[-C--:B------:R-:W-:Y:S02]  /*9cd0*/  ISETP.GE.AND P4, PT, R5, R130.reuse, PT ;  /* 0x000000820500720c */ /* 0x080fe40003f86270 */
[-C--:B------:R-:W-:Y:S02]  /*9ce0*/  ISETP.GE.AND P5, PT, R6, R130.reuse, PT ;  /* 0x000000820600720c */ /* 0x080fe40003fa6270 */
[-C--:B------:R-:W-:Y:S02]  /*9cf0*/  ISETP.GE.AND P6, PT, R7, R130.reuse, PT ;  /* 0x000000820700720c */ /* 0x080fe40003fc6270 */
[----:B------:R-:W-:Y:S01]  /*9d00*/  ISETP.GE.AND P1, PT, R8, R130, PT ;  /* 0x000000820800720c */ /* 0x000fe20003f26270 */
[----:B------:R-:W-:Y:S01]  /*9d10*/  FMUL R130, R204, c[0x0][0x188] ;  /* 0x00006200cc827a20 */ /* 0x000fe20000400000 */
[----:B------:R-:W-:Y:S01]  /*9d20*/  IADD3 R26, R13, 0x41, RZ ;  /* 0x000000410d1a7810 */ /* 0x000fe20007ffe0ff */
[----:B------:R-:W-:-:S02]  /*9d30*/  FMUL R127, R36, c[0x0][0x188] ;  /* 0x00006200247f7a20 */ /* 0x000fc40000400000 */
[----:B------:R-:W-:Y:S01]  /*9d40*/  FMUL R27, R38, c[0x0][0x188] ;  /* 0x00006200261b7a20 */ /* 0x000fe20000400000 */
[----:B------:R-:W-:Y:S01]  /*9d50*/  FSEL R130, R130, -INF , P2 ;  /* 0xff80000082827808 */ /* 0x000fe20001000000 */
[----:B------:R-:W-:Y:S01]  /*9d60*/  FMUL R134, R141, c[0x0][0x188] ;  /* 0x000062008d867a20 */ /* 0x000fe20000400000 */
[----:B------:R-:W-:Y:S01]  /*9d70*/  FSEL R36, R206, -INF , P3 ;  /* 0xff800000ce247808 */ /* 0x000fe20001800000 */
[----:B------:R-:W-:Y:S01]  /*9d80*/  FMUL R143, R143, c[0x0][0x188] ;  /* 0x000062008f8f7a20 */ /* 0x000fe20000400000 */
[-C--:B------:R-:W-:Y:S01]  /*9d90*/  ISETP.GE.AND P2, PT, R197, R26.reuse, PT ;  /* 0x0000001ac500720c */ /* 0x080fe20003f46270 */
[----:B------:R-:W-:Y:S01]  /*9da0*/  FMUL R25, R136, c[0x0][0x188] ;  /* 0x0000620088197a20 */ /* 0x000fe20000400000 */
[-C--:B------:R-:W-:Y:S01]  /*9db0*/  ISETP.GE.AND P3, PT, R195, R26.reuse, PT ;  /* 0x0000001ac300720c */ /* 0x080fe20003f66270 */
[----:B------:R-:W-:Y:S01]  /*9dc0*/  FMUL R24, R138, c[0x0][0x188] ;  /* 0x000062008a187a20 */ /* 0x000fe20000400000 */
[----:B------:R-:W-:Y:S01]  /*9dd0*/  FSEL R127, R127, -INF , P4 ;  /* 0xff8000007f7f7808 */ /* 0x000fe20002000000 */
[----:B------:R-:W-:Y:S01]  /*9de0*/  FMUL R133, R205, c[0x0][0x188] ;  /* 0x00006200cd857a20 */ /* 0x000fe20000400000 */
[----:B------:R-:W-:Y:S01]  /*9df0*/  FSEL R27, R27, -INF , P5 ;  /* 0xff8000001b1b7808 */ /* 0x000fe20002800000 */
[----:B------:R-:W-:Y:S01]  /*9e00*/  FMUL R132, R207, c[0x0][0x188] ;  /* 0x00006200cf847a20 */ /* 0x000fe20000400000 */
[----:B------:R-:W-:-:S02]  /*9e10*/  ISETP.GE.AND P4, PT, R193, R26, PT ;  /* 0x0000001ac100720c */ /* 0x000fc40003f86270 */
[-C--:B------:R-:W-:Y:S01]  /*9e20*/  ISETP.GE.AND P5, PT, R4, R26.reuse, PT ;  /* 0x0000001a0400720c */ /* 0x080fe20003fa6270 */
[----:B------:R-:W-:Y:S01]  /*9e30*/  HMMA.16816.F32.BF16 R112, R20, R182, R112 ;  /* 0x000000b61470723c */ /* 0x000fe20000041870 */
[----:B------:R-:W-:Y:S01]  /*9e40*/  IADD3 R136, R13, 0x60, RZ ;  /* 0x000000600d887810 */ /* 0x000fe20007ffe0ff */
[----:B------:R-:W-:Y:S01]  /*9e50*/  FMUL R31, R37, c[0x0][0x188] ;  /* 0x00006200251f7a20 */ /* 0x000fe20000400000 */
[----:B------:R-:W-:Y:S01]  /*9e60*/  FSEL R25, R25, -INF , P6 ;  /* 0xff80000019197808 */ /* 0x000fe20003000000 */
[----:B------:R-:W-:Y:S01]  /*9e70*/  FMUL R30, R39, c[0x0][0x188] ;  /* 0x00006200271e7a20 */ /* 0x000fe20000400000 */
        /* <DEDUP_REMOVED lines=8> */
[----:B------:R-:W-:-:S02]  /*9f00*/  ISETP.GE.AND P2, PT, R7, R26, PT ;  /* 0x0000001a0700720c */ /* 0x000fc40003f46270 */
[----:B------:R-:W-:Y:S01]  /*9f10*/  ISETP.GE.AND P3, PT, R8, R26, PT ;  /* 0x0000001a0800720c */ /* 0x000fe20003f66270 */
[----:B------:R-:W-:Y:S01]  /*9f20*/  FMUL R26, R139, c[0x0][0x188] ;  /* 0x000062008b1a7a20 */ /* 0x000fe20000400000 */
[----:B------:R-:W-:Y:S02]  /*9f30*/  FSEL R133, R133, -INF , P4 ;  /* 0xff80000085857808 */ /* 0x000fe40002000000 */
[----:B------:R-:W-:Y:S02]  /*9f40*/  FSEL R132, R132, -INF , P5 ;  /* 0xff80000084847808 */ /* 0x000fe40002800000 */
[-C--:B------:R-:W-:Y:S02]  /*9f50*/  ISETP.GE.AND P4, PT, R197, R136.reuse, PT ;  /* 0x00000088c500720c */ /* 0x080fe40003f86270 */
[----:B------:R-:W-:Y:S01]  /*9f60*/  ISETP.GE.AND P5, PT, R195, R136, PT ;  /* 0x00000088c300720c */ /* 0x000fe20003fa6270 */
[----:B------:R-:W-:Y:S01]  /*9f70*/  FMUL R23, R41, c[0x0][0x188] ;  /* 0x0000620029177a20 */ /* 0x000fe20000400000 */
[----:B------:R-:W-:-:S02]  /*9f80*/  FSEL R31, R31, -INF , P6 ;  /* 0xff8000001f1f7808 */ /* 0x000fc40003000000 */
[----:B------:R-:W-:Y:S02]  /*9f90*/  FSEL R30, R30, -INF , P1 ;  /* 0xff8000001e1e7808 */ /* 0x000fe40000800000 */
        /* <DEDUP_REMOVED lines=10> */
[-C--:B------:R-:W-:Y:S02]  /*a040*/  ISETP.GE.AND P3, PT, R6, R136.reuse, PT ;  /* 0x000000880600720c */ /* 0x080fe40003f66270 */
[-C--:B------:R-:W-:Y:S02]  /*a050*/  ISETP.GE.AND P4, PT, R7, R136.reuse, PT ;  /* 0x000000880700720c */ /* 0x080fe40003f86270 */
[----:B------:R-:W-:Y:S01]  /*a060*/  ISETP.GE.AND P5, PT, R8, R136, PT ;  /* 0x000000880800720c */ /* 0x000fe20003fa6270 */
[----:B------:R-:W-:Y:S01]  /*a070*/  FMUL R136, R118, c[0x0][0x188] ;  /* 0x0000620076887a20 */ /* 0x000fe20000400000 */
[----:B------:R-:W-:Y:S01]  /*a080*/  FSEL R137, R116, -INF , P6 ;  /* 0xff80000074897808 */ /* 0x000fe20003000000 */
[----:B------:R-:W-:Y:S01]  /*a090*/  FMUL R20, R32, c[0x0][0x188] ;  /* 0x0000620020147a20 */ /* 0x000fe20000400000 */
[----:B------:R-:W-:Y:S01]  /*a0a0*/  FSEL R32, R44, -INF , P2 ;  /* 0xff8000002c207808 */ /* 0x000fe20001000000 */
[----:B------:R-:W-:Y:S01]  /*a0b0*/  FMUL R22, R164, c[0x0][0x188] ;  /* 0x00006200a4167a20 */ /* 0x000fe20000400000 */
[----:B------:R-:W-:Y:S01]  /*a0c0*/  FSEL R136, R136, -INF , P1 ;  /* 0xff80000088887808 */ /* 0x000fe20000800000 */
[----:B------:R-:W-:Y:S01]  /*a0d0*/  FMUL R143, R165, c[0x0][0x188] ;  /* 0x00006200a58f7a20 */ /* 0x000fe20000400000 */
[----:B------:R-:W-:Y:S01]  /*a0e0*/  FSEL R41, R41, -INF , P3 ;  /* 0xff80000029297808 */ /* 0x000fe20001800000 */
[----:B------:R-:W-:Y:S01]  /*a0f0*/  FMUL R142, R166, c[0x0][0x188] ;  /* 0x00006200a68e7a20 */ /* 0x000fe20000400000 */
[-C--:B------:R-:W-:Y:S01]  /*a100*/  ISETP.GE.AND P6, PT, R197, R13.reuse, PT ;  /* 0x0000000dc500720c */ /* 0x080fe20003fc6270 */
[----:B------:R-:W-:Y:S01]  /*a110*/  FMUL R167, R167, c[0x0][0x188] ;  /* 0x00006200a7a77a20 */ /* 0x000fe20000400000 */
[-C--:B------:R-:W-:Y:S01]  /*a120*/  ISETP.GT.AND P1, PT, R197, R13.reuse, PT ;  /* 0x0000000dc500720c */ /* 0x080fe20003f24270 */
[----:B------:R-:W-:Y:S01]  /*a130*/  FMUL R21, R34, c[0x0][0x188] ;  /* 0x0000620022157a20 */ /* 0x000fe20000400000 */
[----:B------:R-:W-:-:S02]  /*a140*/  ISETP.GE.AND P2, PT, R195, R13, PT ;  /* 0x0000000dc300720c */ /* 0x000fc40003f46270 */
[----:B------:R-:W-:Y:S01]  /*a150*/  ISETP.GT.AND P3, PT, R195, R13, PT ;  /* 0x0000000dc300720c */ /* 0x000fe20003f64270 */
        /* <DEDUP_REMOVED lines=9> */
[----:B------:R-:W-:-:S02]  /*a1f0*/  FSEL R142, R142, -INF , P2 ;  /* 0xff8000008e8e7808 */ /* 0x000fc40001000000 */
[----:B------:R-:W-:Y:S02]  /*a200*/  FSEL R116, R167, -INF , P3 ;  /* 0xff800000a7747808 */ /* 0x000fe40001800000 */
[CC--:B------:R-:W-:Y:S02]  /*a210*/  ISETP.GE.AND P4, PT, R193.reuse, R13.reuse, PT ;  /* 0x0000000dc100720c */ /* 0x0c0fe40003f86270 */
[-C--:B------:R-:W-:Y:S02]  /*a220*/  ISETP.GT.AND P5, PT, R193, R13.reuse, PT ;  /* 0x0000000dc100720c */ /* 0x080fe40003fa4270 */
[CC--:B------:R-:W-:Y:S02]  /*a230*/  ISETP.GE.AND P6, PT, R4.reuse, R13.reuse, PT ;  /* 0x0000000d0400720c */ /* 0x0c0fe40003fc6270 */
[-C--:B------:R-:W-:Y:S02]  /*a240*/  ISETP.GT.AND P1, PT, R4, R13.reuse, PT ;  /* 0x0000000d0400720c */ /* 0x080fe40003f24270 */
[----:B------:R-:W-:-:S02]  /*a250*/  ISETP.GE.AND P2, PT, R5, R13, PT ;  /* 0x0000000d0500720c */ /* 0x000fc40003f46270 */
[----:B------:R-:W-:Y:S01]  /*a260*/  ISETP.GT.AND P3, PT, R5, R13, PT ;  /* 0x0000000d0500720c */ /* 0x000fe20003f64270 */
[----:B------:R-:W-:Y:S01]  /*a270*/  FMUL R113, R113, c[0x0][0x188] ;  /* 0x0000620071717a20 */ /* 0x000fe20000400000 */
[----:B------:R-:W-:Y:S01]  /*a280*/  FSEL R141, R141, -INF , P4 ;  /* 0xff8000008d8d7808 */ /* 0x000fe20002000000 */
[----:B------:R-:W-:Y:S01]  /*a290*/  FMUL R112, R112, c[0x0][0x188] ;  /* 0x0000620070707a20 */ /* 0x000fe20000400000 */
[----:B------:R-:W-:Y:S02]  /*a2a0*/  FSEL R139, R139, -INF , P5 ;  /* 0xff8000008b8b7808 */ /* 0x000fe40002800000 */
[----:B------:R-:W-:Y:S02]  /*a2b0*/  FSEL R140, R140, -INF , P6 ;  /* 0xff8000008c8c7808 */ /* 0x000fe40003000000 */
[----:B------:R-:W-:Y:S02]  /*a2c0*/  FSEL R138, R138, -INF , P1 ;  /* 0xff8000008a8a7808 */ /* 0x000fe40000800000 */
[----:B------:R-:W-:-:S02]  /*a2d0*/  FSEL R34, R40, -INF , P2 ;  /* 0xff80000028227808 */ /* 0x000fc40001000000 */
[----:B------:R-:W-:Y:S01]  /*a2e0*/  FSEL R46, R23, -INF , P3 ;  /* 0xff800000172e7808 */ /* 0x000fe20001800000 */
[----:B------:R-:W-:Y:S01]  /*a2f0*/  FMUL R23, R115, c[0x0][0x188] ;  /* 0x0000620073177a20 */ /* 0x000fe20000400000 */
[CC--:B------:R-:W-:Y:S02]  /*a300*/  ISETP.GE.AND P4, PT, R6.reuse, R13.reuse, PT ;  /* 0x0000000d0600720c */ /* 0x0c0fe40003f86270 */
[-C--:B------:R-:W-:Y:S02]  /*a310*/  ISETP.GT.AND P5, PT, R6, R13.reuse, PT ;  /* 0x0000000d0600720c */ /* 0x080fe40003fa4270 */
[CC--:B------:R-:W-:Y:S02]  /*a320*/  ISETP.GE.AND P6, PT, R7.reuse, R13.reuse, PT ;  /* 0x0000000d0700720c */ /* 0x0c0fe40003fc6270 */
[-C--:B------:R-:W-:Y:S02]  /*a330*/  ISETP.GT.AND P1, PT, R7, R13.reuse, PT ;  /* 0x0000000d0700720c */ /* 0x080fe40003f24270 */
[----:B------:R-:W-:-:S02]  /*a340*/  ISETP.GE.AND P2, PT, R8, R13, PT ;  /* 0x0000000d0800720c */ /* 0x000fc40003f46270 */
[----:B------:R-:W-:Y:S01]  /*a350*/  ISETP.GT.AND P3, PT, R8, R13, PT ;  /* 0x0000000d0800720c */ /* 0x000fe20003f64270 */
[----:B------:R-:W-:Y:S01]  /*a360*/  FMUL R42, R42, c[0x0][0x188] ;  /* 0x000062002a2a7a20 */ /* 0x000fe20000400000 */
[----:B------:R-:W-:Y:S01]  /*a370*/  IADD3 R13, R13, 0x61, RZ ;  /* 0x000000610d0d7810 */ /* 0x000fe20007ffe0ff */
[----:B------:R-:W-:Y:S01]  /*a380*/  FMUL R118, R43, c[0x0][0x188] ;  /* 0x000062002b767a20 */ /* 0x000fe20000400000 */
[----:B------:R-:W-:Y:S01]  /*a390*/  FSEL R151, R113, -INF , P1 ;  /* 0xff80000071977808 */ /* 0x000fe20000800000 */
[----:B------:R-:W-:Y:S01]  /*a3a0*/  FMUL R119, R119, c[0x0][0x188] ;  /* 0x0000620077777a20 */ /* 0x000fe20000400000 */
[----:B------:R-:W-:Y:S01]  /*a3b0*/  FSEL R152, R112, -INF , P6 ;  /* 0xff80000070987808 */ /* 0x000fe20003000000 */
[----:B------:R-:W-:Y:S01]  /*a3c0*/  FMUL R117, R117, c[0x0][0x188] ;  /* 0x0000620075757a20 */ /* 0x000fe20000400000 */
[----:B------:R-:W-:Y:S01]  /*a3d0*/  ISETP.GE.AND P1, PT, R4, R13, PT ;  /* 0x0000000d0400720c */ /* 0x000fe20003f26270 */
[----:B------:R-:W-:Y:S01]  /*a3e0*/  FMUL R47, R47, c[0x0][0x188] ;  /* 0x000062002f2f7a20 */ /* 0x000fe20000400000 */
[----:B------:R-:W-:-:S02]  /*a3f0*/  FSEL R23, R23, -INF , P3 ;  /* 0xff80000017177808 */ /* 0x000fc40001800000 */
[-C--:B------:R-:W-:Y:S02]  /*a400*/  ISETP.GE.AND P6, PT, R193, R13.reuse, PT ;  /* 0x0000000dc100720c */ /* 0x080fe40003fc6270 */
[----:B------:R-:W-:Y:S02]  /*a410*/  ISETP.GE.AND P3, PT, R6, R13, PT ;  /* 0x0000000d0600720c */ /* 0x000fe40003f66270 */
        /* <DEDUP_REMOVED lines=8> */
[----:B------:R-:W-:Y:S02]  /*a4a0*/  FMNMX R47, R22, R143, !PT ;  /* 0x0000008f162f7209 */ /* 0x000fe40007800000 */
[----:B------:R-:W-:Y:S02]  /*a4b0*/  FMNMX R113, R142, R116, !PT ;  /* 0x000000748e717209 */ /* 0x000fe40007800000 */
[----:B------:R-:W-:Y:S02]  /*a4c0*/  FMNMX R114, R141, R139, !PT ;  /* 0x0000008b8d727209 */ /* 0x000fe40007800000 */
[----:B------:R-:W-:Y:S02]  /*a4d0*/  FMNMX R115, R140, R138, !PT ;  /* 0x0000008a8c737209 */ /* 0x000fe40007800000 */
[----:B------:R-:W-:-:S02]  /*a4e0*/  FMNMX R117, R34, R46, !PT ;  /* 0x0000002e22757209 */ /* 0x000fc40007800000 */
[----:B------:R-:W-:Y:S02]  /*a4f0*/  FMNMX R144, R43, R44, !PT ;  /* 0x0000002c2b907209 */ /* 0x000fe40007800000 */
        /* <DEDUP_REMOVED lines=17> */
[----:B------:R-:W-:Y:S01]  /*a610*/  FMNMX R144, R27, R144, !PT ;  /* 0x000000901b907209 */ /* 0x000fe20007800000 */
[----:B------:R-:W-:Y:S01]  /*a620*/  FMUL R169, R169, c[0x0][0x188] ;  /* 0x00006200a9a97a20 */ /* 0x000fe20000400000 */
[-C--:B------:R-:W-:Y:S01]  /*a630*/  ISETP.GE.AND P4, PT, R197, R13.reuse, PT ;  /* 0x0000000dc500720c */ /* 0x080fe20003f86270 */
[----:B------:R-:W-:Y:S01]  /*a640*/  FMUL R171, R171, c[0x0][0x188] ;  /* 0x00006200abab7a20 */ /* 0x000fe20000400000 */
[-C--:B------:R-:W-:Y:S02]  /*a650*/  ISETP.GE.AND P5, PT, R195, R13.reuse, PT ;  /* 0x0000000dc300720c */ /* 0x080fe40003fa6270 */
[----:B------:R-:W-:Y:S02]  /*a660*/  FSEL R40, R40, -INF , P2 ;  /* 0xff80000028287808 */ /* 0x000fe40001000000 */
[----:B------:R-:W-:Y:S02]  /*a670*/  ISETP.GE.AND P2, PT, R5, R13, PT ;  /* 0x0000000d0500720c */ /* 0x000fe40003f46270 */
[----:B------:R-:W-:-:S02]  /*a680*/  FMNMX R47, R134, R47, !PT ;  /* 0x0000002f862f7209 */ /* 0x000fc40007800000 */
[----:B------:R-:W-:Y:S02]  /*a690*/  FMNMX R113, R38, R113, !PT ;  /* 0x0000007126717209 */ /* 0x000fe40007800000 */
[----:B------:R-:W-:Y:S02]  /*a6a0*/  FMNMX R114, R133, R114, !PT ;  /* 0x0000007285727209 */ /* 0x000fe40007800000 */
[----:B------:R-:W-:Y:S02]  /*a6b0*/  FMNMX R115, R132, R115, !PT ;  /* 0x0000007384737209 */ /* 0x000fe40007800000 */
[----:B------:R-:W-:Y:S02]  /*a6c0*/  FMNMX R117, R31, R117, !PT ;  /* 0x000000751f757209 */ /* 0x000fe40007800000 */
[----:B------:R-:W-:Y:S02]  /*a6d0*/  FMNMX R144, R30, R144, !PT ;  /* 0x000000901e907209 */ /* 0x000fe40007800000 */
[----:B------:R-:W-:-:S02]  /*a6e0*/  FSEL R169, R169, -INF , P4 ;  /* 0xff800000a9a97808 */ /* 0x000fc40002000000 */
[----:B------:R-:W-:Y:S02]  /*a6f0*/  FSEL R112, R171, -INF , P5 ;  /* 0xff800000ab707808 */ /* 0x000fe40002800000 */
[-C--:B------:R-:W-:Y:S02]  /*a700*/  ISETP.GE.AND P4, PT, R7, R13.reuse, PT ;  /* 0x0000000d0700720c */ /* 0x080fe40003f86270 */
[----:B------:R-:W-:Y:S02]  /*a710*/  ISETP.GE.AND P5, PT, R8, R13, PT ;  /* 0x0000000d0800720c */ /* 0x000fe40003fa6270 */
[----:B------:R-:W-:Y:S02]  /*a720*/  FSEL R153, R153, -INF , P2 ;  /* 0xff80000099997808 */ /* 0x000fe40001000000 */
        /* <DEDUP_REMOVED lines=15> */
[----:B------:R-:W-:Y:S01]  /*a820*/  FMNMX R13, R28, R13, !PT ;  /* 0x0000000d1c0d7209 */ /* 0x000fe20007800000 */
[----:B------:R-:W0:Y:S01]  /*a830*/  SHFL.BFLY PT, R150, R47, 0x2, 0x1f ;  /* 0x0c401f002f967f89 */ /* 0x000e2200000e0000 */
[----:B------:R-:W-:Y:S02]  /*a840*/  FMNMX R158, R121, R158, !PT ;  /* 0x0000009e799e7209 */ /* 0x000fe40007800000 */
[----:B------:R-:W-:Y:S01]  /*a850*/  FMNMX R13, R120, R13, !PT ;  /* 0x0000000d780d7209 */ /* 0x000fe20007800000 */
[----:B------:R-:W1:Y:S01]  /*a860*/  SHFL.BFLY PT, R149, R113, 0x2, 0x1f ;  /* 0x0c401f0071957f89 */ /* 0x000e6200000e0000 */
[----:B------:R-:W-:-:S03]  /*a870*/  FMNMX R158, R25, R158, !PT ;  /* 0x0000009e199e7209 */ /* 0x000fc60007800000 */
[----:B------:R-:W2:Y:S04]  /*a880*/  SHFL.BFLY PT, R148, R114, 0x2, 0x1f ;  /* 0x0c401f0072947f89 */ /* 0x000ea800000e0000 */
[----:B------:R-:W3:Y:S04]  /*a890*/  SHFL.BFLY PT, R147, R115, 0x2, 0x1f ;  /* 0x0c401f0073937f89 */ /* 0x000ee800000e0000 */
[----:B------:R-:W4:Y:S04]  /*a8a0*/  SHFL.BFLY PT, R146, R117, 0x2, 0x1f ;  /* 0x0c401f0075927f89 */ /* 0x000f2800000e0000 */
[----:B------:R-:W1:Y:S01]  /*a8b0*/  SHFL.BFLY PT, R145, R144, 0x2, 0x1f ;  /* 0x0c401f0090917f89 */ /* 0x000e6200000e0000 */
[----:B------:R-:W-:Y:S01]  /*a8c0*/  FMNMX R13, R24, R13, !PT ;  /* 0x0000000d180d7209 */ /* 0x000fe20007800000 */
[----:B------:R-:W-:Y:S01]  /*a8d0*/  FMUL R35, R35, c[0x0][0x188] ;  /* 0x0000620023237a20 */ /* 0x000fe20000400000 */
[----:B------:R-:W-:-:S02]  /*a8e0*/  FMNMX R158, R39, R158, !PT ;  /* 0x0000009e279e7209 */ /* 0x000fc40007800000 */
[----:B------:R-:W-:Y:S02]  /*a8f0*/  FMNMX R13, R26, R13, !PT ;  /* 0x0000000d1a0d7209 */ /* 0x000fe40007800000 */
[----:B------:R-:W-:Y:S02]  /*a900*/  FSEL R42, R42, -INF , P4 ;  /* 0xff8000002a2a7808 */ /* 0x000fe40002000000 */
[----:B------:R-:W-:Y:S02]  /*a910*/  FMNMX R158, R20, R158, !PT ;  /* 0x0000009e149e7209 */ /* 0x000fe40007800000 */
[----:B------:R-:W-:Y:S02]  /*a920*/  FSEL R118, R35, -INF , P5 ;  /* 0xff80000023767808 */ /* 0x000fe40002800000 */
[----:B------:R-:W-:Y:S02]  /*a930*/  FMNMX R13, R21, R13, !PT ;  /* 0x0000000d150d7209 */ /* 0x000fe40007800000 */
[----:B------:R-:W-:-:S02]  /*a940*/  FMNMX R158, R42, R158, !PT ;  /* 0x0000009e2a9e7209 */ /* 0x000fc40007800000 */
[----:B------:R-:W-:-:S03]  /*a950*/  FMNMX R13, R118, R13, !PT ;  /* 0x0000000d760d7209 */ /* 0x000fc60007800000 */
[----:B------:R-:W4:Y:S01]  /*a960*/  SHFL.BFLY PT, R159, R158, 0x2, 0x1f ;  /* 0x0c401f009e9f7f89 */ /* 0x000f2200000e0000 */
[----:B0-----:R-:W-:-:S03]  /*a970*/  FMNMX R47, R47, R150, !PT ;  /* 0x000000962f2f7209 */ /* 0x001fc60007800000 */
[----:B------:R-:W0:Y:S01]  /*a980*/  SHFL.BFLY PT, R35, R13, 0x2, 0x1f ;  /* 0x0c401f000d237f89 */ /* 0x000e2200000e0000 */
[----:B-1----:R-:W-:Y:S02]  /*a990*/  FMNMX R113, R113, R149, !PT ;  /* 0x0000009571717209 */ /* 0x002fe40007800000 */
[----:B--2---:R-:W-:Y:S02]  /*a9a0*/  FMNMX R114, R114, R148, !PT ;  /* 0x0000009472727209 */ /* 0x004fe40007800000 */
[----:B---3--:R-:W-:Y:S02]  /*a9b0*/  FMNMX R115, R115, R147, !PT ;  /* 0x0000009373737209 */ /* 0x008fe40007800000 */
[----:B----4-:R-:W-:Y:S02]  /*a9c0*/  FMNMX R117, R117, R146, !PT ;  /* 0x0000009275757209 */ /* 0x010fe40007800000 */
[----:B------:R-:W-:Y:S01]  /*a9d0*/  FMNMX R144, R144, R145, !PT ;  /* 0x0000009190907209 */ /* 0x000fe20007800000 */
[----:B------:R-:W1:Y:S04]  /*a9e0*/  SHFL.BFLY PT, R146, R114, 0x1, 0x1f ;  /* 0x0c201f0072927f89 */ /* 0x000e6800000e0000 */
[----:B------:R-:W2:Y:S04]  /*a9f0*/  SHFL.BFLY PT, R145, R47, 0x1, 0x1f ;  /* 0x0c201f002f917f89 */ /* 0x000ea800000e0000 */
[----:B------:R-:W3:Y:S04]  /*aa00*/  SHFL.BFLY PT, R147, R115, 0x1, 0x1f ;  /* 0x0c201f0073937f89 */ /* 0x000ee800000e0000 */
[----:B------:R-:W4:Y:S04]  /*aa10*/  SHFL.BFLY PT, R148, R117, 0x1, 0x1f ;  /* 0x0c201f0075947f89 */ /* 0x000f2800000e0000 */
[----:B------:R-:W4:Y:S04]  /*aa20*/  SHFL.BFLY PT, R149, R144, 0x1, 0x1f ;  /* 0x0c201f0090957f89 */ /* 0x000f2800000e0000 */
[----:B------:R-:W4:Y:S01]  /*aa30*/  SHFL.BFLY PT, R150, R113, 0x1, 0x1f ;  /* 0x0c201f0071967f89 */ /* 0x000f2200000e0000 */
[----:B------:R-:W-:-:S02]  /*aa40*/  FMNMX R159, R158, R159, !PT ;  /* 0x0000009f9e9f7209 */ /* 0x000fc40007800000 */
[----:B0-----:R-:W-:Y:S01]  /*aa50*/  FMNMX R158, R13, R35, !PT ;  /* 0x000000230d9e7209 */ /* 0x001fe20007800000 */
[----:B------:R-:W-:Y:S02]  /*aa60*/  BSSY B0, `(.L_x_1) ;  /* 0x0000015000007945 */ /* 0x000fe40003800000 */
[----:B------:R0:W0:Y:S01]  /*aa70*/  SHFL.BFLY PT, R35, R159, 0x1, 0x1f ;  /* 0x0c201f009f237f89 */ /* 0x00002200000e0000 */
[----:B-1----:R-:W-:-:S03]  /*aa80*/  FMNMX R146, R114, R146, !PT ;  /* 0x0000009272927209 */ /* 0x002fc60007800000 */
[----:B------:R1:W0:Y:S01]  /*aa90*/  SHFL.BFLY PT, R13, R158, 0x1, 0x1f ;  /* 0x0c201f009e0d7f89 */ /* 0x00022200000e0000 */
[----:B--2---:R-:W-:Y:S02]  /*aaa0*/  FMNMX R145, R47, R145, !PT ;  /* 0x000000912f917209 */ /* 0x004fe40007800000 */
[----:B---3--:R-:W-:Y:S02]  /*aab0*/  FMNMX R147, R115, R147, !PT ;  /* 0x0000009373937209 */ /* 0x008fe40007800000 */
[----:B----4-:R-:W-:Y:S02]  /*aac0*/  FMNMX R148, R117, R148, !PT ;  /* 0x0000009475947209 */ /* 0x010fe40007800000 */
[----:B------:R-:W-:Y:S02]  /*aad0*/  FMNMX R149, R144, R149, !PT ;  /* 0x0000009590957209 */ /* 0x000fe40007800000 */
[----:B------:R-:W-:Y:S01]  /*aae0*/  FMNMX R150, R113, R150, !PT ;  /* 0x0000009671967209 */ /* 0x000fe20007800000 */
[----:B------:R-:W-:Y:S06]  /*aaf0*/  BAR.SYNC.DEFER_BLOCKING 0x0 ;  /* 0x0000000000007b1d */ /* 0x000fec0000010000 */
[----:B------:R-:W-:Y:S05]  /*ab00*/  @P0 BRA `(.L_x_2) ;  /* 0x000000a000000947 */ /* 0x000fea0003800000 */
[----:B-1----:R-:W2:Y:S04]  /*ab10*/  LDL R172, [R1+0x38] ;  /* 0x0000380001ac7983 */ /* 0x002ea80000100800 */
[----:B------:R-:W1:Y:S02]  /*ab20*/  S2R R223, SR_TID.X ;  /* 0x0000000000df7919 */ /* 0x000e640000002100 */
[----:B-1----:R-:W-:-:S02]  /*ab30*/  LOP3.LUT R224, R223, 0x7f, RZ, 0xc0, !PT ;  /* 0x0000007fdfe07812 */ /* 0x002fc400078ec0ff */
[----:B------:R-:W-:Y:S02]  /*ab40*/  LOP3.LUT R223, R223, 0x1c, RZ, 0xc0, !PT ;  /* 0x0000001cdfdf7812 */ /* 0x000fe400078ec0ff */
[----:B------:R-:W-:Y:S02]  /*ab50*/  SHF.R.U32.HI R174, RZ, 0x3, R224 ;  /* 0x00000003ffae7819 */ /* 0x000fe400000116e0 */
[----:B------:R-:W-:Y:S02]  /*ab60*/  SHF.L.U32 R173, R223, 0x2, RZ ;  /* 0x00000002dfad7819 */ /* 0x000fe400000006ff */
[----:B------:R-:W-:-:S05]  /*ab70*/  LOP3.LUT R174, R174, 0xc, RZ, 0xc0, !PT ;  /* 0x0000000caeae7812 */ /* 0x000fca00078ec0ff */
[----:B------:R-:W-:-:S05]  /*ab80*/  IMAD.IADD R173, R173, 0x1, R174 ;  /* 0x00000001adad7824 */ /* 0x000fca00078e02ae */
[----:B------:R1:W-:Y:S04]  /*ab90*/  STS [R173], R145 ;  /* 0x00000091ad007388 */ /* 0x0003e80000000800 */
[----:B--2---:R1:W-:Y:S02]  /*aba0*/  STS [R172], R150 ;  /* 0x00000096ac007388 */ /* 0x0043e40000000800 */
.L_x_2:
[----:B-1----:R-:W-:Y:S05]  /*abb0*/  BSYNC B0 ;  /* 0x0000000000007941 */ /* 0x002fea0003800000 */
.L_x_1:
[----:B------:R-:W-:Y:S01]  /*abc0*/  BSSY B0, `(.L_x_3) ;  /* 0x0000017000007945 */ /* 0x000fe20003800000 */
[----:B------:R-:W-:Y:S01]  /*abd0*/  BSSY B1, `(.L_x_4) ;  /* 0x0000013000017945 */ /* 0x000fe20003800000 */
[----:B0-----:R-:W-:Y:S02]  /*abe0*/  FMNMX R35, R159, R35, !PT ;  /* 0x000000239f237209 */ /* 0x001fe40007800000 */
[----:B------:R-:W-:Y:S01]  /*abf0*/  FMNMX R13, R158, R13, !PT ;  /* 0x0000000d9e0d7209 */ /* 0x000fe20007800000 */
[----:B------:R-:W-:Y:S05]  /*ac00*/  @P0 BRA `(.L_x_5) ;  /* 0x0000005000000947 */ /* 0x000fea0003800000 */
[----:B------:R-:W2:Y:S04]  /*ac10*/  LDL R47, [R1+0x34] ;  /* 0x00003400012f7983 */ /* 0x000ea80000100800 */
[----:B--2---:R0:W-:Y:S01]  /*ac20*/  STS [R47], R146 ;  /* 0x000000922f007388 */ /* 0x0041e20000000800 */
[----:B------:R-:W-:Y:S05]  /*ac30*/  @P0 BRA `(.L_x_6) ;  /* 0x0000005000000947 */ /* 0x000fea0003800000 */
[----:B0-----:R-:W2:Y:S04]  /*ac40*/  LDL R47, [R1+0x30] ;  /* 0x00003000012f7983 */ /* 0x001ea80000100800 */
[----:B--2---:R0:W-:Y:S02]  /*ac50*/  STS [R47], R147 ;  /* 0x000000932f007388 */ /* 0x0041e40000000800 */
.L_x_5:
[----:B------:R-:W-:Y:S05]  /*ac60*/  @P0 BRA `(.L_x_7) ;  /* 0x0000005000000947 */ /* 0x000fea0003800000 */
[----:B0-----:R-:W2:Y:S04]  /*ac70*/  LDL R47, [R1+0x2c] ;  /* 0x00002c00012f7983 */ /* 0x001ea80000100800 */
[----:B--2---:R0:W-:Y:S02]  /*ac80*/  STS [R47], R148 ;  /* 0x000000942f007388 */ /* 0x0041e40000000800 */
.L_x_6:
[----:B------:R-:W-:Y:S05]  /*ac90*/  @P0 BRA `(.L_x_8) ;  /* 0x0000006000000947 */ /* 0x000fea0003800000 */
[----:B0-----:R-:W2:Y:S04]  /*aca0*/  LDL R47, [R1+0x28] ;  /* 0x00002800012f7983 */ /* 0x001ea80000100800 */
[----:B--2---:R0:W-:Y:S02]  /*acb0*/  STS [R47], R149 ;  /* 0x000000952f007388 */ /* 0x0041e40000000800 */
.L_x_7:
[----:B------:R-:W-:Y:S01]  /*acc0*/  @P0 BREAK B1 ;  /* 0x0000000000010942 */ /* 0x000fe20003800000 */
[----:B------:R-:W-:Y:S05]  /*acd0*/  @P0 BRA `(.L_x_9) ;  /* 0x0000005000000947 */ /* 0x000fea0003800000 */
[----:B0-----:R-:W2:Y:S04]  /*ace0*/  LDL R47, [R1+0x24] ;  /* 0x00002400012f7983 */ /* 0x001ea80000100800 */
[----:B--2---:R0:W-:Y:S02]  /*acf0*/  STS [R47], R35 ;  /* 0x000000232f007388 */ /* 0x0041e40000000800 */
.L_x_8:
[----:B------:R-:W-:Y:S05]  /*ad00*/  BSYNC B1 ;  /* 0x0000000000017941 */ /* 0x000fea0003800000 */
.L_x_4:
[----:B0-----:R-:W2:Y:S04]  /*ad10*/  LDL R35, [R1+0x20] ;  /* 0x0000200001237983 */ /* 0x001ea80000100800 */
[----:B--2---:R0:W-:Y:S02]  /*ad20*/  @!P0 STS [R35], R13 ;  /* 0x0000000d23008388 */ /* 0x0041e40000000800 */
.L_x_9:
[----:B------:R-:W-:Y:S05]  /*ad30*/  BSYNC B0 ;  /* 0x0000000000007941 */ /* 0x000fea0003800000 */
.L_x_3:
[----:B------:R-:W-:Y:S01]  /*ad40*/  WARPSYNC 0xffffffff ;  /* 0xffffffff00007948 */ /* 0x000fe20003800000 */
[----:B------:R-:W1:Y:S01]  /*ad50*/  S2R R164, SR_TID.X ;  /* 0x0000000000a47919 */ /* 0x000e620000002100 */
[----:B------:R-:W-:Y:S03]  /*ad60*/  BSSY B0, `(.L_x_10) ;  /* 0x0000158000007945 */ /* 0x000fe60003800000 */
[----:B------:R-:W-:Y:S06]  /*ad70*/  BAR.SYNC.DEFER_BLOCKING 0x0 ;  /* 0x0000000000007b1d */ /* 0x000fec0000010000 */
[----:B------:R-:W2:Y:S04]  /*ad80*/  S2R R114, SR_TID.X ;  /* 0x0000000000727919 */ /* 0x000ea80000002100 */
[----:B------:R-:W3:Y:S01]  /*ad90*/  S2R R158, SR_TID.X ;  /* 0x00000000009e7919 */ /* 0x000ee20000002100 */
[----:B-1----:R-:W-:-:S02]  /*ada0*/  LOP3.LUT R172, R164, 0x7f, RZ, 0xc0, !PT ;  /* 0x0000007fa4ac7812 */ /* 0x002fc400078ec0ff */
[----:B------:R-:W-:Y:S02]  /*adb0*/  LOP3.LUT R206, R164, 0x1c, RZ, 0xc0, !PT ;  /* 0x0000001ca4ce7812 */ /* 0x000fe400078ec0ff */
[----:B------:R-:W-:Y:S01]  /*adc0*/  SHF.R.U32.HI R241, RZ, 0x2, R164 ;  /* 0x00000002fff17819 */ /* 0x000fe200000116a4 */
[----:B0-----:R-:W0:Y:S03]  /*add0*/  LDS R47, [R172.X4] ;  /* 0x00000000ac2f7984 */ /* 0x001e260000004800 */
[----:B------:R-:W-:Y:S01]  /*ade0*/  SGXT.U32 R241, R241, 0x3 ;  /* 0x00000003f1f1781a */ /* 0x000fe20000000000 */
[----:B------:R-:W1:Y:S01]  /*adf0*/  LDS R13, [R172.X4+0x200] ;  /* 0x00020000ac0d7984 */ /* 0x000e620000004800 */
[----:B--2---:R-:W-:Y:S02]  /*ae00*/  SHF.R.U32.HI R114, RZ, 0x2, R114 ;  /* 0x00000002ff727819 */ /* 0x004fe40000011672 */
[----:B------:R-:W-:-:S02]  /*ae10*/  LOP3.LUT R241, R241, 0x8, RZ, 0xfc, !PT ;  /* 0x00000008f1f17812 */ /* 0x000fc400078efcff */
[----:B------:R-:W-:-:S04]  /*ae20*/  SGXT.U32 R114, R114, 0x3 ;  /* 0x000000037272781a */ /* 0x000fc80000000000 */
[----:B------:R-:W-:Y:S01]  /*ae30*/  LOP3.LUT R114, R114, 0x10, RZ, 0xfc, !PT ;  /* 0x0000001072727812 */ /* 0x000fe200078efcff */
[----:B0-----:R-:W0:Y:S04]  /*ae40*/  SHFL.BFLY PT, R113, R47, 0x2, 0x1f ;  /* 0x0c401f002f717f89 */ /* 0x001e2800000e0000 */
[----:B-1----:R-:W1:Y:S01]  /*ae50*/  SHFL.BFLY PT, R35, R13, 0x2, 0x1f ;  /* 0x0c401f000d237f89 */ /* 0x002e6200000e0000 */
[----:B0-----:R-:W-:Y:S02]  /*ae60*/  FMNMX R113, R47, R113, !PT ;  /* 0x000000712f717209 */ /* 0x001fe40007800000 */
[----:B-1----:R-:W-:-:S03]  /*ae70*/  FMNMX R35, R13, R35, !PT ;  /* 0x000000230d237209 */ /* 0x002fc60007800000 */
[----:B------:R-:W0:Y:S04]  /*ae80*/  SHFL.BFLY PT, R47, R113, 0x1, 0x1f ;  /* 0x0c201f00712f7f89 */ /* 0x000e2800000e0000 */
[----:B------:R-:W1:Y:S01]  /*ae90*/  SHFL.BFLY PT, R13, R35, 0x1, 0x1f ;  /* 0x0c201f00230d7f89 */ /* 0x000e6200000e0000 */
[----:B0-----:R-:W-:Y:S02]  /*aea0*/  FMNMX R47, R113, R47, !PT ;  /* 0x0000002f712f7209 */ /* 0x001fe40007800000 */
[----:B-1----:R-:W-:-:S03]  /*aeb0*/  FMNMX R13, R35, R13, !PT ;  /* 0x0000000d230d7209 */ /* 0x002fc60007800000 */
[----:B------:R-:W-:Y:S04]  /*aec0*/  @!P0 STS [R172.X4], R47 ;  /* 0x0000002fac008388 */ /* 0x000fe80000004800 */
[----:B------:R-:W-:Y:S04]  /*aed0*/  @!P0 STS [R172.X4+0x200], R13 ;  /* 0x0002000dac008388 */ /* 0x000fe80000004800 */
[----:B------:R-:W-:Y:S06]  /*aee0*/  BAR.SYNC.DEFER_BLOCKING 0x0 ;  /* 0x0000000000007b1d */ /* 0x000fec0000010000 */
[----:B------:R-:W0:Y:S04]  /*aef0*/  LDS R13, [R206.X4] ;  /* 0x00000000ce0d7984 */ /* 0x000e280000004800 */
[----:B------:R-:W1:Y:S01]  /*af00*/  LDS R35, [R241.X16] ;  /* 0x00000000f1237984 */ /* 0x000e62000000c800 */
[----:B0-----:R-:W-:-:S05]  /*af10*/  FMNMX R13, R13, R194, !PT ;  /* 0x000000c20d0d7209 */ /* 0x001fca0007800000 */
[--C-:B------:R-:W-:Y:S02]  /*af20*/  FADD R14, R14, -R13.reuse ;  /* 0x8000000d0e0e7221 */ /* 0x100fe40000000000 */
[--C-:B------:R-:W-:Y:S02]  /*af30*/  FADD R143, R143, -R13.reuse ;  /* 0x8000000d8f8f7221 */ /* 0x100fe40000000000 */
[----:B------:R-:W-:Y:S02]  /*af40*/  FMUL R14, R14, 1.4426950216293334961 ;  /* 0x3fb8aa3b0e0e7820 */ /* 0x000fe40000400000 */
[----:B------:R-:W-:Y:S02]  /*af50*/  FADD R150, R22, -R13 ;  /* 0x8000000d16967221 */ /* 0x000fe40000000000 */
[----:B------:R1:W-:Y:S01]  /*af60*/  MUFU.EX2 R205, R14 ;  /* 0x0000000e00cd7308 */ /* 0x0003e20000000800 */
[----:B------:R-:W-:Y:S02]  /*af70*/  FMUL R22, R143, 1.4426950216293334961 ;  /* 0x3fb8aa3b8f167820 */ /* 0x000fe40000400000 */
[----:B------:R-:W-:-:S02]  /*af80*/  FMUL R150, R150, 1.4426950216293334961 ;  /* 0x3fb8aa3b96967820 */ /* 0x000fc40000400000 */
[--C-:B------:R-:W-:Y:S02]  /*af90*/  FADD R147, R135, -R13.reuse ;  /* 0x8000000d87937221 */ /* 0x100fe40000000000 */
[--C-:B------:R-:W-:Y:S01]  /*afa0*/  FADD R131, R131, -R13.reuse ;  /* 0x8000000d83837221 */ /* 0x100fe20000000000 */
[----:B------:R-:W-:Y:S01]  /*afb0*/  MUFU.EX2 R22, R22 ;  /* 0x0000001600167308 */ /* 0x000fe20000000800 */
[----:B-1----:R-:W-:Y:S01]  /*afc0*/  FMNMX R14, R35, R192, !PT ;  /* 0x000000c0230e7209 */ /* 0x002fe20007800000 */
[--C-:B------:R-:W-:Y:S01]  /*afd0*/  FADD R134, R134, -R13.reuse ;  /* 0x8000000d86867221 */ /* 0x100fe20000000000 */
[----:B------:R0:W1:Y:S01]  /*afe0*/  LDS R35, [R114.X16] ;  /* 0x0000000072237984 */ /* 0x000062000000c800 */
[----:B------:R-:W-:Y:S02]  /*aff0*/  FADD R128, R128, -R13 ;  /* 0x8000000d80807221 */ /* 0x000fe40000000000 */
[--C-:B------:R-:W-:Y:S02]  /*b000*/  FADD R15, R15, -R14.reuse ;  /* 0x8000000e0f0f7221 */ /* 0x100fe40000000000 */
[--C-:B------:R-:W-:Y:S01]  /*b010*/  FADD R126, R126, -R14.reuse ;  /* 0x8000000e7e7e7221 */ /* 0x100fe20000000000 */
[----:B------:R-:W-:Y:S01]  /*b020*/  MUFU.EX2 R150, R150 ;  /* 0x0000009600967308 */ /* 0x000fe20000000800 */
[----:B------:R-:W-:Y:S01]  /*b030*/  FMUL R15, R15, 1.4426950216293334961 ;  /* 0x3fb8aa3b0f0f7820 */ /* 0x000fe20000400000 */
[----:B0-----:R-:W0:Y:S01]  /*b040*/  S2R R114, SR_TID.X ;  /* 0x0000000000727919 */ /* 0x001e220000002100 */
[----:B------:R-:W-:-:S02]  /*b050*/  FADD R142, R142, -R14 ;  /* 0x8000000e8e8e7221 */ /* 0x000fc40000000000 */
[----:B------:R-:W-:Y:S02]  /*b060*/  FMUL R126, R126, 1.4426950216293334961 ;  /* 0x3fb8aa3b7e7e7820 */ /* 0x000fe40000400000 */
[----:B------:R-:W-:Y:S01]  /*b070*/  FMUL R142, R142, 1.4426950216293334961 ;  /* 0x3fb8aa3b8e8e7820 */ /* 0x000fe20000400000 */
[----:B------:R-:W-:Y:S01]  /*b080*/  MUFU.EX2 R201, R15 ;  /* 0x0000000f00c97308 */ /* 0x000fe20000000800 */
[--C-:B------:R-:W-:Y:S02]  /*b090*/  FADD R146, R37, -R14.reuse ;  /* 0x8000000e25927221 */ /* 0x100fe40000000000 */
[----:B------:R-:W-:Y:S02]  /*b0a0*/  FADD R116, R116, -R14 ;  /* 0x8000000e74747221 */ /* 0x000fe40000000000 */
[----:B------:R-:W-:Y:S02]  /*b0b0*/  FMUL R131, R131, 1.4426950216293334961 ;  /* 0x3fb8aa3b83837820 */ /* 0x000fe40000400000 */
[----:B------:R-:W-:Y:S01]  /*b0c0*/  FMUL R116, R116, 1.4426950216293334961 ;  /* 0x3fb8aa3b74747820 */ /* 0x000fe20000400000 */
[----:B------:R3:W-:Y:S01]  /*b0d0*/  MUFU.EX2 R199, R126 ;  /* 0x0000007e00c77308 */ /* 0x0007e20000000800 */
[----:B------:R-:W-:-:S02]  /*b0e0*/  FMUL R134, R134, 1.4426950216293334961 ;  /* 0x3fb8aa3b86867820 */ /* 0x000fc40000400000 */
[----:B------:R-:W-:Y:S02]  /*b0f0*/  FMUL R128, R128, 1.4426950216293334961 ;  /* 0x3fb8aa3b80807820 */ /* 0x000fe40000400000 */
[--C-:B------:R-:W-:Y:S02]  /*b100*/  FADD R129, R129, -R14.reuse ;  /* 0x8000000e81817221 */ /* 0x100fe40000000000 */
[----:B------:R-:W-:Y:S01]  /*b110*/  FADD R38, R38, -R14 ;  /* 0x8000000e26267221 */ /* 0x000fe20000000000 */
[----:B------:R-:W-:Y:S01]  /*b120*/  MUFU.EX2 R149, R142 ;  /* 0x0000008e00957308 */ /* 0x000fe20000000800 */
[----:B---3--:R-:W-:Y:S01]  /*b130*/  SHF.R.U32.HI R126, RZ, 0x2, R158 ;  /* 0x00000002ff7e7819 */ /* 0x008fe2000001169e */
[----:B------:R-:W-:Y:S01]  /*b140*/  FMUL R129, R129, 1.4426950216293334961 ;  /* 0x3fb8aa3b81817820 */ /* 0x000fe20000400000 */
[----:B0-----:R-:W-:Y:S01]  /*b150*/  SHF.R.U32.HI R114, RZ, 0x2, R114 ;  /* 0x00000002ff727819 */ /* 0x001fe20000011672 */
[----:B------:R-:W-:Y:S01]  /*b160*/  FMUL R38, R38, 1.4426950216293334961 ;  /* 0x3fb8aa3b26267820 */ /* 0x000fe20000400000 */
[----:B------:R-:W-:Y:S01]  /*b170*/  SGXT.U32 R126, R126, 0x3 ;  /* 0x000000037e7e781a */ /* 0x000fe20000000000 */
[----:B------:R-:W-:Y:S01]  /*b180*/  FMUL R147, R147, 1.4426950216293334961 ;  /* 0x3fb8aa3b93937820 */ /* 0x000fe20000400000 */
[----:B------:R-:W-:Y:S01]  /*b190*/  SGXT.U32 R114, R114, 0x3 ;  /* 0x000000037272781a */ /* 0x000fe20000000000 */
[----:B------:R-:W0:Y:S01]  /*b1a0*/  MUFU.EX2 R117, R116 ;  /* 0x0000007400757308 */ /* 0x000e220000000800 */
[----:B------:R-:W-:Y:S01]  /*b1b0*/  LOP3.LUT R126, R126, 0x28, RZ, 0xfc, !PT ;  /* 0x000000287e7e7812 */ /* 0x000fe200078efcff */
[----:B------:R-:W-:Y:S01]  /*b1c0*/  FADD R169, R169, -R13 ;  /* 0x8000000da9a97221 */ /* 0x000fe20000000000 */
[----:B------:R-:W-:Y:S01]  /*b1d0*/  LOP3.LUT R114, R114, 0x18, RZ, 0xfc, !PT ;  /* 0x0000001872727812 */ /* 0x000fe200078efcff */
[----:B------:R-:W-:Y:S01]  /*b1e0*/  FMUL R146, R146, 1.4426950216293334961 ;  /* 0x3fb8aa3b92927820 */ /* 0x000fe20000400000 */
[----:B-1----:R-:W-:Y:S01]  /*b1f0*/  FMNMX R15, R35, R196, !PT ;  /* 0x000000c4230f7209 */ /* 0x002fe20007800000 */
[----:B------:R-:W-:-:S02]  /*b200*/  FADD R112, R112, -R14 ;  /* 0x8000000e70707221 */ /* 0x000fc40000000000 */
[----:B------:R1:W2:Y:S01]  /*b210*/  LDS R47, [R114.X16] ;  /* 0x00000000722f7984 */ /* 0x0002a2000000c800 */
[----:B------:R-:W-:Y:S01]  /*b220*/  MUFU.EX2 R173, R131 ;  /* 0x0000008300ad7308 */ /* 0x000fe20000000800 */
[--C-:B------:R-:W-:Y:S02]  /*b230*/  FADD R16, R16, -R15.reuse ;  /* 0x8000000f10107221 */ /* 0x100fe40000000000 */
[--C-:B------:R-:W-:Y:S02]  /*b240*/  FADD R125, R125, -R15.reuse ;  /* 0x8000000f7d7d7221 */ /* 0x100fe40000000000 */
[----:B------:R-:W-:Y:S01]  /*b250*/  FMUL R16, R16, 1.4426950216293334961 ;  /* 0x3fb8aa3b10107820 */ /* 0x000fe20000400000 */
[----:B-1----:R-:W1:Y:S01]  /*b260*/  S2R R114, SR_TID.X ;  /* 0x0000000000727919 */ /* 0x002e620000002100 */
[----:B------:R-:W-:Y:S02]  /*b270*/  FMUL R113, R125, 1.4426950216293334961 ;  /* 0x3fb8aa3b7d717820 */ /* 0x000fe40000400000 */
[----:B------:R2:W-:Y:S01]  /*b280*/  MUFU.EX2 R143, R16 ;  /* 0x00000010008f7308 */ /* 0x0005e20000000800 */
[----:B------:R-:W-:Y:S01]  /*b290*/  SHF.R.U32.HI R125, RZ, 0x2, R158 ;  /* 0x00000002ff7d7819 */ /* 0x000fe2000001169e */
[----:B------:R-:W-:-:S02]  /*b2a0*/  FADD R139, R139, -R15 ;  /* 0x8000000f8b8b7221 */ /* 0x000fc40000000000 */
[--C-:B------:R-:W-:Y:S01]  /*b2b0*/  FADD R141, R141, -R15.reuse ;  /* 0x8000000f8d8d7221 */ /* 0x100fe20000000000 */
[----:B------:R-:W-:Y:S01]  /*b2c0*/  SGXT.U32 R125, R125, 0x3 ;  /* 0x000000037d7d781a */ /* 0x000fe20000000000 */
[----:B------:R-:W-:Y:S02]  /*b2d0*/  FMUL R37, R139, 1.4426950216293334961 ;  /* 0x3fb8aa3b8b257820 */ /* 0x000fe40000400000 */
[--C-:B------:R-:W-:Y:S01]  /*b2e0*/  FADD R139, R137, -R15.reuse ;  /* 0x8000000f898b7221 */ /* 0x100fe20000000000 */
[----:B------:R-:W-:Y:S01]  /*b2f0*/  LOP3.LUT R125, R125, 0x30, RZ, 0xfc, !PT ;  /* 0x000000307d7d7812 */ /* 0x000fe200078efcff */
[----:B------:R-:W-:Y:S01]  /*b300*/  FMUL R141, R141, 1.4426950216293334961 ;  /* 0x3fb8aa3b8d8d7820 */ /* 0x000fe20000400000 */
[----:B------:R-:W-:Y:S01]  /*b310*/  MUFU.EX2 R203, R128 ;  /* 0x0000008000cb7308 */ /* 0x000fe20000000800 */
[--C-:B------:R-:W-:Y:S02]  /*b320*/  FADD R130, R130, -R15.reuse ;  /* 0x8000000f82827221 */ /* 0x100fe40000000000 */
[----:B------:R-:W-:-:S02]  /*b330*/  FADD R133, R133, -R15 ;  /* 0x8000000f85857221 */ /* 0x000fc40000000000 */
[----:B------:R-:W-:Y:S02]  /*b340*/  FMUL R130, R130, 1.4426950216293334961 ;  /* 0x3fb8aa3b82827820 */ /* 0x000fe40000400000 */
[----:B------:R-:W-:Y:S01]  /*b350*/  FMUL R35, R133, 1.4426950216293334961 ;  /* 0x3fb8aa3b85237820 */ /* 0x000fe20000400000 */
[----:B------:R-:W-:Y:S01]  /*b360*/  MUFU.EX2 R145, R141 ;  /* 0x0000008d00917308 */ /* 0x000fe20000000800 */
[----:B------:R-:W-:Y:S01]  /*b370*/  FMUL R139, R139, 1.4426950216293334961 ;  /* 0x3fb8aa3b8b8b7820 */ /* 0x000fe20000400000 */
[----:B-1----:R-:W-:Y:S01]  /*b380*/  SHF.R.U32.HI R114, RZ, 0x2, R114 ;  /* 0x00000002ff727819 */ /* 0x002fe20000011672 */
[----:B------:R-:W-:-:S03]  /*b390*/  FMUL R115, R169, 1.4426950216293334961 ;  /* 0x3fb8aa3ba9737820 */ /* 0x000fc60000400000 */
[----:B------:R-:W-:Y:S02]  /*b3a0*/  SGXT.U32 R114, R114, 0x3 ;  /* 0x000000037272781a */ /* 0x000fe40000000000 */
[----:B------:R-:W1:Y:S02]  /*b3b0*/  MUFU.EX2 R37, R37 ;  /* 0x0000002500257308 */ /* 0x000e640000000800 */
[----:B------:R-:W-:Y:S02]  /*b3c0*/  LOP3.LUT R114, R114, 0x20, RZ, 0xfc, !PT ;  /* 0x0000002072727812 */ /* 0x000fe400078efcff */
[----:B--2---:R-:W-:Y:S01]  /*b3d0*/  FMNMX R16, R47, R198, !PT ;  /* 0x000000c62f107209 */ /* 0x004fe20007800000 */
[----:B------:R-:W-:Y:S02]  /*b3e0*/  FADD R47, R45, -R15 ;  /* 0x8000000f2d2f7221 */ /* 0x000fe40000000000 */
[----:B------:R2:W3:Y:S01]  /*b3f0*/  LDS R45, [R114.X16] ;  /* 0x00000000722d7984 */ /* 0x0004e2000000c800 */
[----:B------:R-:W-:Y:S01]  /*b400*/  MUFU.EX2 R167, R134 ;  /* 0x0000008600a77308 */ /* 0x000fe20000000800 */
[----:B------:R-:W-:-:S02]  /*b410*/  FADD R17, R17, -R16 ;  /* 0x8000001011117221 */ /* 0x000fc40000000000 */
[--C-:B------:R-:W-:Y:S02]  /*b420*/  FADD R140, R140, -R16.reuse ;  /* 0x800000108c8c7221 */ /* 0x100fe40000000000 */
[----:B------:R-:W-:Y:S02]  /*b430*/  FMUL R17, R17, 1.4426950216293334961 ;  /* 0x3fb8aa3b11117820 */ /* 0x000fe40000400000 */
[--C-:B------:R-:W-:Y:S01]  /*b440*/  FADD R124, R124, -R16.reuse ;  /* 0x800000107c7c7221 */ /* 0x100fe20000000000 */
[----:B------:R-:W4:Y:S01]  /*b450*/  MUFU.EX2 R113, R113 ;  /* 0x0000007100717308 */ /* 0x000f220000000800 */
[----:B------:R-:W-:Y:S02]  /*b460*/  FMUL R140, R140, 1.4426950216293334961 ;  /* 0x3fb8aa3b8c8c7820 */ /* 0x000fe40000400000 */
[----:B------:R-:W-:Y:S02]  /*b470*/  FMUL R124, R124, 1.4426950216293334961 ;  /* 0x3fb8aa3b7c7c7820 */ /* 0x000fe40000400000 */
[----:B------:R-:W-:-:S02]  /*b480*/  FADD R138, R138, -R16 ;  /* 0x800000108a8a7221 */ /* 0x000fc40000000000 */
[----:B------:R-:W-:Y:S01]  /*b490*/  FMUL R47, R47, 1.4426950216293334961 ;  /* 0x3fb8aa3b2f2f7820 */ /* 0x000fe20000400000 */
[----:B------:R5:W-:Y:S01]  /*b4a0*/  MUFU.EX2 R142, R17 ;  /* 0x00000011008e7308 */ /* 0x000be20000000800 */
[----:B--2---:R-:W-:Y:S02]  /*b4b0*/  FMUL R114, R138, 1.4426950216293334961 ;  /* 0x3fb8aa3b8a727820 */ /* 0x004fe40000400000 */
[--C-:B------:R-:W-:Y:S02]  /*b4c0*/  FADD R138, R136, -R16.reuse ;  /* 0x80000010888a7221 */ /* 0x100fe40000000000 */
[--C-:B------:R-:W-:Y:S02]  /*b4d0*/  FADD R33, R33, -R16.reuse ;  /* 0x8000001021217221 */ /* 0x100fe40000000000 */
[--C-:B------:R-:W-:Y:S01]  /*b4e0*/  FADD R132, R132, -R16.reuse ;  /* 0x8000001084847221 */ /* 0x100fe20000000000 */
[----:B------:R-:W-:Y:S01]  /*b4f0*/  MUFU.EX2 R144, R140 ;  /* 0x0000008c00907308 */ /* 0x000fe20000000800 */
[----:B-----5:R-:W-:-:S02]  /*b500*/  FADD R17, R36, -R16 ;  /* 0x8000001024117221 */ /* 0x020fc40000000000 */
[----:B------:R-:W-:Y:S02]  /*b510*/  FMUL R33, R33, 1.4426950216293334961 ;  /* 0x3fb8aa3b21217820 */ /* 0x000fe40000400000 */
[----:B------:R-:W-:Y:S02]  /*b520*/  FMUL R17, R17, 1.4426950216293334961 ;  /* 0x3fb8aa3b11117820 */ /* 0x000fe40000400000 */
[----:B------:R-:W-:Y:S01]  /*b530*/  FMUL R138, R138, 1.4426950216293334961 ;  /* 0x3fb8aa3b8a8a7820 */ /* 0x000fe20000400000 */
[----:B------:R2:W-:Y:S08]  /*b540*/  MUFU.EX2 R36, R124 ;  /* 0x0000007c00247308 */ /* 0x0005f00000000800 */
[----:B------:R3:W-:Y:S01]  /*b550*/  MUFU.EX2 R140, R17 ;  /* 0x00000011008c7308 */ /* 0x0007e20000000800 */
[----:B--2---:R-:W2:Y:S07]  /*b560*/  LDS R124, [R126.X16] ;  /* 0x000000007e7c7984 */ /* 0x004eae000000c800 */
[----:B------:R-:W5:Y:S01]  /*b570*/  MUFU.EX2 R148, R129 ;  /* 0x0000008100947308 */ /* 0x000f620000000800 */
[----:B---3--:R-:W-:-:S05]  /*b580*/  FMNMX R17, R45, R212, !PT ;  /* 0x000000d42d117209 */ /* 0x008fca0007800000 */
[--C-:B------:R-:W-:Y:S02]  /*b590*/  FADD R45, R34, -R17.reuse ;  /* 0x80000011222d7221 */ /* 0x100fe40000000000 */
[--C-:B------:R-:W-:Y:S01]  /*b5a0*/  FADD R123, R123, -R17.reuse ;  /* 0x800000117b7b7221 */ /* 0x100fe20000000000 */
[----:B------:R-:W3:Y:S01]  /*b5b0*/  MUFU.EX2 R141, R130 ;  /* 0x00000082008d7308 */ /* 0x000ee20000000800 */
[----:B------:R-:W-:Y:S02]  /*b5c0*/  FMUL R45, R45, 1.4426950216293334961 ;  /* 0x3fb8aa3b2d2d7820 */ /* 0x000fe40000400000 */
[--C-:B------:R-:W-:Y:S02]  /*b5d0*/  FADD R18, R18, -R17.reuse ;  /* 0x8000001112127221 */ /* 0x100fe40000000000 */
[--C-:B------:R-:W-:Y:S02]  /*b5e0*/  FADD R131, R32, -R17.reuse ;  /* 0x8000001120837221 */ /* 0x100fe40000000000 */
[----:B------:R-:W-:Y:S01]  /*b5f0*/  FMUL R18, R18, 1.4426950216293334961 ;  /* 0x3fb8aa3b12127820 */ /* 0x000fe20000400000 */
[----:B------:R0:W-:Y:S01]  /*b600*/  MUFU.EX2 R137, R45 ;  /* 0x0000002d00897308 */ /* 0x0001e20000000800 */
[----:B------:R-:W-:-:S02]  /*b610*/  FADD R46, R46, -R17 ;  /* 0x800000112e2e7221 */ /* 0x000fc40000000000 */
[--C-:B------:R-:W-:Y:S02]  /*b620*/  FADD R127, R127, -R17.reuse ;  /* 0x800000117f7f7221 */ /* 0x100fe40000000000 */
[----:B------:R-:W-:Y:S02]  /*b630*/  FADD R31, R31, -R17 ;  /* 0x800000111f1f7221 */ /* 0x000fe40000000000 */
[----:B------:R-:W-:Y:S01]  /*b640*/  FMUL R127, R127, 1.4426950216293334961 ;  /* 0x3fb8aa3b7f7f7820 */ /* 0x000fe20000400000 */
[----:B------:R2:W-:Y:S01]  /*b650*/  MUFU.EX2 R135, R18 ;  /* 0x0000001200877308 */ /* 0x0005e20000000800 */
[----:B0-----:R-:W-:Y:S02]  /*b660*/  FMUL R45, R123, 1.4426950216293334961 ;  /* 0x3fb8aa3b7b2d7820 */ /* 0x001fe40000400000 */
[----:B------:R-:W0:Y:S01]  /*b670*/  LDS R123, [R125.X16] ;  /* 0x000000007d7b7984 */ /* 0x000e22000000c800 */
[----:B------:R-:W-:Y:S02]  /*b680*/  FMUL R31, R31, 1.4426950216293334961 ;  /* 0x3fb8aa3b1f1f7820 */ /* 0x000fe40000400000 */
[----:B------:R-:W-:-:S02]  /*b690*/  FMUL R131, R131, 1.4426950216293334961 ;  /* 0x3fb8aa3b83837820 */ /* 0x000fc40000400000 */
[----:B------:R1:W0:Y:S01]  /*b6a0*/  MUFU.EX2 R116, R38 ;  /* 0x0000002600747308 */ /* 0x0002220000000800 */
[----:B--2---:R-:W-:Y:S01]  /*b6b0*/  FMNMX R18, R124, R213, !PT ;  /* 0x000000d57c127209 */ /* 0x004fe20007800000 */
[----:B------:R-:W-:Y:S01]  /*b6c0*/  FADD R153, R153, -R17 ;  /* 0x8000001199997221 */ /* 0x000fe20000000000 */
[----:B------:R-:W-:-:S03]  /*b6d0*/  SHF.R.U32.HI R124, RZ, 0x2, R158 ;  /* 0x00000002ff7c7819 */ /* 0x000fc6000001169e */
[--C-:B------:R-:W-:Y:S01]  /*b6e0*/  FADD R19, R19, -R18.reuse ;  /* 0x8000001213137221 */ /* 0x100fe20000000000 */
[----:B------:R-:W-:Y:S01]  /*b6f0*/  SGXT.U32 R124, R124, 0x3 ;  /* 0x000000037c7c781a */ /* 0x000fe20000000000 */
[--C-:B------:R-:W-:Y:S01]  /*b700*/  FADD R32, R43, -R18.reuse ;  /* 0x800000122b207221 */ /* 0x100fe20000000000 */
[----:B------:R-:W2:Y:S01]  /*b710*/  MUFU.EX2 R35, R35 ;  /* 0x0000002300237308 */ /* 0x000ea20000000800 */
[----:B------:R-:W-:Y:S01]  /*b720*/  FMUL R19, R19, 1.4426950216293334961 ;  /* 0x3fb8aa3b13137820 */ /* 0x000fe20000400000 */
[----:B------:R-:W-:Y:S01]  /*b730*/  LOP3.LUT R124, R124, 0x38, RZ, 0xfc, !PT ;  /* 0x000000387c7c7812 */ /* 0x000fe200078efcff */
[--C-:B------:R-:W-:Y:S02]  /*b740*/  FADD R41, R41, -R18.reuse ;  /* 0x8000001229297221 */ /* 0x100fe40000000000 */
[----:B------:R-:W-:Y:S02]  /*b750*/  FMUL R32, R32, 1.4426950216293334961 ;  /* 0x3fb8aa3b20207820 */ /* 0x000fe40000400000 */
[----:B------:R-:W-:Y:S01]  /*b760*/  FMUL R41, R41, 1.4426950216293334961 ;  /* 0x3fb8aa3b29297820 */ /* 0x000fe20000400000 */
[----:B------:R-:W-:Y:S01]  /*b770*/  MUFU.EX2 R134, R19 ;  /* 0x0000001300867308 */ /* 0x000fe20000000800 */
[----:B------:R-:W-:-:S02]  /*b780*/  FADD R122, R122, -R18 ;  /* 0x800000127a7a7221 */ /* 0x000fc40000000000 */
[----:B-1----:R-:W-:Y:S02]  /*b790*/  FMUL R38, R112, 1.4426950216293334961 ;  /* 0x3fb8aa3b70267820 */ /* 0x002fe40000400000 */
[--C-:B------:R-:W-:Y:S02]  /*b7a0*/  FADD R44, R44, -R18.reuse ;  /* 0x800000122c2c7221 */ /* 0x100fe40000000000 */
[--C-:B------:R-:W-:Y:S01]  /*b7b0*/  FADD R30, R30, -R18.reuse ;  /* 0x800000121e1e7221 */ /* 0x100fe20000000000 */
[----:B------:R1:W-:Y:S01]  /*b7c0*/  MUFU.EX2 R136, R32 ;  /* 0x0000002000887308 */ /* 0x0003e20000000800 */
[----:B------:R-:W-:Y:S02]  /*b7d0*/  FMUL R44, R44, 1.4426950216293334961 ;  /* 0x3fb8aa3b2c2c7820 */ /* 0x000fe40000400000 */
[----:B------:R-:W-:Y:S02]  /*b7e0*/  FMUL R30, R30, 1.4426950216293334961 ;  /* 0x3fb8aa3b1e1e7820 */ /* 0x000fe40000400000 */
[----:B------:R-:W-:-:S02]  /*b7f0*/  FADD R119, R119, -R18 ;  /* 0x8000001277777221 */ /* 0x000fc40000000000 */
[----:B------:R-:W-:Y:S01]  /*b800*/  FADD R27, R27, -R18 ;  /* 0x800000121b1b7221 */ /* 0x000fe20000000000 */
[----:B------:R2:W-:Y:S01]  /*b810*/  MUFU.EX2 R130, R41 ;  /* 0x0000002900827308 */ /* 0x0005e20000000800 */
[----:B-1----:R-:W-:Y:S01]  /*b820*/  FMUL R32, R122, 1.4426950216293334961 ;  /* 0x3fb8aa3b7a207820 */ /* 0x002fe20000400000 */
[----:B0-----:R-:W-:Y:S01]  /*b830*/  FMNMX R19, R123, R214, !PT ;  /* 0x000000d67b137209 */ /* 0x001fe20007800000 */
[----:B------:R-:W-:Y:S01]  /*b840*/  FADD R122, R149, R117 ;  /* 0x00000075957a7221 */ /* 0x000fe20000000000 */
[----:B------:R-:W-:Y:S01]  /*b850*/  LDS R123, [R124.X16] ;  /* 0x000000007c7b7984 */ /* 0x000fe2000000c800 */
[----:B------:R-:W-:Y:S02]  /*b860*/  FMUL R27, R27, 1.4426950216293334961 ;  /* 0x3fb8aa3b1b1b7820 */ /* 0x000fe40000400000 */
[--C-:B------:R-:W-:Y:S01]  /*b870*/  FADD R125, R25, -R19.reuse ;  /* 0x80000013197d7221 */ /* 0x100fe20000000000 */
[----:B------:R-:W0:Y:S01]  /*b880*/  MUFU.EX2 R147, R147 ;  /* 0x0000009300937308 */ /* 0x000e220000000800 */
[----:B--2---:R-:W-:-:S02]  /*b890*/  FADD R41, R121, -R19 ;  /* 0x8000001379297221 */ /* 0x004fc40000000000 */
[----:B------:R-:W-:Y:S02]  /*b8a0*/  FADD R121, R150, R22 ;  /* 0x0000001696797221 */ /* 0x000fe40000000000 */
[----:B------:R-:W-:Y:S02]  /*b8b0*/  FADD R25, R145, R37 ;  /* 0x0000002591197221 */ /* 0x000fe40000000000 */
[----:B------:R-:W-:Y:S01]  /*b8c0*/  FADD R121, R205, R121 ;  /* 0x00000079cd797221 */ /* 0x000fe20000000000 */
[----:B------:R-:W1:Y:S01]  /*b8d0*/  MUFU.EX2 R146, R146 ;  /* 0x0000009200927308 */ /* 0x000e620000000800 */
[----:B------:R-:W-:Y:S02]  /*b8e0*/  FADD R122, R201, R122 ;  /* 0x0000007ac97a7221 */ /* 0x000fe40000000000 */
[----:B------:R-:W-:Y:S02]  /*b8f0*/  FADD R25, R143, R25 ;  /* 0x000000198f197221 */ /* 0x000fe40000000000 */
[----:B------:R-:W-:-:S02]  /*b900*/  FADD R121, R203, R121 ;  /* 0x00000079cb797221 */ /* 0x000fc40000000000 */
[----:B------:R-:W-:Y:S01]  /*b910*/  FADD R122, R199, R122 ;  /* 0x0000007ac77a7221 */ /* 0x000fe20000000000 */
[----:B------:R-:W2:Y:S01]  /*b920*/  MUFU.EX2 R139, R139 ;  /* 0x0000008b008b7308 */ /* 0x000ea20000000800 */
[----:B----4-:R-:W-:Y:S02]  /*b930*/  FADD R25, R113, R25 ;  /* 0x0000001971197221 */ /* 0x010fe40000000000 */
[----:B------:R-:W-:Y:S02]  /*b940*/  FADD R121, R173, R121 ;  /* 0x00000079ad797221 */ /* 0x000fe40000000000 */
[----:B-----5:R-:W-:Y:S02]  /*b950*/  FADD R122, R148, R122 ;  /* 0x0000007a947a7221 */ /* 0x020fe40000000000 */
[----:B---3--:R-:W-:Y:S01]  /*b960*/  FADD R25, R141, R25 ;  /* 0x000000198d197221 */ /* 0x008fe20000000000 */
[----:B------:R-:W3:Y:S01]  /*b970*/  MUFU.EX2 R115, R115 ;  /* 0x0000007300737308 */ /* 0x000ee20000000800 */
[----:B------:R-:W-:-:S02]  /*b980*/  FADD R121, R167, R121 ;  /* 0x00000079a7797221 */ /* 0x000fc40000000000 */
[----:B------:R-:W-:Y:S02]  /*b990*/  FADD R122, R116, R122 ;  /* 0x0000007a747a7221 */ /* 0x000fe40000000000 */
[----:B------:R-:W-:Y:S02]  /*b9a0*/  FADD R25, R35, R25 ;  /* 0x0000001923197221 */ /* 0x000fe40000000000 */
[----:B0-----:R-:W-:Y:S01]  /*b9b0*/  FADD R121, R147, R121 ;  /* 0x0000007993797221 */ /* 0x001fe20000000000 */
[----:B------:R-:W0:Y:S01]  /*b9c0*/  MUFU.EX2 R38, R38 ;  /* 0x0000002600267308 */ /* 0x000e220000000800 */
[----:B-1----:R-:W-:Y:S02]  /*b9d0*/  FADD R122, R146, R122 ;  /* 0x0000007a927a7221 */ /* 0x002fe40000000000 */
[----:B--2---:R-:W-:Y:S02]  /*b9e0*/  FADD R25, R139, R25 ;  /* 0x000000198b197221 */ /* 0x004fe40000000000 */
[----:B------:R-:W-:-:S02]  /*b9f0*/  FMUL R112, R132, 1.4426950216293334961 ;  /* 0x3fb8aa3b84707820 */ /* 0x000fc40000400000 */
[----:B------:R-:W-:Y:S01]  /*ba00*/  FADD R42, R42, -R19 ;  /* 0x800000132a2a7221 */ /* 0x000fe20000000000 */
[----:B------:R-:W1:Y:S01]  /*ba10*/  MUFU.EX2 R47, R47 ;  /* 0x0000002f002f7308 */ /* 0x000e620000000800 */
[----:B---3--:R-:W-:Y:S02]  /*ba20*/  FADD R121, R115, R121 ;  /* 0x0000007973797221 */ /* 0x008fe40000000000 */
[----:B------:R-:W-:Y:S02]  /*ba30*/  FADD R152, R152, -R19 ;  /* 0x8000001398987221 */ /* 0x000fe40000000000 */
[----:B------:R-:W-:Y:S01]  /*ba40*/  FMUL R41, R41, 1.4426950216293334961 ;  /* 0x3fb8aa3b29297820 */ /* 0x000fe20000400000 */
[----:B------:R-:W2:Y:S01]  /*ba50*/  SHFL.BFLY PT, R126, R121, 0x2, 0x1f ;  /* 0x0c401f00797e7f89 */ /* 0x000ea200000e0000 */
[----:B------:R-:W-:Y:S01]  /*ba60*/  FMUL R129, R152, 1.4426950216293334961 ;  /* 0x3fb8aa3b98817820 */ /* 0x000fe20000400000 */
[----:B------:R3:W-:Y:S01]  /*ba70*/  MUFU.EX2 R34, R33 ;  /* 0x0000002100227308 */ /* 0x0007e20000000800 */
[----:B0-----:R-:W-:-:S02]  /*ba80*/  FADD R122, R38, R122 ;  /* 0x0000007a267a7221 */ /* 0x001fc40000000000 */
[----:B------:R-:W-:Y:S02]  /*ba90*/  FMUL R125, R125, 1.4426950216293334961 ;  /* 0x3fb8aa3b7d7d7820 */ /* 0x000fe40000400000 */
[----:B------:R-:W-:Y:S01]  /*baa0*/  FMUL R153, R153, 1.4426950216293334961 ;  /* 0x3fb8aa3b99997820 */ /* 0x000fe20000400000 */
[----:B------:R-:W-:Y:S01]  /*bab0*/  SHFL.BFLY PT, R124, R122, 0x2, 0x1f ;  /* 0x0c401f007a7c7f89 */ /* 0x000fe200000e0000 */
[----:B-1----:R-:W-:Y:S01]  /*bac0*/  FADD R25, R47, R25 ;  /* 0x000000192f197221 */ /* 0x002fe20000000000 */
[----:B------:R-:W-:Y:S01]  /*bad0*/  MUFU.EX2 R133, R127 ;  /* 0x0000007f00857308 */ /* 0x000fe20000000800 */
[----:B---3--:R-:W-:-:S07]  /*bae0*/  FMUL R33, R46, 1.4426950216293334961 ;  /* 0x3fb8aa3b2e217820 */ /* 0x008fce0000400000 */
[----:B------:R-:W-:Y:S01]  /*baf0*/  MUFU.EX2 R46, R44 ;  /* 0x0000002c002e7308 */ /* 0x000fe20000000800 */
[----:B--2---:R-:W-:-:S07]  /*bb00*/  FADD R121, R121, R126 ;  /* 0x0000007e79797221 */ /* 0x004fce0000000000 */
[----:B------:R0:W-:Y:S08]  /*bb10*/  MUFU.EX2 R44, R30 ;  /* 0x0000001e002c7308 */ /* 0x0001f00000000800 */
[----:B------:R1:W-:Y:S01]  /*bb20*/  MUFU.EX2 R132, R27 ;  /* 0x0000001b00847308 */ /* 0x0003e20000000800 */
[----:B0-----:R-:W-:Y:S02]  /*bb30*/  FMUL R30, R119, 1.4426950216293334961 ;  /* 0x3fb8aa3b771e7820 */ /* 0x001fe40000400000 */
[----:B------:R-:W-:-:S04]  /*bb40*/  FADD R119, R29, -R19 ;  /* 0x800000131d777221 */ /* 0x000fc80000000000 */
[----:B------:R-:W-:Y:S01]  /*bb50*/  FMUL R119, R119, 1.4426950216293334961 ;  /* 0x3fb8aa3b77777820 */ /* 0x000fe20000400000 */
[----:B------:R-:W-:Y:S01]  /*bb60*/  MUFU.EX2 R114, R114 ;  /* 0x0000007200727308 */ /* 0x000fe20000000800 */
[----:B-1----:R-:W-:-:S04]  /*bb70*/  FADD R27, R151, -R19 ;  /* 0x80000013971b7221 */ /* 0x002fc80000000000 */
[----:B------:R-:W-:-:S03]  /*bb80*/  FMUL R27, R27, 1.4426950216293334961 ;  /* 0x3fb8aa3b1b1b7820 */ /* 0x000fc60000400000 */
[----:B------:R0:W-:Y:S08]  /*bb90*/  MUFU.EX2 R127, R119 ;  /* 0x00000077007f7308 */ /* 0x0001f00000000800 */
[----:B------:R1:W-:Y:S01]  /*bba0*/  MUFU.EX2 R29, R27 ;  /* 0x0000001b001d7308 */ /* 0x0003e20000000800 */
[----:B0-----:R-:W0:Y:S07]  /*bbb0*/  SHFL.BFLY PT, R119, R25, 0x2, 0x1f ;  /* 0x0c401f0019777f89 */ /* 0x001e2e00000e0000 */
[----:B------:R-:W-:Y:S01]  /*bbc0*/  MUFU.EX2 R33, R33 ;  /* 0x0000002100217308 */ /* 0x000fe20000000800 */
[----:B-1----:R-:W-:-:S02]  /*bbd0*/  FADD R27, R39, -R19 ;  /* 0x80000013271b7221 */ /* 0x002fc40000000000 */
[----:B------:R-:W-:Y:S01]  /*bbe0*/  FADD R39, R20, -R19 ;  /* 0x8000001314277221 */ /* 0x000fe20000000000 */
[----:B------:R-:W-:Y:S01]  /*bbf0*/  FMNMX R20, R123, R215, !PT ;  /* 0x000000d77b147209 */ /* 0x000fe20007800000 */
[----:B------:R-:W-:Y:S02]  /*bc00*/  FMUL R27, R27, 1.4426950216293334961 ;  /* 0x3fb8aa3b1b1b7820 */ /* 0x000fe40000400000 */
[----:B------:R-:W-:Y:S01]  /*bc10*/  FMUL R39, R39, 1.4426950216293334961 ;  /* 0x3fb8aa3b27277820 */ /* 0x000fe20000400000 */
[----:B------:R-:W1:Y:S01]  /*bc20*/  MUFU.EX2 R129, R129 ;  /* 0x0000008100817308 */ /* 0x000e620000000800 */
[--C-:B------:R-:W-:Y:S02]  /*bc30*/  FADD R28, R28, -R20.reuse ;  /* 0x800000141c1c7221 */ /* 0x100fe40000000000 */
[----:B------:R-:W-:Y:S02]  /*bc40*/  FADD R40, R40, -R20 ;  /* 0x8000001428287221 */ /* 0x000fe40000000000 */
[----:B------:R-:W-:-:S02]  /*bc50*/  FMUL R126, R28, 1.4426950216293334961 ;  /* 0x3fb8aa3b1c7e7820 */ /* 0x000fc40000400000 */
[--C-:B------:R-:W-:Y:S01]  /*bc60*/  FADD R28, R120, -R20.reuse ;  /* 0x80000014781c7221 */ /* 0x100fe20000000000 */
[----:B------:R2:W-:Y:S01]  /*bc70*/  MUFU.EX2 R123, R39 ;  /* 0x00000027007b7308 */ /* 0x0005e20000000800 */
[----:B0-----:R-:W-:Y:S02]  /*bc80*/  FADD R25, R25, R119 ;  /* 0x0000007719197221 */ /* 0x001fe40000000000 */
[----:B------:R-:W-:Y:S02]  /*bc90*/  FMUL R40, R40, 1.4426950216293334961 ;  /* 0x3fb8aa3b28287820 */ /* 0x000fe40000400000 */
[----:B------:R-:W-:Y:S01]  /*bca0*/  FMUL R28, R28, 1.4426950216293334961 ;  /* 0x3fb8aa3b1c1c7820 */ /* 0x000fe20000400000 */
[----:B------:R-:W-:Y:S01]  /*bcb0*/  SHFL.BFLY PT, R119, R25, 0x1, 0x1f ;  /* 0x0c201f0019777f89 */ /* 0x000fe200000e0000 */
[----:B------:R-:W-:Y:S01]  /*bcc0*/  FADD R24, R24, -R20 ;  /* 0x8000001418187221 */ /* 0x000fe20000000000 */
[----:B------:R-:W-:Y:S01]  /*bcd0*/  MUFU.EX2 R128, R40 ;  /* 0x0000002800807308 */ /* 0x000fe20000000800 */
[----:B--2---:R-:W-:-:S02]  /*bce0*/  FMUL R39, R42, 1.4426950216293334961 ;  /* 0x3fb8aa3b2a277820 */ /* 0x004fc40000400000 */
[----:B------:R-:W-:Y:S02]  /*bcf0*/  FADD R42, R23, -R20 ;  /* 0x80000014172a7221 */ /* 0x000fe40000000000 */
[----:B------:R-:W-:Y:S02]  /*bd00*/  FADD R23, R122, R124 ;  /* 0x0000007c7a177221 */ /* 0x000fe40000000000 */
[----:B------:R-:W-:Y:S01]  /*bd10*/  SHFL.BFLY PT, R122, R121, 0x1, 0x1f ;  /* 0x0c201f00797a7f89 */ /* 0x000fe200000e0000 */
[----:B------:R-:W-:Y:S01]  /*bd20*/  FMUL R42, R42, 1.4426950216293334961 ;  /* 0x3fb8aa3b2a2a7820 */ /* 0x000fe20000400000 */
[----:B------:R-:W-:Y:S01]  /*bd30*/  MUFU.EX2 R126, R126 ;  /* 0x0000007e007e7308 */ /* 0x000fe20000000800 */
[----:B------:R-:W-:Y:S01]  /*bd40*/  FADD R26, R26, -R20 ;  /* 0x800000141a1a7221 */ /* 0x000fe20000000000 */
[----:B------:R-:W0:Y:S01]  /*bd50*/  SHFL.BFLY PT, R120, R23, 0x1, 0x1f ;  /* 0x0c201f0017787f89 */ /* 0x000e2200000e0000 */
[----:B------:R-:W-:Y:S02]  /*bd60*/  FMUL R24, R24, 1.4426950216293334961 ;  /* 0x3fb8aa3b18187820 */ /* 0x000fe40000400000 */
[----:B------:R-:W-:-:S02]  /*bd70*/  FMUL R26, R26, 1.4426950216293334961 ;  /* 0x3fb8aa3b1a1a7820 */ /* 0x000fc40000400000 */
[----:B-1----:R-:W-:Y:S01]  /*bd80*/  FADD R151, R129, R29 ;  /* 0x0000001d81977221 */ /* 0x002fe20000000000 */
[----:B------:R-:W1:Y:S03]  /*bd90*/  MUFU.EX2 R42, R42 ;  /* 0x0000002a002a7308 */ /* 0x000e660000000800 */
[----:B------:R-:W-:-:S05]  /*bda0*/  FADD R151, R127, R151 ;  /* 0x000000977f977221 */ /* 0x000fca0000000000 */
[----:B------:R-:W2:Y:S08]  /*bdb0*/  MUFU.EX2 R45, R45 ;  /* 0x0000002d002d7308 */ /* 0x000eb00000000800 */
[----:B------:R-:W-:Y:S01]  /*bdc0*/  MUFU.EX2 R32, R32 ;  /* 0x0000002000207308 */ /* 0x000fe20000000800 */
[----:B-1----:R-:W-:Y:S02]  /*bdd0*/  FADD R152, R128, R42 ;  /* 0x0000002a80987221 */ /* 0x002fe40000000000 */
[----:B0-----:R-:W-:-:S02]  /*bde0*/  FADD R23, R23, R120 ;  /* 0x0000007817177221 */ /* 0x001fc40000000000 */
[----:B------:R-:W-:Y:S02]  /*bdf0*/  FADD R120, R137, R33 ;  /* 0x0000002189787221 */ /* 0x000fe40000000000 */
[----:B------:R-:W-:Y:S01]  /*be00*/  FADD R152, R126, R152 ;  /* 0x000000987e987221 */ /* 0x000fe20000000000 */
[----:B------:R-:W0:Y:S01]  /*be10*/  MUFU.EX2 R41, R41 ;  /* 0x0000002900297308 */ /* 0x000e220000000800 */
[----:B------:R-:W-:-:S04]  /*be20*/  FADD R120, R135, R120 ;  /* 0x0000007887787221 */ /* 0x000fc80000000000 */
[----:B--2---:R-:W-:-:S03]  /*be30*/  FADD R120, R45, R120 ;  /* 0x000000782d787221 */ /* 0x004fc60000000000 */
[----:B------:R-:W1:Y:S01]  /*be40*/  MUFU.EX2 R28, R28 ;  /* 0x0000001c001c7308 */ /* 0x000e620000000800 */
[----:B------:R-:W-:-:S07]  /*be50*/  FADD R120, R133, R120 ;  /* 0x0000007885787221 */ /* 0x000fce0000000000 */
[----:B------:R2:W3:Y:S01]  /*be60*/  MUFU.EX2 R124, R24 ;  /* 0x00000018007c7308 */ /* 0x0004e20000000800 */
[----:B0-----:R-:W-:-:S07]  /*be70*/  FADD R151, R41, R151 ;  /* 0x0000009729977221 */ /* 0x001fce0000000000 */
[----:B------:R-:W0:Y:S01]  /*be80*/  MUFU.EX2 R125, R125 ;  /* 0x0000007d007d7308 */ /* 0x000e220000000800 */
[----:B--2---:R-:W-:Y:S02]  /*be90*/  FADD R24, R21, -R20 ;  /* 0x8000001415187221 */ /* 0x004fe40000000000 */
[----:B------:R-:W-:Y:S02]  /*bea0*/  FADD R21, R121, R122 ;  /* 0x0000007a79157221 */ /* 0x000fe40000000000 */
[----:B------:R-:W-:Y:S02]  /*beb0*/  FMUL R24, R24, 1.4426950216293334961 ;  /* 0x3fb8aa3b18187820 */ /* 0x000fe40000400000 */
[----:B------:R-:W-:Y:S01]  /*bec0*/  FADD R121, R136, R46 ;  /* 0x0000002e88797221 */ /* 0x000fe20000000000 */
[----:B------:R2:W-:Y:S01]  /*bed0*/  MUFU.EX2 R40, R26 ;  /* 0x0000001a00287308 */ /* 0x0005e20000000800 */
[----:B-1----:R-:W-:Y:S02]  /*bee0*/  FADD R152, R28, R152 ;  /* 0x000000981c987221 */ /* 0x002fe40000000000 */
[----:B------:R-:W-:-:S02]  /*bef0*/  FADD R121, R134, R121 ;  /* 0x0000007986797221 */ /* 0x000fc40000000000 */
[----:B---3--:R-:W-:Y:S02]  /*bf00*/  FADD R152, R124, R152 ;  /* 0x000000987c987221 */ /* 0x008fe40000000000 */
[----:B------:R-:W-:Y:S01]  /*bf10*/  FADD R121, R32, R121 ;  /* 0x0000007920797221 */ /* 0x000fe20000000000 */
[----:B------:R-:W1:Y:S01]  /*bf20*/  MUFU.EX2 R112, R112 ;  /* 0x0000007000707308 */ /* 0x000e620000000800 */
[----:B--2---:R-:W-:Y:S02]  /*bf30*/  FADD R26, R118, -R20 ;  /* 0x80000014761a7221 */ /* 0x004fe40000000000 */
[----:B------:R-:W-:Y:S02]  /*bf40*/  FADD R118, R25, R119 ;  /* 0x0000007719767221 */ /* 0x000fe40000000000 */
[----:B------:R-:W-:Y:S02]  /*bf50*/  FADD R119, R144, R114 ;  /* 0x0000007290777221 */ /* 0x000fe40000000000 */
[----:B------:R-:W-:Y:S01]  /*bf60*/  FMUL R26, R26, 1.4426950216293334961 ;  /* 0x3fb8aa3b1a1a7820 */ /* 0x000fe20000400000 */
[----:B------:R-:W2:Y:S01]  /*bf70*/  MUFU.EX2 R31, R31 ;  /* 0x0000001f001f7308 */ /* 0x000ea20000000800 */
[----:B------:R-:W-:-:S02]  /*bf80*/  FADD R119, R142, R119 ;  /* 0x000000778e777221 */ /* 0x000fc40000000000 */
[----:B------:R-:W-:Y:S02]  /*bf90*/  FADD R121, R132, R121 ;  /* 0x0000007984797221 */ /* 0x000fe40000000000 */
[----:B------:R-:W-:Y:S02]  /*bfa0*/  FADD R119, R36, R119 ;  /* 0x0000007724777221 */ /* 0x000fe40000000000 */
[----:B0-----:R-:W-:Y:S01]  /*bfb0*/  FADD R151, R125, R151 ;  /* 0x000000977d977221 */ /* 0x001fe20000000000 */
[----:B------:R-:W0:Y:S01]  /*bfc0*/  MUFU.EX2 R27, R27 ;  /* 0x0000001b001b7308 */ /* 0x000e220000000800 */
[----:B------:R-:W-:Y:S02]  /*bfd0*/  FADD R119, R140, R119 ;  /* 0x000000778c777221 */ /* 0x000fe40000000000 */
[----:B------:R-:W-:Y:S02]  /*bfe0*/  FADD R121, R44, R121 ;  /* 0x000000792c797221 */ /* 0x000fe40000000000 */
[----:B-1----:R-:W-:-:S02]  /*bff0*/  FADD R119, R112, R119 ;  /* 0x0000007770777221 */ /* 0x002fc40000000000 */
[----:B------:R-:W-:Y:S01]  /*c000*/  FADD R152, R40, R152 ;  /* 0x0000009828987221 */ /* 0x000fe20000000000 */
[----:B------:R-:W1:Y:S01]  /*c010*/  MUFU.EX2 R138, R138 ;  /* 0x0000008a008a7308 */ /* 0x000e620000000800 */
[----:B--2---:R-:W-:Y:S02]  /*c020*/  FADD R120, R31, R120 ;  /* 0x000000781f787221 */ /* 0x004fe40000000000 */
[----:B------:R-:W-:-:S05]  /*c030*/  FADD R121, R130, R121 ;  /* 0x0000007982797221 */ /* 0x000fca0000000000 */
[----:B------:R-:W2:Y:S01]  /*c040*/  MUFU.EX2 R131, R131 ;  /* 0x0000008300837308 */ /* 0x000ea20000000800 */
[----:B0-----:R-:W-:-:S04]  /*c050*/  FADD R151, R27, R151 ;  /* 0x000000971b977221 */ /* 0x001fc80000000000 */
[----:B------:R-:W-:-:S03]  /*c060*/  FADD R151, R123, R151 ;  /* 0x000000977b977221 */ /* 0x000fc60000000000 */
[----:B------:R-:W0:Y:S01]  /*c070*/  MUFU.EX2 R122, R24 ;  /* 0x00000018007a7308 */ /* 0x000e220000000800 */
[----:B-1----:R-:W-:-:S04]  /*c080*/  FADD R119, R138, R119 ;  /* 0x000000778a777221 */ /* 0x002fc80000000000 */
[----:B------:R-:W-:-:S03]  /*c090*/  FADD R119, R34, R119 ;  /* 0x0000007722777221 */ /* 0x000fc60000000000 */
[----:B------:R-:W1:Y:S01]  /*c0a0*/  MUFU.EX2 R43, R153 ;  /* 0x00000099002b7308 */ /* 0x000e620000000800 */
[----:B--2---:R-:W-:Y:S01]  /*c0b0*/  FADD R120, R131, R120 ;  /* 0x0000007883787221 */ /* 0x004fe20000000000 */
[----:B------:R-:W2:Y:S06]  /*c0c0*/  SHFL.BFLY PT, R159, R119, 0x2, 0x1f ;  /* 0x0c401f00779f7f89 */ /* 0x000eac00000e0000 */
[----:B------:R-:W3:Y:S01]  /*c0d0*/  MUFU.EX2 R30, R30 ;  /* 0x0000001e001e7308 */ /* 0x000ee20000000800 */
[----:B0-----:R-:W-:-:S07]  /*c0e0*/  FADD R152, R122, R152 ;  /* 0x000000987a987221 */ /* 0x001fce0000000000 */
[----:B------:R-:W0:Y:S01]  /*c0f0*/  MUFU.EX2 R39, R39 ;  /* 0x0000002700277308 */ /* 0x000e220000000800 */
[----:B-1----:R-:W-:-:S05]  /*c100*/  FADD R120, R43, R120 ;  /* 0x000000782b787221 */ /* 0x002fca0000000000 */
[----:B------:R-:W1:Y:S02]  /*c110*/  SHFL.BFLY PT, R158, R120, 0x2, 0x1f ;  /* 0x0c401f00789e7f89 */ /* 0x000e6400000e0000 */
[----:B------:R-:W4:Y:S01]  /*c120*/  MUFU.EX2 R26, R26 ;  /* 0x0000001a001a7308 */ /* 0x000f220000000800 */
[----:B---3--:R-:W-:Y:S02]  /*c130*/  FADD R121, R30, R121 ;  /* 0x000000791e797221 */ /* 0x008fe40000000000 */
[----:B--2---:R-:W-:-:S03]  /*c140*/  FADD R119, R119, R159 ;  /* 0x0000009f77777221 */ /* 0x004fc60000000000 */
[----:B------:R-:W2:Y:S01]  /*c150*/  SHFL.BFLY PT, R153, R121, 0x2, 0x1f ;  /* 0x0c401f0079997f89 */ /* 0x000ea200000e0000 */
[----:B0-----:R-:W-:-:S05]  /*c160*/  FADD R151, R39, R151 ;  /* 0x0000009727977221 */ /* 0x001fca0000000000 */
[----:B------:R-:W0:Y:S01]  /*c170*/  SHFL.BFLY PT, R25, R151, 0x2, 0x1f ;  /* 0x0c401f0097197f89 */ /* 0x000e2200000e0000 */
[----:B----4-:R-:W-:-:S05]  /*c180*/  FADD R152, R26, R152 ;  /* 0x000000981a987221 */ /* 0x010fca0000000000 */
[----:B------:R-:W3:Y:S01]  /*c190*/  SHFL.BFLY PT, R24, R152, 0x2, 0x1f ;  /* 0x0c401f0098187f89 */ /* 0x000ee200000e0000 */
[----:B-1----:R-:W-:-:S03]  /*c1a0*/  FADD R120, R120, R158 ;  /* 0x0000009e78787221 */ /* 0x002fc60000000000 */
[----:B------:R1:W4:Y:S04]  /*c1b0*/  SHFL.BFLY PT, R158, R119, 0x1, 0x1f ;  /* 0x0c201f00779e7f89 */ /* 0x00032800000e0000 */
[----:B------:R1:W1:Y:S01]  /*c1c0*/  SHFL.BFLY PT, R159, R120, 0x1, 0x1f ;  /* 0x0c201f00789f7f89 */ /* 0x00026200000e0000 */
[----:B--2---:R-:W-:-:S05]  /*c1d0*/  FADD R121, R121, R153 ;  /* 0x0000009979797221 */ /* 0x004fca0000000000 */
[----:B------:R2:W1:Y:S01]  /*c1e0*/  SHFL.BFLY PT, R160, R121, 0x1, 0x1f ;  /* 0x0c201f0079a07f89 */ /* 0x00046200000e0000 */
[----:B0-----:R-:W-:-:S05]  /*c1f0*/  FADD R151, R151, R25 ;  /* 0x0000001997977221 */ /* 0x001fca0000000000 */
[----:B------:R2:W0:Y:S01]  /*c200*/  SHFL.BFLY PT, R161, R151, 0x1, 0x1f ;  /* 0x0c201f0097a17f89 */ /* 0x00042200000e0000 */
[----:B---3--:R-:W-:-:S05]  /*c210*/  FADD R152, R152, R24 ;  /* 0x0000001898987221 */ /* 0x008fca0000000000 */
[----:B------:R2:W3:Y:S04]  /*c220*/  SHFL.BFLY PT, R162, R152, 0x1, 0x1f ;  /* 0x0c201f0098a27f89 */ /* 0x0004e800000e0000 */
[----:B------:R-:W-:Y:S06]  /*c230*/  BAR.SYNC.DEFER_BLOCKING 0x0 ;  /* 0x0000000000007b1d */ /* 0x000fec0000010000 */
[----:B------:R-:W-:Y:S05]  /*c240*/  @P0 BRA `(.L_x_11) ;  /* 0x0000009000000947 */ /* 0x000fea0003800000 */
[----:B-12-4-:R-:W2:Y:S01]  /*c250*/  LDL R163, [R1+0x38] ;  /* 0x0000380001a37983 */ /* 0x016ea20000100800 */
[----:B------:R-:W-:-:S02]  /*c260*/  LOP3.LUT R165, R164, 0x7f, RZ, 0xc0, !PT ;  /* 0x0000007fa4a57812 */ /* 0x000fc400078ec0ff */
[----:B------:R-:W-:Y:S02]  /*c270*/  LOP3.LUT R164, R164, 0x1c, RZ, 0xc0, !PT ;  /* 0x0000001ca4a47812 */ /* 0x000fe400078ec0ff */
[----:B------:R-:W-:Y:S02]  /*c280*/  SHF.R.U32.HI R165, RZ, 0x3, R165 ;  /* 0x00000003ffa57819 */ /* 0x000fe400000116a5 */
[----:B------:R-:W-:Y:S02]  /*c290*/  SHF.L.U32 R164, R164, 0x2, RZ ;  /* 0x00000002a4a47819 */ /* 0x000fe400000006ff */
[----:B------:R-:W-:-:S05]  /*c2a0*/  LOP3.LUT R165, R165, 0xc, RZ, 0xc0, !PT ;  /* 0x0000000ca5a57812 */ /* 0x000fca00078ec0ff */
[----:B------:R-:W-:-:S05]  /*c2b0*/  IMAD.IADD R164, R164, 0x1, R165 ;  /* 0x00000001a4a47824 */ /* 0x000fca00078e02a5 */
[----:B------:R1:W-:Y:S04]  /*c2c0*/  STS [R164], R21 ;  /* 0x00000015a4007388 */ /* 0x0003e80000000800 */
[----:B--2---:R1:W-:Y:S02]  /*c2d0*/  STS [R163], R23 ;  /* 0x00000017a3007388 */ /* 0x0043e40000000800 */
.L_x_11:
[----:B-12-4-:R-:W-:Y:S05]  /*c2e0*/  BSYNC B0 ;  /* 0x0000000000007941 */ /* 0x016fea0003800000 */
.L_x_10:
[----:B------:R-:W-:Y:S01]  /*c2f0*/  FADD R21, -R14, R192 ;  /* 0x000000c00e157221 */ /* 0x000fe20000000100 */
[----:B------:R-:W-:Y:S01]  /*c300*/  BSSY B0, `(.L_x_12) ;  /* 0x0000031000007945 */ /* 0x000fe20003800000 */
[----:B------:R-:W-:Y:S01]  /*c310*/  FADD R23, -R15, R196 ;  /* 0x000000c40f177221 */ /* 0x000fe20000000100 */
[----:B------:R-:W-:Y:S01]  /*c320*/  BSSY B1, `(.L_x_13) ;  /* 0x000002c000017945 */ /* 0x000fe20003800000 */
[----:B------:R-:W-:Y:S02]  /*c330*/  FMUL R21, R21, 1.4426950216293334961 ;  /* 0x3fb8aa3b15157820 */ /* 0x000fe40000400000 */
[----:B------:R-:W-:-:S02]  /*c340*/  FMUL R23, R23, 1.4426950216293334961 ;  /* 0x3fb8aa3b17177820 */ /* 0x000fc40000400000 */
[----:B------:R1:W2:Y:S01]  /*c350*/  MUFU.EX2 R165, R21 ;  /* 0x0000001500a57308 */ /* 0x0002a20000000800 */
[----:B------:R-:W-:Y:S02]  /*c360*/  FADD R24, -R19, R214 ;  /* 0x000000d613187221 */ /* 0x000fe40000000100 */
[----:B------:R-:W-:Y:S02]  /*c370*/  FADD R166, -R13, R194 ;  /* 0x000000c20da67221 */ /* 0x000fe40000000100 */
[----:B------:R-:W-:Y:S02]  /*c380*/  FMUL R24, R24, 1.4426950216293334961 ;  /* 0x3fb8aa3b18187820 */ /* 0x000fe40000400000 */
[----:B------:R-:W-:Y:S01]  /*c390*/  FADD R163, -R20, R215 ;  /* 0x000000d714a37221 */ /* 0x000fe20000000100 */
[----:B------:R4:W3:Y:S01]  /*c3a0*/  MUFU.EX2 R164, R23 ;  /* 0x0000001700a47308 */ /* 0x0008e20000000800 */
[----:B-1----:R-:W-:Y:S02]  /*c3b0*/  FADD R21, -R16, R198 ;  /* 0x000000c610157221 */ /* 0x002fe40000000100 */
[----:B------:R-:W-:-:S02]  /*c3c0*/  FMUL R166, R166, 1.4426950216293334961 ;  /* 0x3fb8aa3ba6a67820 */ /* 0x000fc40000400000 */
[----:B------:R-:W-:Y:S02]  /*c3d0*/  FMUL R21, R21, 1.4426950216293334961 ;  /* 0x3fb8aa3b15157820 */ /* 0x000fe40000400000 */
[----:B------:R-:W-:Y:S01]  /*c3e0*/  FADD R158, R119, R158 ;  /* 0x0000009e779e7221 */ /* 0x000fe20000000000 */
[----:B------:R1:W0:Y:S01]  /*c3f0*/  MUFU.EX2 R25, R24 ;  /* 0x0000001800197308 */ /* 0x0002220000000800 */
[----:B----4-:R-:W-:Y:S02]  /*c400*/  FADD R23, -R17, R212 ;  /* 0x000000d411177221 */ /* 0x010fe40000000100 */
[----:B------:R-:W-:Y:S02]  /*c410*/  FADD R159, R120, R159 ;  /* 0x0000009f789f7221 */ /* 0x000fe40000000000 */
[----:B------:R-:W-:Y:S02]  /*c420*/  FADD R160, R121, R160 ;  /* 0x000000a079a07221 */ /* 0x000fe40000000000 */
[----:B0-----:R-:W-:Y:S01]  /*c430*/  FADD R161, R151, R161 ;  /* 0x000000a197a17221 */ /* 0x001fe20000000000 */
[----:B------:R0:W4:Y:S01]  /*c440*/  MUFU.EX2 R153, R21 ;  /* 0x0000001500997308 */ /* 0x0001220000000800 */
[----:B-1----:R-:W-:-:S02]  /*c450*/  FMUL R24, R163, 1.4426950216293334961 ;  /* 0x3fb8aa3ba3187820 */ /* 0x002fc40000400000 */
[----:B---3--:R-:W-:-:S05]  /*c460*/  FADD R162, R152, R162 ;  /* 0x000000a298a27221 */ /* 0x008fca0000000000 */
[----:B------:R-:W1:Y:S01]  /*c470*/  MUFU.EX2 R166, R166 ;  /* 0x000000a600a67308 */ /* 0x000e620000000800 */
[----:B0-----:R-:W-:Y:S02]  /*c480*/  FMUL R21, R23, 1.4426950216293334961 ;  /* 0x3fb8aa3b17157820 */ /* 0x001fe40000400000 */
[----:B------:R-:W-:-:S04]  /*c490*/  FADD R23, -R18, R213 ;  /* 0x000000d512177221 */ /* 0x000fc80000000100 */
[----:B------:R-:W-:Y:S01]  /*c4a0*/  FMUL R23, R23, 1.4426950216293334961 ;  /* 0x3fb8aa3b17177820 */ /* 0x000fe20000400000 */
[----:B------:R-:W0:Y:S08]  /*c4b0*/  MUFU.EX2 R21, R21 ;  /* 0x0000001500157308 */ /* 0x000e300000000800 */
[----:B------:R-:W3:Y:S08]  /*c4c0*/  MUFU.EX2 R23, R23 ;  /* 0x0000001700177308 */ /* 0x000ef00000000800 */
[----:B------:R-:W0:Y:S01]  /*c4d0*/  MUFU.EX2 R24, R24 ;  /* 0x0000001800187308 */ /* 0x000e220000000800 */
[----:B------:R-:W-:Y:S05]  /*c4e0*/  @P0 BRA `(.L_x_14) ;  /* 0x0000005000000947 */ /* 0x000fea0003800000 */
[----:B-12-4-:R-:W2:Y:S04]  /*c4f0*/  LDL R168, [R1+0x34] ;  /* 0x0000340001a87983 */ /* 0x016ea80000100800 */
[----:B--2---:R1:W-:Y:S01]  /*c500*/  STS [R168], R118 ;  /* 0x00000076a8007388 */ /* 0x0043e20000000800 */
[----:B------:R-:W-:Y:S05]  /*c510*/  @P0 BRA `(.L_x_15) ;  /* 0x0000005000000947 */ /* 0x000fea0003800000 */
[----:B-1----:R-:W2:Y:S04]  /*c520*/  LDL R168, [R1+0x30] ;  /* 0x0000300001a87983 */ /* 0x002ea80000100800 */
[----:B--2---:R1:W-:Y:S02]  /*c530*/  STS [R168], R158 ;  /* 0x0000009ea8007388 */ /* 0x0043e40000000800 */
.L_x_14:
[----:B-12-4-:R-:W-:Y:S05]  /*c540*/  @P0 BRA `(.L_x_16) ;  /* 0x0000005000000947 */ /* 0x016fea0003800000 */
[----:B------:R-:W2:Y:S04]  /*c550*/  LDL R118, [R1+0x2c] ;  /* 0x00002c0001767983 */ /* 0x000ea80000100800 */
[----:B--2---:R1:W-:Y:S02]  /*c560*/  STS [R118], R159 ;  /* 0x0000009f76007388 */ /* 0x0043e40000000800 */
.L_x_15:
[----:B------:R-:W-:Y:S05]  /*c570*/  @P0 BRA `(.L_x_17) ;  /* 0x0000006000000947 */ /* 0x000fea0003800000 */
[----:B-1----:R-:W2:Y:S04]  /*c580*/  LDL R118, [R1+0x28] ;  /* 0x0000280001767983 */ /* 0x002ea80000100800 */
[----:B--2---:R1:W-:Y:S02]  /*c590*/  STS [R118], R160 ;  /* 0x000000a076007388 */ /* 0x0043e40000000800 */
.L_x_16:
[----:B------:R-:W-:Y:S01]  /*c5a0*/  @P0 BREAK B1 ;  /* 0x0000000000010942 */ /* 0x000fe20003800000 */
[----:B------:R-:W-:Y:S05]  /*c5b0*/  @P0 BRA `(.L_x_18) ;  /* 0x0000005000000947 */ /* 0x000fea0003800000 */
[----:B-1----:R-:W2:Y:S04]  /*c5c0*/  LDL R118, [R1+0x24] ;  /* 0x0000240001767983 */ /* 0x002ea80000100800 */
[----:B--2---:R1:W-:Y:S02]  /*c5d0*/  STS [R118], R161 ;  /* 0x000000a176007388 */ /* 0x0043e40000000800 */
.L_x_17:
[----:B------:R-:W-:Y:S05]  /*c5e0*/  BSYNC B1 ;  /* 0x0000000000017941 */ /* 0x000fea0003800000 */
.L_x_13:
[----:B-1----:R-:W2:Y:S04]  /*c5f0*/  LDL R118, [R1+0x20] ;  /* 0x0000200001767983 */ /* 0x002ea80000100800 */
[----:B--2---:R1:W-:Y:S02]  /*c600*/  @!P0 STS [R118], R162 ;  /* 0x000000a276008388 */ /* 0x0043e40000000800 */
.L_x_18:
[----:B------:R-:W-:Y:S05]  /*c610*/  BSYNC B0 ;  /* 0x0000000000007941 */ /* 0x000fea0003800000 */
.L_x_12:
[----:B------:R-:W-:Y:S01]  /*c620*/  WARPSYNC 0xffffffff ;  /* 0xffffffff00007948 */ /* 0x000fe20003800000 */
[----:B-1----:R-:W2:Y:S04]  /*c630*/  LDL.64 R160, [R1+0x818] ;  /* 0x0008180001a07983 */ /* 0x002ea80000100a00 */
[----:B------:R-:W4:Y:S04]  /*c640*/  LDL.64 R170, [R1+0x810] ;  /* 0x0008100001aa7983 */ /* 0x000f280000100a00 */
[----:B---3--:R-:W4:Y:S04]  /*c650*/  LDL.64 R168, [R1+0x7f8] ;  /* 0x0007f80001a87983 */ /* 0x008f280000100a00 */
[----:B------:R-:W-:Y:S06]  /*c660*/  BAR.SYNC.DEFER_BLOCKING 0x0 ;  /* 0x0000000000007b1d */ /* 0x000fec0000010000 */
[----:B------:R-:W4:Y:S04]  /*c670*/  LDL.64 R178, [R1+0x828] ;  /* 0x0008280001b27983 */ /* 0x000f280000100a00 */
[----:B------:R-:W4:Y:S04]  /*c680*/  LDL.64 R158, [R1+0x820] ;  /* 0x00082000019e7983 */ /* 0x000f280000100a00 */
[----:B------:R-:W4:Y:S04]  /*c690*/  LDL.64 R174, [R1+0x808] ;  /* 0x0008080001ae7983 */ /* 0x000f280000100a00 */
[----:B------:R-:W4:Y:S04]  /*c6a0*/  LDL.64 R176, [R1+0x800] ;  /* 0x0008000001b07983 */ /* 0x000f280000100a00 */
[----:B------:R-:W4:Y:S04]  /*c6b0*/  LDL.64 R162, [R1+0x7f0] ;  /* 0x0007f00001a27983 */ /* 0x000f280000100a00 */
[----:B------:R-:W1:Y:S04]  /*c6c0*/  LDS R120, [R172.X4] ;  /* 0x00000000ac787984 */ /* 0x000e680000004800 */
[----:B------:R-:W0:Y:S04]  /*c6d0*/  LDS R118, [R172.X4+0x200] ;  /* 0x00020000ac767984 */ /* 0x000e280000004800 */
[----:B-1----:R-:W1:Y:S04]  /*c6e0*/  SHFL.BFLY PT, R121, R120, 0x2, 0x1f ;  /* 0x0c401f0078797f89 */ /* 0x002e6800000e0000 */
[----:B0-----:R-:W0:Y:S04]  /*c6f0*/  SHFL.BFLY PT, R119, R118, 0x2, 0x1f ;  /* 0x0c401f0076777f89 */ /* 0x001e2800000e0000 */
[----:B------:R-:W-:Y:S01]  /*c700*/  STL [R1+0x918], R93 ;  /* 0x0009185d01007387 */ /* 0x000fe20000100800 */
[----:B-1----:R-:W-:-:S02]  /*c710*/  FADD R121, R120, R121 ;  /* 0x0000007978797221 */ /* 0x002fc40000000000 */
[----:B0-----:R-:W-:-:S03]  /*c720*/  FADD R119, R118, R119 ;  /* 0x0000007776777221 */ /* 0x001fc60000000000 */
[----:B------:R-:W0:Y:S04]  /*c730*/  SHFL.BFLY PT, R120, R121, 0x1, 0x1f ;  /* 0x0c201f0079787f89 */ /* 0x000e2800000e0000 */
[----:B------:R-:W1:Y:S04]  /*c740*/  SHFL.BFLY PT, R118, R119, 0x1, 0x1f ;  /* 0x0c201f0077767f89 */ /* 0x000e6800000e0000 */
[----:B------:R-:W-:Y:S04]  /*c750*/  STL [R1+0x914], R94 ;  /* 0x0009145e01007387 */ /* 0x000fe80000100800 */
        /* <DEDUP_REMOVED lines=8> */
[----:B------:R-:W-:Y:S01]  /*c7e0*/  STL [R1+0x8f0], R101 ;  /* 0x0008f06501007387 */ /* 0x000fe20000100800 */
[----:B0-----:R-:W-:-:S03]  /*c7f0*/  FADD R120, R121, R120 ;  /* 0x0000007879787221 */ /* 0x001fc60000000000 */
[----:B------:R-:W-:Y:S01]  /*c800*/  STL [R1+0x8ec], R102 ;  /* 0x0008ec6601007387 */ /* 0x000fe20000100800 */
[----:B-1----:R-:W-:-:S03]  /*c810*/  FADD R118, R119, R118 ;  /* 0x0000007677767221 */ /* 0x002fc60000000000 */
        /* <DEDUP_REMOVED lines=8> */
[----:B------:R-:W-:Y:S04]  /*c8a0*/  @!P0 STS [R172.X4], R120 ;  /* 0x00000078ac008388 */ /* 0x000fe80000004800 */
[----:B------:R-:W-:Y:S04]  /*c8b0*/  STL [R1+0x8c8], R111 ;  /* 0x0008c86f01007387 */ /* 0x000fe80000100800 */
[----:B------:R0:W-:Y:S04]  /*c8c0*/  @!P0 STS [R172.X4+0x200], R118 ;  /* 0x00020076ac008388 */ /* 0x0001e80000004800 */
[----:B------:R-:W-:Y:S04]  /*c8d0*/  STL [R1+0x8c4], R10 ;  /* 0x0008c40a01007387 */ /* 0x000fe80000100800 */
[----:B------:R-:W-:Y:S06]  /*c8e0*/  BAR.SYNC.DEFER_BLOCKING 0x0 ;  /* 0x0000000000007b1d */ /* 0x000fec0000010000 */
[----:B------:R-:W-:Y:S04]  /*c8f0*/  STL [R1+0x8c0], R13 ;  /* 0x0008c00d01007387 */ /* 0x000fe80000100800 */
[----:B------:R-:W-:Y:S04]  /*c900*/  STL [R1+0x8bc], R14 ;  /* 0x0008bc0e01007387 */ /* 0x000fe80000100800 */
[----:B------:R1:W-:Y:S04]  /*c910*/  STL [R1+0x8b8], R15 ;  /* 0x0008b80f01007387 */ /* 0x0003e80000100800 */
        /* <DEDUP_REMOVED lines=12> */
[----:B0-----:R-:W-:-:S03]  /*c9e0*/  IMAD.WIDE R118, R11, 0x2, R156 ;  /* 0x000000020b767825 */ /* 0x001fc600078e029c */
[----:B------:R-:W-:Y:S04]  /*c9f0*/  STL [R1+0x884], R6 ;  /* 0x0008840601007387 */ /* 0x000fe80000100800 */
[----:B------:R-:W-:Y:S04]  /*ca00*/  STL [R1+0x880], R5 ;  /* 0x0008800501007387 */ /* 0x000fe80000100800 */
[----:B------:R0:W-:Y:S04]  /*ca10*/  STL [R1+0x87c], R4 ;  /* 0x00087c0401007387 */ /* 0x0001e80000100800 */
[----:B------:R0:W-:Y:S04]  /*ca20*/  STL [R1+0x878], R3 ;  /* 0x0008780301007387 */ /* 0x0001e80000100800 */
[----:B------:R-:W3:Y:S04]  /*ca30*/  LDL.64 R108, [R1+0x7e8] ;  /* 0x0007e800016c7983 */ /* 0x000ee80000100a00 */
[----:B------:R-:W3:Y:S04]  /*ca40*/  LDL.64 R98, [R1+0x7e0] ;  /* 0x0007e00001627983 */ /* 0x000ee80000100a00 */
[----:B------:R4:W3:Y:S01]  /*ca50*/  LDG.E.U16 R93, [R118.64] ;  /* 0x00000006765d7981 */ /* 0x0008e2000c1e1500 */
[----:B--2---:R-:W-:-:S03]  /*ca60*/  IMAD.WIDE R160, R11, 0x2, R160 ;  /* 0x000000020ba07825 */ /* 0x004fc600078e02a0 */
[----:B-1----:R-:W2:Y:S04]  /*ca70*/  LDL.64 R14, [R1+0x7d8] ;  /* 0x0007d800010e7983 */ /* 0x002ea80000100a00 */
[----:B------:R1:W2:Y:S01]  /*ca80*/  LDG.E.U16 R107, [R160.64] ;  /* 0x00000006a06b7981 */ /* 0x0002a2000c1e1500 */
[----:B----4-:R-:W-:-:S03]  /*ca90*/  IMAD.WIDE R118, R11, 0x2, R170 ;  /* 0x000000020b767825 */ /* 0x010fc600078e02aa */
[----:B------:R-:W4:Y:S04]  /*caa0*/  LDL.64 R170, [R1+0x7c0] ;  /* 0x0007c00001aa7983 */ /* 0x000f280000100a00 */
[----:B------:R-:W4:Y:S01]  /*cab0*/  LDL.64 R110, [R1+0x7b0] ;  /* 0x0007b000016e7983 */ /* 0x000f220000100a00 */
[----:B-1----:R-:W-:-:S03]  /*cac0*/  IMAD.WIDE R160, R11, 0x2, R168 ;  /* 0x000000020ba07825 */ /* 0x002fc600078e02a8 */
[----:B------:R-:W4:Y:S01]  /*cad0*/  LDL.64 R168, [R1+0x798] ;  /* 0x0007980001a87983 */ /* 0x000f220000100a00 */
[----:B------:R-:W-:-:S03]  /*cae0*/  IMAD.WIDE R120, R11, 0x2, R178 ;  /* 0x000000020b787825 */ /* 0x000fc600078e02b2 */
[----:B0-----:R-:W4:Y:S01]  /*caf0*/  LDL.64 R4, [R1+0x7d0] ;  /* 0x0007d00001047983 */ /* 0x001f220000100a00 */
[----:B------:R-:W-:-:S03]  /*cb00*/  IMAD.WIDE R158, R11, 0x2, R158 ;  /* 0x000000020b9e7825 */ /* 0x000fc600078e029e */
[----:B------:R0:W4:Y:S04]  /*cb10*/  LDG.E.U16 R24, [R120.64] ;  /* 0x0000000678187981 */ /* 0x000128000c1e1500 */
[----:B------:R1:W4:Y:S04]  /*cb20*/  LDG.E.U16 R102, [R158.64] ;  /* 0x000000069e667981 */ /* 0x000328000c1e1500 */
[----:B------:R-:W4:Y:S01]  /*cb30*/  LDL.64 R100, [R1+0x7a8] ;  /* 0x0007a80001647983 */ /* 0x000f220000100a00 */
[----:B0-----:R-:W-:-:S03]  /*cb40*/  IMAD.WIDE R120, R11, 0x2, R174 ;  /* 0x000000020b787825 */ /* 0x001fc600078e02ae */
[----:B------:R3:W4:Y:S01]  /*cb50*/  LDG.E.U16 R10, [R118.64] ;  /* 0x00000006760a7981 */ /* 0x000722000c1e1500 */
[----:B-1----:R-:W-:-:S03]  /*cb60*/  IMAD.WIDE R158, R11, 0x2, R176 ;  /* 0x000000020b9e7825 */ /* 0x002fc600078e02b0 */
[----:B------:R-:W4:Y:S04]  /*cb70*/  LDL.64 R174, [R1+0x7b8] ;  /* 0x0007b80001ae7983 */ /* 0x000f280000100a00 */
[----:B------:R0:W4:Y:S04]  /*cb80*/  LDG.E.U16 R17, [R120.64] ;  /* 0x0000000678117981 */ /* 0x000128000c1e1500 */
        /* <DEDUP_REMOVED lines=9> */
[----:B------:R1:W4:Y:S04]  /*cc20*/  LDG.E.U16 R7, [R160.64] ;  /* 0x00000006a0077981 */ /* 0x000328000c1e1500 */
[----:B------:R-:W4:Y:S01]  /*cc30*/  LDL.64 R186, [R1+0x740] ;  /* 0x0007400001ba7983 */ /* 0x000f220000100a00 */
[----:B------:R-:W-:-:S03]  /*cc40*/  IMAD.WIDE R162, R11, 0x2, R162 ;  /* 0x000000020ba27825 */ /* 0x000fc600078e02a2 */
        /* <DEDUP_REMOVED lines=8> */
[----:B------:R0:W0:Y:S01]  /*ccd0*/  LDS R239, [R206.X4] ;  /* 0x00000000ceef7984 */ /* 0x0000220000004800 */
[----:B------:R-:W-:-:S02]  /*cce0*/  FMUL R48, R166, R48 ;  /* 0x00000030a6307220 */ /* 0x000fc40000400000 */
[----:B------:R-:W-:Y:S01]  /*ccf0*/  FMUL R49, R166, R49 ;  /* 0x00000031a6317220 */ /* 0x000fe20000400000 */
[----:B------:R-:W0:Y:S01]  /*cd00*/  LDS R241, [R241.X16] ;  /* 0x00000000f1f17984 */ /* 0x000e22000000c800 */
[----:B---3--:R-:W-:-:S04]  /*cd10*/  IMAD.WIDE R118, R11, 0x2, R108 ;  /* 0x000000020b767825 */ /* 0x008fc800078e026c */
[C---:B0-----:R-:W-:Y:S02]  /*cd20*/  IMAD.WIDE R120, R11.reuse, 0x2, R98 ;  /* 0x000000020b787825 */ /* 0x041fe400078e0262 */
[----:B------:R4:W2:Y:S04]  /*cd30*/  LDG.E.U16 R98, [R118.64] ;  /* 0x0000000676627981 */ /* 0x0008a8000c1e1500 */
[----:B------:R0:W2:Y:S02]  /*cd40*/  LDG.E.U16 R103, [R120.64] ;  /* 0x0000000678677981 */ /* 0x0000a4000c1e1500 */
[C---:B--2---:R-:W-:Y:S02]  /*cd50*/  IMAD.WIDE R158, R11.reuse, 0x2, R14 ;  /* 0x000000020b9e7825 */ /* 0x044fe400078e020e */
[----:B------:R-:W2:Y:S04]  /*cd60*/  LDL.64 R14, [R1+0x780] ;  /* 0x00078000010e7983 */ /* 0x000ea80000100a00 */
[----:B------:R0:W2:Y:S01]  /*cd70*/  LDG.E.U16 R108, [R158.64] ;  /* 0x000000069e6c7981 */ /* 0x0000a2000c1e1500 */
[----:B----4-:R-:W-:-:S03]  /*cd80*/  IMAD.WIDE R118, R11, 0x2, R170 ;  /* 0x000000020b767825 */ /* 0x010fc600078e02aa */
[----:B------:R-:W4:Y:S04]  /*cd90*/  LDL.64 R170, [R1+0x760] ;  /* 0x0007600001aa7983 */ /* 0x000f280000100a00 */
[----:B------:R1:W2:Y:S01]  /*cda0*/  LDG.E.U16 R193, [R118.64] ;  /* 0x0000000676c17981 */ /* 0x0002a2000c1e1500 */
[----:B0-----:R-:W-:-:S03]  /*cdb0*/  IMAD.WIDE R158, R11, 0x2, R110 ;  /* 0x000000020b9e7825 */ /* 0x001fc600078e026e */
[----:B------:R-:W2:Y:S01]  /*cdc0*/  LDL.64 R110, [R1+0x758] ;  /* 0x00075800016e7983 */ /* 0x000ea20000100a00 */
[----:B-1----:R-:W-:-:S03]  /*cdd0*/  IMAD.WIDE R160, R11, 0x2, R4 ;  /* 0x000000020ba07825 */ /* 0x002fc600078e0204 */
        /* <DEDUP_REMOVED lines=8> */
[----:B------:R-:W-:-:S03]  /*ce60*/  IMAD.WIDE R120, R11, 0x2, R174 ;  /* 0x000000020b787825 */ /* 0x000fc600078e02ae */
[----:B------:R-:W2:Y:S01]  /*ce70*/  LDL.64 R174, [R1+0x720] ;  /* 0x0007200001ae7983 */ /* 0x000ea20000100a00 */
[----:B-1----:R-:W-:-:S03]  /*ce80*/  IMAD.WIDE R158, R11, 0x2, R96 ;  /* 0x000000020b9e7825 */ /* 0x002fc600078e0260 */
[----:B------:R0:W2:Y:S04]  /*ce90*/  LDG.E.U16 R6, [R120.64] ;  /* 0x0000000678067981 */ /* 0x0000a8000c1e1500 */
[----:B------:R2:W2:Y:S04]  /*cea0*/  LDG.E.U16 R99, [R160.64] ;  /* 0x00000006a0637981 */ /* 0x0004a8000c1e1500 */
[----:B------:R-:W2:Y:S01]  /*ceb0*/  LDL.64 R96, [R1+0x728] ;  /* 0x0007280001607983 */ /* 0x000ea20000100a00 */
[----:B0-----:R-:W-:-:S04]  /*cec0*/  IMAD.WIDE R120, R11, 0x2, R154 ;  /* 0x000000020b787825 */ /* 0x001fc800078e029a */
[C---:B------:R-:W-:Y:S02]  /*ced0*/  IMAD.WIDE R118, R11.reuse, 0x2, R182 ;  /* 0x000000020b767825 */ /* 0x040fe400078e02b6 */
[----:B------:R-:W2:Y:S04]  /*cee0*/  LDL.64 R182, [R1+0x708] ;  /* 0x0007080001b67983 */ /* 0x000ea80000100a00 */
[----:B------:R0:W2:Y:S01]  /*cef0*/  LDG.E.U16 R25, [R118.64] ;  /* 0x0000000676197981 */ /* 0x0000a2000c1e1500 */
[----:B------:R-:W-:-:S03]  /*cf00*/  IMAD.WIDE R162, R11, 0x2, R18 ;  /* 0x000000020ba27825 */ /* 0x000fc600078e0212 */
[----:B------:R4:W2:Y:S04]  /*cf10*/  LDG.E.U16 R19, [R158.64] ;  /* 0x000000069e137981 */ /* 0x0008a8000c1e1500 */
[----:B------:R1:W2:Y:S02]  /*cf20*/  LDG.E.U16 R18, [R162.64] ;  /* 0x00000006a2127981 */ /* 0x0002a4000c1e1500 */
[----:B-1----:R-:W-:-:S05]  /*cf30*/  IMAD.WIDE R162, R11, 0x2, R104 ;  /* 0x000000020ba27825 */ /* 0x002fca00078e0268 */
[----:B------:R1:W2:Y:S02]  /*cf40*/  LDG.E.U16 R104, [R162.64] ;  /* 0x00000006a2687981 */ /* 0x0002a4000c1e1500 */
[C---:B--2---:R-:W-:Y:S02]  /*cf50*/  IMAD.WIDE R160, R11.reuse, 0x2, R14 ;  /* 0x000000020ba07825 */ /* 0x044fe400078e020e */
[----:B------:R2:W3:Y:S04]  /*cf60*/  LDG.E.U16 R14, [R120.64] ;  /* 0x00000006780e7981 */ /* 0x0004e8000c1e1500 */
[----:B------:R0:W3:Y:S01]  /*cf70*/  LDG.E.U16 R155, [R160.64] ;  /* 0x00000006a09b7981 */ /* 0x0000e2000c1e1500 */
[----:B----4-:R-:W-:-:S03]  /*cf80*/  IMAD.WIDE R158, R11, 0x2, R170 ;  /* 0x000000020b9e7825 */ /* 0x010fc600078e02aa */
[----:B------:R-:W4:Y:S01]  /*cf90*/  LDL.64 R170, [R1+0x6e8] ;  /* 0x0006e80001aa7983 */ /* 0x000f220000100a00 */
[----:B--2---:R-:W-:-:S03]  /*cfa0*/  IMAD.WIDE R120, R11, 0x2, R180 ;  /* 0x000000020b787825 */ /* 0x004fc600078e02b4 */
[----:B------:R-:W2:Y:S01]  /*cfb0*/  LDL.64 R180, [R1+0x6f0] ;  /* 0x0006f00001b47983 */ /* 0x000ea20000100a00 */
[----:B0-----:R-:W-:-:S03]  /*cfc0*/  IMAD.WIDE R160, R11, 0x2, R110 ;  /* 0x000000020ba07825 */ /* 0x001fc600078e026e */
[----:B------:R0:W3:Y:S04]  /*cfd0*/  LDG.E.U16 R105, [R158.64] ;  /* 0x000000069e697981 */ /* 0x0000e8000c1e1500 */
[----:B------:R1:W3:Y:S01]  /*cfe0*/  LDG.E.U16 R110, [R160.64] ;  /* 0x00000006a06e7981 */ /* 0x0002e2000c1e1500 */
[----:B------:R-:W-:-:S03]  /*cff0*/  IMAD.WIDE R118, R11, 0x2, R168 ;  /* 0x000000020b767825 */ /* 0x000fc600078e02a8 */
[----:B------:R-:W3:Y:S01]  /*d000*/  LDL.64 R168, [R1+0x6e0] ;  /* 0x0006e00001a87983 */ /* 0x000ee20000100a00 */
[----:B0-----:R-:W-:-:S03]  /*d010*/  IMAD.WIDE R158, R11, 0x2, R178 ;  /* 0x000000020b9e7825 */ /* 0x001fc600078e02b2 */
[----:B------:R-:W3:Y:S01]  /*d020*/  LDL.64 R178, [R1+0x6d8] ;  /* 0x0006d80001b27983 */ /* 0x000ee20000100a00 */
[----:B-1----:R-:W-:-:S03]  /*d030*/  IMAD.WIDE R160, R11, 0x2, R176 ;  /* 0x000000020ba07825 */ /* 0x002fc600078e02b0 */
[----:B------:R-:W3:Y:S01]  /*d040*/  LDL.64 R176, [R1+0x6d0] ;  /* 0x0006d00001b07983 */ /* 0x000ee20000100a00 */
[----:B------:R-:W-:-:S03]  /*d050*/  IMAD.WIDE R162, R11, 0x2, R4 ;  /* 0x000000020ba27825 */ /* 0x000fc600078e0204 */
[----:B------:R0:W3:Y:S04]  /*d060*/  LDG.E.U16 R20, [R118.64] ;  /* 0x0000000676147981 */ /* 0x0000e8000c1e1500 */
[----:B------:R1:W3:Y:S04]  /*d070*/  LDG.E.U16 R5, [R162.64] ;  /* 0x00000006a2057981 */ /* 0x0002e8000c1e1500 */
[----:B------:R1:W3:Y:S01]  /*d080*/  LDG.E.U16 R4, [R158.64] ;  /* 0x000000069e047981 */ /* 0x0002e2000c1e1500 */
[----:B0-----:R-:W-:-:S03]  /*d090*/  IMAD.WIDE R118, R11, 0x2, R174 ;  /* 0x000000020b767825 */ /* 0x001fc600078e02ae */
[----:B------:R-:W3:Y:S01]  /*d0a0*/  LDL.64 R174, [R1+0x6c0] ;  /* 0x0006c00001ae7983 */ /* 0x000ee20000100a00 */
[----:B-1----:R-:W-:-:S03]  /*d0b0*/  IMAD.WIDE R162, R11, 0x2, R100 ;  /* 0x000000020ba27825 */ /* 0x002fc600078e0264 */
[----:B------:R0:W3:Y:S04]  /*d0c0*/  LDG.E.U16 R100, [R120.64] ;  /* 0x0000000678647981 */ /* 0x0000e8000c1e1500 */
[----:B------:R1:W3:Y:S01]  /*d0d0*/  LDG.E.U16 R15, [R162.64] ;  /* 0x00000006a20f7981 */ /* 0x0002e2000c1e1500 */
[----:B------:R-:W-:-:S03]  /*d0e0*/  IMAD.WIDE R158, R11, 0x2, R196 ;  /* 0x000000020b9e7825 */ /* 0x000fc600078e02c4 */
        /* <DEDUP_REMOVED lines=11> */
[----:B------:R-:W3:Y:S04]  /*d1a0*/  LDL.64 R182, [R1+0x6b0] ;  /* 0x0006b00001b67983 */ /* 0x000ee80000100a00 */
[----:B------:R2:W3:Y:S04]  /*d1b0*/  LDG.E.U16 R111, [R120.64] ;  /* 0x00000006786f7981 */ /* 0x0004e8000c1e1500 */
[----:B------:R3:W3:Y:S01]  /*d1c0*/  LDG.E.U16 R197, [R160.64] ;  /* 0x00000006a0c57981 */ /* 0x0006e2000c1e1500 */
[----:B------:R-:W-:-:S03]  /*d1d0*/  IMAD.WIDE R162, R11, 0x2, R190 ;  /* 0x000000020ba27825 */ /* 0x000fc600078e02be */
[----:B------:R4:W3:Y:S04]  /*d1e0*/  LDG.E.U16 R16, [R158.64] ;  /* 0x000000069e107981 */ /* 0x0008e8000c1e1500 */
[----:B------:R0:W3:Y:S04]  /*d1f0*/  LDG.E.U16 R3, [R118.64] ;  /* 0x0000000676037981 */ /* 0x0000e8000c1e1500 */
[----:B------:R1:W3:Y:S04]  /*d200*/  LDG.E.U16 R8, [R162.64] ;  /* 0x00000006a2087981 */ /* 0x0002e8000c1e1500 */
[----:B------:R-:W3:Y:S04]  /*d210*/  LDL.64 R190, [R1+0x660] ;  /* 0x0006600001be7983 */ /* 0x000ee80000100a00 */
[----:B------:R-:W3:Y:S01]  /*d220*/  LDL.64 R188, [R1+0x658] ;  /* 0x0006580001bc7983 */ /* 0x000ee20000100a00 */
[----:B----4-:R-:W-:-:S03]  /*d230*/  IMAD.WIDE R158, R11, 0x2, R170 ;  /* 0x000000020b9e7825 */ /* 0x010fc600078e02aa */
[----:B------:R-:W4:Y:S01]  /*d240*/  LDL.64 R170, [R1+0x690] ;  /* 0x0006900001aa7983 */ /* 0x000f220000100a00 */
[----:B--2---:R-:W-:-:S03]  /*d250*/  IMAD.WIDE R120, R11, 0x2, R180 ;  /* 0x000000020b787825 */ /* 0x004fc600078e02b4 */
[----:B------:R-:W2:Y:S04]  /*d260*/  LDL.64 R180, [R1+0x6a0] ;  /* 0x0006a00001b47983 */ /* 0x000ea80000100a00 */
[----:B------:R0:W2:Y:S04]  /*d270*/  LDG.E.U16 R252, [R158.64] ;  /* 0x000000069efc7981 */ /* 0x0000a8000c1e1500 */
[----:B------:R0:W2:Y:S01]  /*d280*/  LDG.E.U16 R97, [R120.64] ;  /* 0x0000000678617981 */ /* 0x0000a2000c1e1500 */
[----:B---3--:R-:W-:-:S03]  /*d290*/  IMAD.WIDE R160, R11, 0x2, R168 ;  /* 0x000000020ba07825 */ /* 0x008fc600078e02a8 */
[----:B------:R-:W3:Y:S01]  /*d2a0*/  LDL.64 R168, [R1+0x688] ;  /* 0x0006880001a87983 */ /* 0x000ee20000100a00 */
[----:B-1----:R-:W-:-:S03]  /*d2b0*/  IMAD.WIDE R162, R11, 0x2, R178 ;  /* 0x000000020ba27825 */ /* 0x002fc600078e02b2 */
[----:B------:R-:W3:Y:S01]  /*d2c0*/  LDL.64 R178, [R1+0x680] ;  /* 0x0006800001b27983 */ /* 0x000ee20000100a00 */
[----:B0-----:R-:W-:-:S03]  /*d2d0*/  IMAD.WIDE R118, R11, 0x2, R176 ;  /* 0x000000020b767825 */ /* 0x001fc600078e02b0 */
[----:B------:R-:W3:Y:S04]  /*d2e0*/  LDL.64 R176, [R1+0x678] ;  /* 0x0006780001b07983 */ /* 0x000ee80000100a00 */
[----:B------:R0:W3:Y:S04]  /*d2f0*/  LDG.E.U16 R251, [R160.64] ;  /* 0x00000006a0fb7981 */ /* 0x0000e8000c1e1500 */
[----:B------:R1:W3:Y:S04]  /*d300*/  LDG.E.U16 R250, [R162.64] ;  /* 0x00000006a2fa7981 */ /* 0x0002e8000c1e1500 */
[----:B------:R0:W3:Y:S01]  /*d310*/  LDG.E.U16 R249, [R118.64] ;  /* 0x0000000676f97981 */ /* 0x0000e2000c1e1500 */
[----:B------:R-:W-:-:S03]  /*d320*/  IMAD.WIDE R158, R11, 0x2, R174 ;  /* 0x000000020b9e7825 */ /* 0x000fc600078e02ae */
[----:B------:R-:W3:Y:S04]  /*d330*/  LDL.64 R174, [R1+0x670] ;  /* 0x0006700001ae7983 */ /* 0x000ee80000100a00 */
[----:B------:R0:W3:Y:S01]  /*d340*/  LDG.E.U16 R247, [R158.64] ;  /* 0x000000069ef77981 */ /* 0x0000e2000c1e1500 */
[----:B------:R-:W-:-:S03]  /*d350*/  IMAD.WIDE R120, R11, 0x2, R186 ;  /* 0x000000020b787825 */ /* 0x000fc600078e02ba */
[----:B------:R-:W3:Y:S04]  /*d360*/  LDL.64 R186, [R1+0x650] ;  /* 0x0006500001ba7983 */ /* 0x000ee80000100a00 */
[----:B------:R2:W3:Y:S01]  /*d370*/  LDG.E.U16 R248, [R120.64] ;  /* 0x0000000678f87981 */ /* 0x0004e2000c1e1500 */
[----:B0-----:R-:W-:-:S03]  /*d380*/  IMAD.WIDE R160, R11, 0x2, R184 ;  /* 0x000000020ba07825 */ /* 0x001fc600078e02b8 */
[----:B------:R-:W3:Y:S01]  /*d390*/  LDL.64 R184, [R1+0x648] ;  /* 0x0006480001b87983 */ /* 0x000ee20000100a00 */
[----:B-1----:R-:W-:-:S03]  /*d3a0*/  IMAD.WIDE R162, R11, 0x2, R182 ;  /* 0x000000020ba27825 */ /* 0x002fc600078e02b6 */
[----:B------:R-:W3:Y:S04]  /*d3b0*/  LDL.64 R182, [R1+0x640] ;  /* 0x0006400001b67983 */ /* 0x000ee80000100a00 */
[----:B------:R3:W3:Y:S01]  /*d3c0*/  LDG.E.U16 R245, [R162.64] ;  /* 0x00000006a2f57981 */ /* 0x0006e2000c1e1500 */
[----:B------:R-:W-:-:S03]  /*d3d0*/  IMAD.WIDE R118, R11, 0x2, R212 ;  /* 0x000000020b767825 */ /* 0x000fc600078e02d4 */
[----:B------:R4:W3:Y:S04]  /*d3e0*/  LDG.E.U16 R246, [R160.64] ;  /* 0x00000006a0f67981 */ /* 0x0008e8000c1e1500 */
[----:B------:R0:W3:Y:S01]  /*d3f0*/  LDG.E.U16 R244, [R118.64] ;  /* 0x0000000676f47981 */ /* 0x0000e2000c1e1500 */
[----:B----4-:R-:W-:-:S03]  /*d400*/  IMAD.WIDE R160, R11, 0x2, R170 ;  /* 0x000000020ba07825 */ /* 0x010fc600078e02aa */
[----:B------:R-:W4:Y:S01]  /*d410*/  LDL.64 R170, [R1+0x440] ;  /* 0x0004400001aa7983 */ /* 0x000f220000100a00 */
[----:B--2---:R-:W-:-:S03]  /*d420*/  IMAD.WIDE R120, R11, 0x2, R180 ;  /* 0x000000020b787825 */ /* 0x004fc600078e02b4 */
[----:B------:R-:W2:Y:S04]  /*d430*/  LDL.64 R180, [R1+0x638] ;  /* 0x0006380001b47983 */ /* 0x000ea80000100a00 */
[----:B------:R1:W2:Y:S01]  /*d440*/  LDG.E.U16 R243, [R120.64] ;  /* 0x0000000678f37981 */ /* 0x0002a2000c1e1500 */
[----:B------:R-:W-:-:S03]  /*d450*/  IMAD.WIDE R158, R11, 0x2, R210 ;  /* 0x000000020b9e7825 */ /* 0x000fc600078e02d2 */
[----:B------:R1:W2:Y:S01]  /*d460*/  LDG.E.U16 R240, [R160.64] ;  /* 0x00000006a0f07981 */ /* 0x0002a2000c1e1500 */
[----:B---3--:R-:W-:-:S03]  /*d470*/  IMAD.WIDE R162, R11, 0x2, R168 ;  /* 0x000000020ba27825 */ /* 0x008fc600078e02a8 */
        /* <DEDUP_REMOVED lines=12> */
[----:B------:R-:W3:Y:S01]  /*d540*/  LDL.64 R190, [R1+0x608] ;  /* 0x0006080001be7983 */ /* 0x000ee20000100a00 */
[----:B------:R-:W-:-:S03]  /*d550*/  IMAD.WIDE R118, R11, 0x2, R188 ;  /* 0x000000020b767825 */ /* 0x000fc600078e02bc */
[----:B------:R-:W3:Y:S04]  /*d560*/  LDL.64 R188, [R1+0x600] ;  /* 0x0006000001bc7983 */ /* 0x000ee80000100a00 */
[----:B------:R0:W3:Y:S04]  /*d570*/  LDG.E.U16 R236, [R120.64] ;  /* 0x0000000678ec7981 */ /* 0x0000e8000c1e1500 */
[----:B------:R1:W3:Y:S04]  /*d580*/  LDG.E.U16 R235, [R158.64] ;  /* 0x000000069eeb7981 */ /* 0x0002e8000c1e1500 */
[----:B------:R1:W3:Y:S01]  /*d590*/  LDG.E.U16 R234, [R160.64] ;  /* 0x00000006a0ea7981 */ /* 0x0002e2000c1e1500 */
[----:B0-----:R-:W-:-:S03]  /*d5a0*/  IMAD.WIDE R120, R11, 0x2, R186 ;  /* 0x000000020b787825 */ /* 0x001fc600078e02ba */
[----:B------:R-:W3:Y:S04]  /*d5b0*/  LDL.64 R208, [R1+0x610] ;  /* 0x0006100001d07983 */ /* 0x000ee80000100a00 */
[----:B------:R2:W3:Y:S01]  /*d5c0*/  LDG.E.U16 R233, [R162.64] ;  /* 0x00000006a2e97981 */ /* 0x0004e2000c1e1500 */
[----:B-1----:R-:W-:-:S03]  /*d5d0*/  IMAD.WIDE R158, R11, 0x2, R184 ;  /* 0x000000020b9e7825 */ /* 0x002fc600078e02b8 */
[----:B------:R-:W3:Y:S01]  /*d5e0*/  LDL.64 R184, [R1+0x5f0] ;  /* 0x0005f00001b87983 */ /* 0x000ee20000100a00 */
[----:B------:R-:W-:-:S03]  /*d5f0*/  IMAD.WIDE R160, R11, 0x2, R182 ;  /* 0x000000020ba07825 */ /* 0x000fc600078e02b6 */
[----:B------:R-:W3:Y:S04]  /*d600*/  LDL.64 R182, [R1+0x5e8] ;  /* 0x0005e80001b67983 */ /* 0x000ee80000100a00 */
[----:B------:R-:W3:Y:S04]  /*d610*/  LDL.64 R186, [R1+0x5f8] ;  /* 0x0005f80001ba7983 */ /* 0x000ee80000100a00 */
[----:B------:R3:W3:Y:S04]  /*d620*/  LDG.E.U16 R231, [R120.64] ;  /* 0x0000000678e77981 */ /* 0x0006e8000c1e1500 */
[----:B------:R4:W3:Y:S04]  /*d630*/  LDG.E.U16 R232, [R118.64] ;  /* 0x0000000676e87981 */ /* 0x0008e8000c1e1500 */
[----:B------:R0:W3:Y:S04]  /*d640*/  LDG.E.U16 R229, [R160.64] ;  /* 0x00000006a0e57981 */ /* 0x0000e8000c1e1500 */
[----:B------:R1:W3:Y:S01]  /*d650*/  LDG.E.U16 R230, [R158.64] ;  /* 0x000000069ee67981 */ /* 0x0002e2000c1e1500 */
        /* <DEDUP_REMOVED lines=16> */
[----:B------:R-:W3:Y:S01]  /*d760*/  LDL.64 R174, [R1+0x5b8] ;  /* 0x0005b80001ae7983 */ /* 0x000ee20000100a00 */
[----:B0-----:R-:W-:-:S03]  /*d770*/  IMAD.WIDE R120, R11, 0x2, R190 ;  /* 0x000000020b787825 */ /* 0x001fc600078e02be */
[----:B------:R0:W3:Y:S01]  /*d780*/  LDG.E.U16 R223, [R162.64] ;  /* 0x00000006a2df7981 */ /* 0x0000e2000c1e1500 */
[----:B-1----:R-:W-:-:S03]  /*d790*/  IMAD.WIDE R158, R11, 0x2, R188 ;  /* 0x000000020b9e7825 */ /* 0x002fc600078e02bc */
[----:B------:R1:W3:Y:S04]  /*d7a0*/  LDG.E.U16 R221, [R120.64] ;  /* 0x0000000678dd7981 */ /* 0x0002e8000c1e1500 */
[----:B------:R1:W3:Y:S04]  /*d7b0*/  LDG.E.U16 R220, [R158.64] ;  /* 0x000000069edc7981 */ /* 0x0002e8000c1e1500 */
[----:B0-----:R-:W3:Y:S04]  /*d7c0*/  LDL.64 R162, [R1+0x5b0] ;  /* 0x0005b00001a27983 */ /* 0x001ee80000100a00 */
[----:B------:R-:W3:Y:S01]  /*d7d0*/  LDL.64 R160, [R1+0x588] ;  /* 0x0005880001a07983 */ /* 0x000ee20000100a00 */
[----:B------:R-:W-:-:S05]  /*d7e0*/  IMAD.WIDE R118, R11, 0x2, R208 ;  /* 0x000000020b767825 */ /* 0x000fca00078e02d0 */
[----:B------:R0:W3:Y:S01]  /*d7f0*/  LDG.E.U16 R222, [R118.64] ;  /* 0x0000000676de7981 */ /* 0x0000e2000c1e1500 */
[----:B-1----:R-:W-:-:S04]  /*d800*/  IMAD.WIDE R120, R11, 0x2, R184 ;  /* 0x000000020b787825 */ /* 0x002fc800078e02b8 */
[C---:B------:R-:W-:Y:S01]  /*d810*/  IMAD.WIDE R158, R11.reuse, 0x2, R182 ;  /* 0x000000020b9e7825 */ /* 0x040fe200078e02b6 */
[----:B------:R3:W3:Y:S03]  /*d820*/  LDG.E.U16 R218, [R120.64] ;  /* 0x0000000678da7981 */ /* 0x0006e6000c1e1500 */
[C---:B0-----:R-:W-:Y:S01]  /*d830*/  IMAD.WIDE R118, R11.reuse, 0x2, R186 ;  /* 0x000000020b767825 */ /* 0x041fe200078e02ba */
[----:B------:R2:W3:Y:S04]  /*d840*/  LDG.E.U16 R217, [R158.64] ;  /* 0x000000069ed97981 */ /* 0x0004e8000c1e1500 */
[----:B------:R4:W3:Y:S02]  /*d850*/  LDG.E.U16 R219, [R118.64] ;  /* 0x0000000676db7981 */ /* 0x0008e4000c1e1500 */
[----:B----4-:R-:W-:-:S02]  /*d860*/  IMAD.WIDE R118, R11, 0x2, R170 ;  /* 0x000000020b767825 */ /* 0x010fc400078e02aa */
[----:B------:R-:W4:Y:S02]  /*d870*/  LDL.64 R170, [R1+0x5a8] ;  /* 0x0005a80001aa7983 */ /* 0x000f240000100a00 */
[C---:B--2---:R-:W-:Y:S02]  /*d880*/  IMAD.WIDE R158, R11.reuse, 0x2, R180 ;  /* 0x000000020b9e7825 */ /* 0x044fe400078e02b4 */
[----:B------:R-:W2:Y:S04]  /*d890*/  LDL.64 R180, [R1+0x598] ;  /* 0x0005980001b47983 */ /* 0x000ea80000100a00 */
[----:B------:R0:W2:Y:S04]  /*d8a0*/  LDG.E.U16 R216, [R118.64] ;  /* 0x0000000676d87981 */ /* 0x0000a8000c1e1500 */
[----:B------:R1:W2:Y:S01]  /*d8b0*/  LDG.E.U16 R213, [R158.64] ;  /* 0x000000069ed57981 */ /* 0x0002a2000c1e1500 */
[----:B---3--:R-:W-:-:S03]  /*d8c0*/  IMAD.WIDE R120, R11, 0x2, R168 ;  /* 0x000000020b787825 */ /* 0x008fc600078e02a8 */
[----:B------:R-:W3:Y:S04]  /*d8d0*/  LDL.64 R168, [R1+0x5a0] ;  /* 0x0005a00001a87983 */ /* 0x000ee80000100a00 */
[----:B------:R1:W3:Y:S01]  /*d8e0*/  LDG.E.U16 R215, [R120.64] ;  /* 0x0000000678d77981 */ /* 0x0002e2000c1e1500 */
[----:B0-----:R-:W-:-:S03]  /*d8f0*/  IMAD.WIDE R118, R11, 0x2, R178 ;  /* 0x000000020b767825 */ /* 0x001fc600078e02b2 */
[----:B------:R-:W3:Y:S04]  /*d900*/  LDL.64 R178, [R1+0x590] ;  /* 0x0005900001b27983 */ /* 0x000ee80000100a00 */
[----:B------:R3:W3:Y:S01]  /*d910*/  LDG.E.U16 R211, [R118.64] ;  /* 0x0000000676d37981 */ /* 0x0006e2000c1e1500 */
[----:B-1----:R-:W-:-:S03]  /*d920*/  IMAD.WIDE R120, R11, 0x2, R176 ;  /* 0x000000020b787825 */ /* 0x002fc600078e02b0 */
[----:B------:R-:W3:Y:S04]  /*d930*/  LDL.64 R176, [R1+0x580] ;  /* 0x0005800001b07983 */ /* 0x000ee80000100a00 */
[----:B------:R4:W3:Y:S01]  /*d940*/  LDG.E.U16 R209, [R120.64] ;  /* 0x0000000678d17981 */ /* 0x0008e2000c1e1500 */
[----:B------:R-:W-:-:S03]  /*d950*/  IMAD.WIDE R158, R11, 0x2, R174 ;  /* 0x000000020b9e7825 */ /* 0x000fc600078e02ae */
[----:B------:R-:W3:Y:S04]  /*d960*/  LDL.64 R174, [R1+0x578] ;  /* 0x0005780001ae7983 */ /* 0x000ee80000100a00 */
[----:B------:R0:W3:Y:S02]  /*d970*/  LDG.E.U16 R207, [R158.64] ;  /* 0x000000069ecf7981 */ /* 0x0000e4000c1e1500 */
[C---:B0-----:R-:W-:Y:S02]  /*d980*/  IMAD.WIDE R158, R11.reuse, 0x2, R162 ;  /* 0x000000020b9e7825 */ /* 0x041fe400078e02a2 */
[----:B------:R-:W3:Y:S04]  /*d990*/  LDL.64 R162, [R1+0x570] ;  /* 0x0005700001a27983 */ /* 0x000ee80000100a00 */
[----:B------:R2:W3:Y:S01]  /*d9a0*/  LDG.E.U16 R191, [R158.64] ;  /* 0x000000069ebf7981 */ /* 0x0004e2000c1e1500 */
[----:B----4-:R-:W-:-:S03]  /*d9b0*/  IMAD.WIDE R120, R11, 0x2, R170 ;  /* 0x000000020b787825 */ /* 0x010fc600078e02aa */
[----:B------:R-:W4:Y:S01]  /*d9c0*/  LDL.64 R170, [R1+0x560] ;  /* 0x0005600001aa7983 */ /* 0x000f220000100a00 */
[----:B--2---:R-:W-:-:S03]  /*d9d0*/  IMAD.WIDE R158, R11, 0x2, R180 ;  /* 0x000000020b9e7825 */ /* 0x004fc600078e02b4 */
[----:B------:R0:W2:Y:S04]  /*d9e0*/  LDG.E.U16 R189, [R120.64] ;  /* 0x0000000678bd7981 */ /* 0x0000a8000c1e1500 */
[----:B------:R1:W2:Y:S01]  /*d9f0*/  LDG.E.U16 R185, [R158.64] ;  /* 0x000000069eb97981 */ /* 0x0002a2000c1e1500 */
[----:B---3--:R-:W-:-:S03]  /*da00*/  IMAD.WIDE R118, R11, 0x2, R168 ;  /* 0x000000020b767825 */ /* 0x008fc600078e02a8 */
[----:B------:R-:W3:Y:S04]  /*da10*/  LDL.64 R168, [R1+0x558] ;  /* 0x0005580001a87983 */ /* 0x000ee80000100a00 */
[----:B------:R1:W2:Y:S01]  /*da20*/  LDG.E.U16 R187, [R118.64] ;  /* 0x0000000676bb7981 */ /* 0x0002a2000c1e1500 */
[----:B0-----:R-:W-:-:S05]  /*da30*/  IMAD.WIDE R120, R11, 0x2, R178 ;  /* 0x000000020b787825 */ /* 0x001fca00078e02b2 */
[----:B------:R0:W2:Y:S01]  /*da40*/  LDG.E.U16 R183, [R120.64] ;  /* 0x0000000678b77981 */ /* 0x0000a2000c1e1500 */
[----:B-1----:R-:W-:-:S05]  /*da50*/  IMAD.WIDE R158, R11, 0x2, R176 ;  /* 0x000000020b9e7825 */ /* 0x002fca00078e02b0 */
[----:B------:R1:W2:Y:S04]  /*da60*/  LDG.E.U16 R179, [R158.64] ;  /* 0x000000069eb37981 */ /* 0x0002a8000c1e1500 */
[----:B-1----:R-:W2:Y:S01]  /*da70*/  LDL.64 R158, [R1+0x568] ;  /* 0x00056800019e7983 */ /* 0x002ea20000100a00 */
[----:B------:R-:W-:-:S03]  /*da80*/  IMAD.WIDE R118, R11, 0x2, R160 ;  /* 0x000000020b767825 */ /* 0x000fc600078e02a0 */
[----:B------:R-:W2:Y:S01]  /*da90*/  LDL.64 R160, [R1+0x550] ;  /* 0x0005500001a07983 */ /* 0x000ea20000100a00 */
[----:B0-----:R-:W-:-:S03]  /*daa0*/  IMAD.WIDE R120, R11, 0x2, R174 ;  /* 0x000000020b787825 */ /* 0x001fc600078e02ae */
[----:B------:R0:W2:Y:S04]  /*dab0*/  LDG.E.U16 R181, [R118.64] ;  /* 0x0000000676b57981 */ /* 0x0000a8000c1e1500 */
[----:B------:R4:W2:Y:S01]  /*dac0*/  LDG.E.U16 R177, [R120.64] ;  /* 0x0000000678b17981 */ /* 0x0008a2000c1e1500 */
[----:B0-----:R-:W-:-:S03]  /*dad0*/  IMAD.WIDE R118, R11, 0x2, R162 ;  /* 0x000000020b767825 */ /* 0x001fc600078e02a2 */
[----:B------:R-:W2:Y:S04]  /*dae0*/  LDL.64 R162, [R1+0x538] ;  /* 0x0005380001a27983 */ /* 0x000ea80000100a00 */
[----:B------:R3:W2:Y:S01]  /*daf0*/  LDG.E.U16 R175, [R118.64] ;  /* 0x0000000676af7981 */ /* 0x0006a2000c1e1500 */
[----:B----4-:R-:W-:-:S04]  /*db00*/  IMAD.WIDE R120, R11, 0x2, R170 ;  /* 0x000000020b787825 */ /* 0x010fc800078e02aa */
[C---:B---3--:R-:W-:Y:S02]  /*db10*/  IMAD.WIDE R118, R11.reuse, 0x2, R168 ;  /* 0x000000020b767825 */ /* 0x048fe400078e02a8 */
[----:B------:R0:W3:Y:S04]  /*db20*/  LDG.E.U16 R169, [R120.64] ;  /* 0x0000000678a97981 */ /* 0x0000e8000c1e1500 */
[----:B0-----:R0:W4:Y:S04]  /*db30*/  LDG.E.U16 R121, [R118.64] ;  /* 0x0000000676797981 */ /* 0x001128000c1e1500 */
[----:B0-----:R-:W3:Y:S01]  /*db40*/  LDL.64 R118, [R1+0x548] ;  /* 0x0005480001767983 */ /* 0x001ee20000100a00 */
[----:B--2---:R-:W-:-:S05]  /*db50*/  IMAD.WIDE R158, R11, 0x2, R158 ;  /* 0x000000020b9e7825 */ /* 0x004fca00078e029e */
[----:B------:R0:W2:Y:S04]  /*db60*/  LDG.E.U16 R171, [R158.64] ;  /* 0x000000069eab7981 */ /* 0x0000a8000c1e1500 */
[----:B0-----:R-:W2:Y:S01]  /*db70*/  LDL.64 R158, [R1+0x540] ;  /* 0x00054000019e7983 */ /* 0x001ea20000100a00 */
[----:B------:R-:W-:-:S05]  /*db80*/  IMAD.WIDE R160, R11, 0x2, R160 ;  /* 0x000000020ba07825 */ /* 0x000fca00078e02a0 */
[----:B------:R0:W4:Y:S04]  /*db90*/  LDG.E.U16 R120, [R160.64] ;  /* 0x00000006a0787981 */ /* 0x000128000c1e1500 */
[----:B0-----:R-:W4:Y:S01]  /*dba0*/  LDL.64 R160, [R1+0x530] ;  /* 0x0005300001a07983 */ /* 0x001f220000100a00 */
[----:B---3--:R-:W-:-:S06]  /*dbb0*/  IMAD.WIDE R118, R11, 0x2, R118 ;  /* 0x000000020b767825 */ /* 0x008fcc00078e0276 */
[----:B------:R0:W3:Y:S01]  /*dbc0*/  LDG.E.U16 R119, [R118.64] ;  /* 0x0000000676777981 */ /* 0x0000e2000c1e1500 */
[----:B--2---:R-:W-:-:S05]  /*dbd0*/  IMAD.WIDE R158, R11, 0x2, R158 ;  /* 0x000000020b9e7825 */ /* 0x004fca00078e029e */
[----:B0-----:R0:W2:Y:S04]  /*dbe0*/  LDG.E.U16 R118, [R158.64] ;  /* 0x000000069e767981 */ /* 0x0010a8000c1e1500 */
[----:B0-----:R-:W2:Y:S01]  /*dbf0*/  LDL.64 R158, [R1+0x528] ;  /* 0x00052800019e7983 */ /* 0x001ea20000100a00 */
[----:B----4-:R-:W-:-:S05]  /*dc00*/  IMAD.WIDE R160, R11, 0x2, R160 ;  /* 0x000000020ba07825 */ /* 0x010fca00078e02a0 */
[----:B------:R0:W4:Y:S04]  /*dc10*/  LDG.E.U16 R152, [R160.64] ;  /* 0x00000006a0987981 */ /* 0x000128000c1e1500 */
[----:B0-----:R-:W3:Y:S01]  /*dc20*/  LDL.64 R160, [R1+0x518] ;  /* 0x0005180001a07983 */ /* 0x001ee20000100a00 */
[----:B--2---:R-:W-:-:S05]  /*dc30*/  IMAD.WIDE R158, R11, 0x2, R158 ;  /* 0x000000020b9e7825 */ /* 0x004fca00078e029e */
[----:B------:R0:W2:Y:S04]  /*dc40*/  LDG.E.U16 R168, [R158.64] ;  /* 0x000000069ea87981 */ /* 0x0000a8000c1e1500 */
[----:B0-----:R-:W2:Y:S01]  /*dc50*/  LDL.64 R158, [R1+0x520] ;  /* 0x00052000019e7983 */ /* 0x001ea20000100a00 */
[----:B------:R-:W-:-:S04]  /*dc60*/  IMAD.WIDE R162, R11, 0x2, R162 ;  /* 0x000000020ba27825 */ /* 0x000fc800078e02a2 */
[C---:B---3--:R-:W-:Y:S01]  /*dc70*/  IMAD.WIDE R160, R11.reuse, 0x2, R160 ;  /* 0x000000020ba07825 */ /* 0x048fe200078e02a0 */
[----:B------:R0:W3:Y:S04]  /*dc80*/  LDG.E.U16 R151, [R162.64] ;  /* 0x00000006a2977981 */ /* 0x0000e8000c1e1500 */
[----:B------:R1:W3:Y:S04]  /*dc90*/  LDG.E.U16 R172, [R160.64] ;  /* 0x00000006a0ac7981 */ /* 0x0002e8000c1e1500 */
[----:B0-----:R-:W3:Y:S04]  /*dca0*/  LDL.64 R162, [R1+0x510] ;  /* 0x0005100001a27983 */ /* 0x001ee80000100a00 */
[----:B-1----:R-:W4:Y:S01]  /*dcb0*/  LDL.64 R160, [R1+0x500] ;  /* 0x0005000001a07983 */ /* 0x002f220000100a00 */
[----:B--2---:R-:W-:-:S05]  /*dcc0*/  IMAD.WIDE R158, R11, 0x2, R158 ;  /* 0x000000020b9e7825 */ /* 0x004fca00078e029e */
[----:B------:R0:W2:Y:S04]  /*dcd0*/  LDG.E.U16 R170, [R158.64] ;  /* 0x000000069eaa7981 */ /* 0x0000a8000c1e1500 */
[----:B0-----:R-:W2:Y:S01]  /*dce0*/  LDL.64 R158, [R1+0x508] ;  /* 0x00050800019e7983 */ /* 0x001ea20000100a00 */
[----:B---3--:R-:W-:-:S04]  /*dcf0*/  IMAD.WIDE R162, R11, 0x2, R162 ;  /* 0x000000020ba27825 */ /* 0x008fc800078e02a2 */
[C---:B----4-:R-:W-:Y:S01]  /*dd00*/  IMAD.WIDE R160, R11.reuse, 0x2, R160 ;  /* 0x000000020ba07825 */ /* 0x050fe200078e02a0 */
[----:B------:R0:W3:Y:S04]  /*dd10*/  LDG.E.U16 R174, [R162.64] ;  /* 0x00000006a2ae7981 */ /* 0x0000e8000c1e1500 */
[----:B------:R1:W4:Y:S04]  /*dd20*/  LDG.E.U16 R178, [R160.64] ;  /* 0x00000006a0b27981 */ /* 0x000328000c1e1500 */
        /* <DEDUP_REMOVED lines=60> */
[C---:B----4-:R-:W-:Y:S02]  /*e0f0*/  IMAD.WIDE R160, R11.reuse, 0x2, R160 ;  /* 0x000000020ba07825 */ /* 0x050fe400078e02a0 */
[----:B------:R0:W3:Y:S04]  /*e100*/  LDG.E.U16 R162, [R162.64] ;  /* 0x00000006a2a27981 */ /* 0x0000e8000c1e1500 */
[----:B------:R1:W4:Y:S01]  /*e110*/  LDG.E.U16 R160, [R160.64] ;  /* 0x00000006a0a07981 */ /* 0x000322000c1e1500 */
[----:B--2---:R-:W-:-:S05]  /*e120*/  IMAD.WIDE R158, R11, 0x2, R158 ;  /* 0x000000020b9e7825 */ /* 0x004fca00078e029e */
[----:B0-----:R0:W2:Y:S04]  /*e130*/  LDG.E.U16 R163, [R158.64] ;  /* 0x000000069ea37981 */ /* 0x0010a8000c1e1500 */
[----:B0-----:R-:W2:Y:S04]  /*e140*/  LDL.64 R158, [R1+0x450] ;  /* 0x00045000019e7983 */ /* 0x001ea80000100a00 */
[----:B-1----:R-:W3:Y:S01]  /*e150*/  LDL.LU R161, [R1+0x1c] ;  /* 0x00001c0001a17983 */ /* 0x002ee20000300800 */
[----:B--2---:R-:W-:-:S04]  /*e160*/  IMAD.WIDE R158, R11, 0x2, R158 ;  /* 0x000000020b9e7825 */ /* 0x004fc800078e029e */
[C---:B---3--:R-:W-:Y:S02]  /*e170*/  FFMA R161, R166.reuse, R161, R239 ;  /* 0x000000a1a6a17223 */ /* 0x048fe400000000ef */
[----:B------:R-:W2:Y:S04]  /*e180*/  LDL.LU R239, [R1+0x18] ;  /* 0x0000180001ef7983 */ /* 0x000ea80000300800 */
[----:B------:R0:W-:Y:S04]  /*e190*/  STL [R1+0x1c], R161 ;  /* 0x00001ca101007387 */ /* 0x0001e80000100800 */
[----:B0-----:R0:W3:Y:S04]  /*e1a0*/  LDG.E.U16 R161, [R158.64] ;  /* 0x000000069ea17981 */ /* 0x0010e8000c1e1500 */
[----:B0-----:R-:W2:Y:S01]  /*e1b0*/  LDL.64 R158, [R1+0x448] ;  /* 0x00044800019e7983 */ /* 0x001ea20000100a00 */
[----:B------:R-:W-:-:S02]  /*e1c0*/  FMUL R52, R166, R52 ;  /* 0x00000034a6347220 */ /* 0x000fc40000400000 */
[C---:B------:R-:W-:Y:S02]  /*e1d0*/  FMUL R53, R166.reuse, R53 ;  /* 0x00000035a6357220 */ /* 0x040fe40000400000 */
[C---:B------:R-:W-:Y:S02]  /*e1e0*/  FMUL R56, R166.reuse, R56 ;  /* 0x00000038a6387220 */ /* 0x040fe40000400000 */
[C---:B------:R-:W-:Y:S02]  /*e1f0*/  FMUL R57, R166.reuse, R57 ;  /* 0x00000039a6397220 */ /* 0x040fe40000400000 */
[C---:B------:R-:W-:Y:S02]  /*e200*/  FMUL R60, R166.reuse, R60 ;  /* 0x0000003ca63c7220 */ /* 0x040fe40000400000 */
[----:B------:R-:W-:Y:S02]  /*e210*/  FMUL R61, R166, R61 ;  /* 0x0000003da63d7220 */ /* 0x000fe40000400000 */
[----:B------:R-:W-:-:S02]  /*e220*/  FMUL R50, R165, R50 ;  /* 0x00000032a5327220 */ /* 0x000fc40000400000 */
[C---:B------:R-:W-:Y:S02]  /*e230*/  FMUL R51, R165.reuse, R51 ;  /* 0x00000033a5337220 */ /* 0x040fe40000400000 */
[C---:B------:R-:W-:Y:S02]  /*e240*/  FMUL R54, R165.reuse, R54 ;  /* 0x00000036a5367220 */ /* 0x040fe40000400000 */
[C---:B------:R-:W-:Y:S02]  /*e250*/  FMUL R55, R165.reuse, R55 ;  /* 0x00000037a5377220 */ /* 0x040fe40000400000 */
[C---:B------:R-:W-:Y:S02]  /*e260*/  FMUL R58, R165.reuse, R58 ;  /* 0x0000003aa53a7220 */ /* 0x040fe40000400000 */
[C---:B------:R-:W-:Y:S02]  /*e270*/  FMUL R59, R165.reuse, R59 ;  /* 0x0000003ba53b7220 */ /* 0x040fe40000400000 */
[----:B------:R-:W-:-:S02]  /*e280*/  FMUL R62, R165, R62 ;  /* 0x0000003ea53e7220 */ /* 0x000fc40000400000 */
[----:B------:R-:W-:Y:S02]  /*e290*/  FMUL R63, R165, R63 ;  /* 0x0000003fa53f7220 */ /* 0x000fe40000400000 */
[----:B--2---:R-:W-:-:S05]  /*e2a0*/  IMAD.WIDE R158, R11, 0x2, R158 ;  /* 0x000000020b9e7825 */ /* 0x004fca00078e029e */
[----:B------:R0:W2:Y:S04]  /*e2b0*/  LDG.E.U16 R166, [R158.64] ;  /* 0x000000069ea67981 */ /* 0x0000a8000c1e1500 */
[----:B0-----:R-:W2:Y:S01]  /*e2c0*/  LDL.64 R158, [R1+0x438] ;  /* 0x00043800019e7983 */ /* 0x001ea20000100a00 */
[----:B------:R-:W-:-:S03]  /*e2d0*/  FFMA R239, R165, R239, R241 ;  /* 0x000000efa5ef7223 */ /* 0x000fc600000000f1 */
[----:B------:R-:W3:Y:S04]  /*e2e0*/  LDL.LU R241, [R1+0x10] ;  /* 0x0000100001f17983 */ /* 0x000ee80000300800 */
[----:B------:R0:W-:Y:S04]  /*e2f0*/  STL [R1+0x18], R239 ;  /* 0x000018ef01007387 */ /* 0x0001e80000100800 */
[----:B------:R-:W3:Y:S01]  /*e300*/  LDL.LU R165, [R1+0x14] ;  /* 0x0000140001a57983 */ /* 0x000ee20000300800 */
[C---:B------:R-:W-:Y:S02]  /*e310*/  FMUL R64, R164.reuse, R64 ;  /* 0x00000040a4407220 */ /* 0x040fe40000400000 */
[----:B------:R-:W-:-:S02]  /*e320*/  FMUL R65, R164, R65 ;  /* 0x00000041a4417220 */ /* 0x000fc40000400000 */
[C---:B------:R-:W-:Y:S02]  /*e330*/  FMUL R68, R164.reuse, R68 ;  /* 0x00000044a4447220 */ /* 0x040fe40000400000 */
[C---:B------:R-:W-:Y:S02]  /*e340*/  FMUL R69, R164.reuse, R69 ;  /* 0x00000045a4457220 */ /* 0x040fe40000400000 */
[C---:B------:R-:W-:Y:S02]  /*e350*/  FMUL R72, R164.reuse, R72 ;  /* 0x00000048a4487220 */ /* 0x040fe40000400000 */
[C---:B------:R-:W-:Y:S02]  /*e360*/  FMUL R73, R164.reuse, R73 ;  /* 0x00000049a4497220 */ /* 0x040fe40000400000 */
[C---:B------:R-:W-:Y:S02]  /*e370*/  FMUL R76, R164.reuse, R76 ;  /* 0x0000004ca44c7220 */ /* 0x040fe40000400000 */
[----:B------:R-:W-:-:S02]  /*e380*/  FMUL R77, R164, R77 ;  /* 0x0000004da44d7220 */ /* 0x000fc40000400000 */
[----:B--2---:R-:W-:-:S06]  /*e390*/  IMAD.WIDE R158, R11, 0x2, R158 ;  /* 0x000000020b9e7825 */ /* 0x004fcc00078e029e */
[----:B------:R1:W2:Y:S04]  /*e3a0*/  LDG.E.U16 R158, [R158.64] ;  /* 0x000000069e9e7981 */ /* 0x0002a8000c1e1500 */
[----:B-1----:R-:W0:Y:S02]  /*e3b0*/  S2R R159, SR_TID.X ;  /* 0x00000000009f7919 */ /* 0x002e240000002100 */
[--C-:B0-----:R-:W-:Y:S02]  /*e3c0*/  SHF.R.U32.HI R239, RZ, 0x2, R159.reuse ;  /* 0x00000002ffef7819 */ /* 0x101fe4000001169f */
[----:B------:R-:W-:-:S04]  /*e3d0*/  SHF.R.U32.HI R159, RZ, 0x2, R159 ;  /* 0x00000002ff9f7819 */ /* 0x000fc8000001169f */
[----:B------:R-:W-:-:S04]  /*e3e0*/  SGXT.U32 R159, R159, 0x3 ;  /* 0x000000039f9f781a */ /* 0x000fc80000000000 */
[----:B------:R-:W-:-:S06]  /*e3f0*/  LOP3.LUT R159, R159, 0x10, RZ, 0xfc, !PT ;  /* 0x000000109f9f7812 */ /* 0x000fcc00078efcff */
[----:B------:R-:W3:Y:S01]  /*e400*/  LDS R159, [R159.X16] ;  /* 0x000000009f9f7984 */ /* 0x000ee2000000c800 */
[----:B------:R-:W-:-:S04]  /*e410*/  SGXT.U32 R239, R239, 0x3 ;  /* 0x00000003efef781a */ /* 0x000fc80000000000 */
[----:B------:R-:W-:Y:S01]  /*e420*/  LOP3.LUT R239, R239, 0x18, RZ, 0xfc, !PT ;  /* 0x00000018efef7812 */ /* 0x000fe200078efcff */
[----:B---3--:R-:W-:-:S04]  /*e430*/  FFMA R165, R164, R165, R159 ;  /* 0x000000a5a4a57223 */ /* 0x008fc8000000009f */
[----:B------:R-:W0:Y:S04]  /*e440*/  LDS R159, [R239.X16] ;  /* 0x00000000ef9f7984 */ /* 0x000e28000000c800 */
[----:B------:R1:W-:Y:S01]  /*e450*/  STL [R1+0x14], R165 ;  /* 0x000014a501007387 */ /* 0x0003e20000100800 */
[----:B0-----:R-:W-:-:S05]  /*e460*/  FFMA R241, R153, R241, R159 ;  /* 0x000000f199f17223 */ /* 0x001fca000000009f */
[----:B------:R0:W-:Y:S04]  /*e470*/  STL [R1+0x10], R241 ;  /* 0x000010f101007387 */ /* 0x0001e80000100800 */
[----:B------:R-:W3:Y:S04]  /*e480*/  LDL.LU R164, [R1+0xc] ;  /* 0x00000c0001a47983 */ /* 0x000ee80000300800 */
[----:B------:R-:W0:Y:S04]  /*e490*/  S2R R239, SR_TID.X ;  /* 0x0000000000ef7919 */ /* 0x000e280000002100 */
[----:B-1----:R-:W1:Y:S01]  /*e4a0*/  S2R R165, SR_TID.X ;  /* 0x0000000000a57919 */ /* 0x002e620000002100 */
[----:B0-----:R-:W-:-:S04]  /*e4b0*/  SHF.R.U32.HI R239, RZ, 0x2, R239 ;  /* 0x00000002ffef7819 */ /* 0x001fc800000116ef */
[----:B------:R-:W-:-:S04]  /*e4c0*/  SGXT.U32 R239, R239, 0x3 ;  /* 0x00000003efef781a */ /* 0x000fc80000000000 */
[----:B------:R-:W-:-:S05]  /*e4d0*/  LOP3.LUT R239, R239, 0x20, RZ, 0xfc, !PT ;  /* 0x00000020efef7812 */ /* 0x000fca00078efcff */
[----:B------:R0:W3:Y:S01]  /*e4e0*/  LDS R159, [R239.X16] ;  /* 0x00000000ef9f7984 */ /* 0x0000e2000000c800 */
[--C-:B-1----:R-:W-:Y:S02]  /*e4f0*/  SHF.R.U32.HI R241, RZ, 0x2, R165.reuse ;  /* 0x00000002fff17819 */ /* 0x102fe400000116a5 */
[--C-:B0-----:R-:W-:Y:S02]  /*e500*/  SHF.R.U32.HI R239, RZ, 0x2, R165.reuse ;  /* 0x00000002ffef7819 */ /* 0x101fe400000116a5 */
[----:B------:R-:W-:Y:S02]  /*e510*/  SHF.R.U32.HI R165, RZ, 0x2, R165 ;  /* 0x00000002ffa57819 */ /* 0x000fe400000116a5 */
[----:B------:R-:W-:Y:S02]  /*e520*/  SGXT.U32 R239, R239, 0x3 ;  /* 0x00000003efef781a */ /* 0x000fe40000000000 */
[----:B------:R-:W-:Y:S02]  /*e530*/  SGXT.U32 R241, R241, 0x3 ;  /* 0x00000003f1f1781a */ /* 0x000fe40000000000 */
[----:B------:R-:W-:-:S02]  /*e540*/  SGXT.U32 R165, R165, 0x3 ;  /* 0x00000003a5a5781a */ /* 0x000fc40000000000 */
[----:B------:R-:W-:Y:S02]  /*e550*/  LOP3.LUT R241, R241, 0x30, RZ, 0xfc, !PT ;  /* 0x00000030f1f17812 */ /* 0x000fe400078efcff */
[----:B------:R-:W-:Y:S02]  /*e560*/  LOP3.LUT R165, R165, 0x28, RZ, 0xfc, !PT ;  /* 0x00000028a5a57812 */ /* 0x000fe400078efcff */
[----:B------:R-:W-:Y:S02]  /*e570*/  LOP3.LUT R239, R239, 0x38, RZ, 0xfc, !PT ;  /* 0x00000038efef7812 */ /* 0x000fe400078efcff */
[----:B------:R-:W-:Y:S02]  /*e580*/  F2FP.BF16.PACK_AB R22, R22, R150 ;  /* 0x000000961616723e */ /* 0x000fe400000010ff */
[----:B------:R-:W-:Y:S01]  /*e590*/  F2FP.BF16.PACK_AB R117, R117, R149 ;  /* 0x000000957575723e */ /* 0x000fe200000010ff */
[----:B------:R-:W-:Y:S01]  /*e5a0*/  LDS R150, [R165.X16] ;  /* 0x00000000a5967984 */ /* 0x000fe2000000c800 */
[----:B------:R-:W-:-:S03]  /*e5b0*/  F2FP.BF16.PACK_AB R116, R116, R148 ;  /* 0x000000947474723e */ /* 0x000fc600000010ff */
[----:B------:R-:W-:Y:S04]  /*e5c0*/  LDS R149, [R241.X16] ;  /* 0x00000000f1957984 */ /* 0x000fe8000000c800 */
[----:B------:R0:W-:Y:S04]  /*e5d0*/  LDS R148, [R239.X16] ;  /* 0x00000000ef947984 */ /* 0x0001e8000000c800 */
[----:B------:R-:W-:Y:S01]  /*e5e0*/  BAR.SYNC.DEFER_BLOCKING 0x0 ;  /* 0x0000000000007b1d */ /* 0x000fe20000010000 */
[----:B0-----:R-:W-:-:S05]  /*e5f0*/  LOP3.LUT R239, R9, 0x10, RZ, 0x3c, !PT ;  /* 0x0000001009ef7812 */ /* 0x001fca00078e3cff */
[----:B------:R0:W-:Y:S04]  /*e600*/  STS.U16 [R9], R93 ;  /* 0x0000005d09007388 */ /* 0x0001e80000000400 */
[----:B------:R1:W-:Y:S04]  /*e610*/  STS.U16 [R9+0x800], R94 ;  /* 0x0008005e09007388 */ /* 0x0003e80000000400 */
[----:B------:R0:W-:Y:S04]  /*e620*/  STS.U16 [R9+0x1000], R95 ;  /* 0x0010005f09007388 */ /* 0x0001e80000000400 */
[----:B------:R0:W-:Y:S04]  /*e630*/  STS.U16 [R9+0x1800], R25 ;  /* 0x0018001909007388 */ /* 0x0001e80000000400 */
[----:B------:R0:W-:Y:S04]  /*e640*/  STS.U16 [R9+0x2000], R96 ;  /* 0x0020006009007388 */ /* 0x0001e80000000400 */
        /* <DEDUP_REMOVED lines=28> */
[----:B------:R0:W-:Y:S04]  /*e810*/  STS.U16 [R241+0x200], R102 ;  /* 0x00020066f1007388 */ /* 0x0001e80000000400 */
[----:B------:R0:W-:Y:S04]  /*e820*/  STS.U16 [R241+0xa00], R103 ;  /* 0x000a0067f1007388 */ /* 0x0001e80000000400 */
[----:B------:R0:W-:Y:S04]  /*e830*/  STS.U16 [R241+0x1200], R104 ;  /* 0x00120068f1007388 */ /* 0x0001e80000000400 */
[----:B------:R0:W-:Y:S04]  /*e840*/  STS.U16 [R241+0x1a00], R105 ;  /* 0x001a0069f1007388 */ /* 0x0001e80000000400 */
[----:B------:R0:W-:Y:S04]  /*e850*/  STS.U16 [R241+0x2200], R106 ;  /* 0x0022006af1007388 */ /* 0x0001e80000000400 */
[----:B------:R-:W-:Y:S04]  /*e860*/  STS.U16 [R241+0x2a00], R251 ;  /* 0x002a00fbf1007388 */ /* 0x000fe80000000400 */
[----:B------:R-:W-:Y:S04]  /*e870*/  STS.U16 [R241+0x3200], R243 ;  /* 0x003200f3f1007388 */ /* 0x000fe80000000400 */
[----:B------:R-:W-:Y:S01]  /*e880*/  STS.U16 [R241+0x3a00], R233 ;  /* 0x003a00e9f1007388 */ /* 0x000fe20000000400 */
[----:B---3--:R-:W-:-:S05]  /*e890*/  FFMA R164, R21, R164, R159 ;  /* 0x000000a415a47223 */ /* 0x008fca000000009f */
[----:B------:R-:W-:Y:S04]  /*e8a0*/  STL [R1+0xc], R164 ;  /* 0x00000ca401007387 */ /* 0x000fe80000100800 */
[----:B0-----:R-:W3:Y:S04]  /*e8b0*/  LDL.LU R93, [R1+0x918] ;  /* 0x00091800015d7983 */ /* 0x001ee80000300800 */
[----:B-1----:R-:W2:Y:S04]  /*e8c0*/  LDL.LU R94, [R1+0x914] ;  /* 0x00091400015e7983 */ /* 0x002ea80000300800 */
[----:B------:R-:W2:Y:S04]  /*e8d0*/  LDL.LU R95, [R1+0x910] ;  /* 0x00091000015f7983 */ /* 0x000ea80000300800 */
[----:B------:R-:W2:Y:S04]  /*e8e0*/  LDL.LU R25, [R1+0x90c] ;  /* 0x00090c0001197983 */ /* 0x000ea80000300800 */
[----:B------:R-:W2:Y:S04]  /*e8f0*/  LDL.LU R96, [R1+0x908] ;  /* 0x0009080001607983 */ /* 0x000ea80000300800 */
[----:B------:R-:W2:Y:S04]  /*e900*/  LDL.LU R97, [R1+0x904] ;  /* 0x0009040001617983 */ /* 0x000ea80000300800 */
[----:B------:R-:W2:Y:S01]  /*e910*/  LDL.LU R24, [R1+0x900] ;  /* 0x0009000001187983 */ /* 0x000ea20000300800 */
[----:B------:R-:W-:-:S03]  /*e920*/  LOP3.LUT R239, R9, 0x30, RZ, 0x3c, !PT ;  /* 0x0000003009ef7812 */ /* 0x000fc600078e3cff */
[----:B------:R-:W2:Y:S04]  /*e930*/  LDL.LU R98, [R1+0x8fc] ;  /* 0x0008fc0001627983 */ /* 0x000ea80000300800 */
[----:B------:R-:W-:Y:S04]  /*e940*/  STS.U16 [R241+0x4200], R225 ;  /* 0x004200e1f1007388 */ /* 0x000fe80000000400 */
        /* <DEDUP_REMOVED lines=15> */
[----:B------:R0:W-:Y:S04]  /*ea40*/  STS.U16 [R239+0x300], R107 ;  /* 0x0003006bef007388 */ /* 0x0001e80000000400 */
[----:B------:R1:W-:Y:S04]  /*ea50*/  STS.U16 [R239+0xb00], R108 ;  /* 0x000b006cef007388 */ /* 0x0003e80000000400 */
[----:B------:R4:W-:Y:S04]  /*ea60*/  STS.U16 [R239+0x1300], R109 ;  /* 0x0013006def007388 */ /* 0x0009e80000000400 */
[----:B0-----:R-:W2:Y:S04]  /*ea70*/  LDL.LU R107, [R1+0x8d8] ;  /* 0x0008d800016b7983 */ /* 0x001ea80000300800 */
[----:B-1----:R-:W2:Y:S04]  /*ea80*/  LDL.LU R108, [R1+0x8d4] ;  /* 0x0008d400016c7983 */ /* 0x002ea80000300800 */
[----:B----4-:R-:W4:Y:S04]  /*ea90*/  LDL.LU R109, [R1+0x8d0] ;  /* 0x0008d000016d7983 */ /* 0x010f280000300800 */
[----:B------:R0:W-:Y:S04]  /*eaa0*/  STS.U16 [R239+0x1b00], R110 ;  /* 0x001b006eef007388 */ /* 0x0001e80000000400 */
[----:B------:R1:W-:Y:S04]  /*eab0*/  STS.U16 [R239+0x2300], R111 ;  /* 0x0023006fef007388 */ /* 0x0003e80000000400 */
[----:B0-----:R-:W2:Y:S04]  /*eac0*/  LDL.LU R110, [R1+0x8cc] ;  /* 0x0008cc00016e7983 */ /* 0x001ea80000300800 */
[----:B-1----:R-:W2:Y:S04]  /*ead0*/  LDL.LU R111, [R1+0x8c8] ;  /* 0x0008c800016f7983 */ /* 0x002ea80000300800 */
        /* <DEDUP_REMOVED lines=71> */
[----:B------:R-:W-:-:S03]  /*ef50*/  F2FP.BF16.PACK_AB R167, R167, R173 ;  /* 0x000000ada7a7723e */ /* 0x000fc600000010ff */
[----:B------:R-:W-:Y:S01]  /*ef60*/  STS.U16 [R239+0x4700], R220 ;  /* 0x004700dcef007388 */ /* 0x000fe20000000400 */
[----:B------:R-:W-:-:S03]  /*ef70*/  F2FP.BF16.PACK_AB R37, R37, R145 ;  /* 0x000000912525723e */ /* 0x000fc600000010ff */
[----:B------:R-:W-:Y:S01]  /*ef80*/  STS.U16 [R239+0x4f00], R209 ;  /* 0x004f00d1ef007388 */ /* 0x000fe20000000400 */
[----:B------:R-:W-:Y:S02]  /*ef90*/  F2FP.BF16.PACK_AB R114, R114, R144 ;  /* 0x000000907272723e */ /* 0x000fe400000010ff */
[----:B------:R-:W-:Y:S01]  /*efa0*/  F2FP.BF16.PACK_AB R35, R35, R141 ;  /* 0x0000008d2323723e */ /* 0x000fe200000010ff */
[----:B------:R-:W-:Y:S01]  /*efb0*/  STS.U16 [R239+0x5700], R179 ;  /* 0x005700b3ef007388 */ /* 0x000fe20000000400 */
[----:B------:R-:W-:Y:S02]  /*efc0*/  F2FP.BF16.PACK_AB R112, R112, R140 ;  /* 0x0000008c7070723e */ /* 0x000fe400000010ff */
[----:B------:R-:W-:Y:S01]  /*efd0*/  F2FP.BF16.PACK_AB R33, R33, R137 ;  /* 0x000000892121723e */ /* 0x000fe200000010ff */
[----:B------:R-:W-:Y:S01]  /*efe0*/  STS.U16 [R239+0x5f00], R118 ;  /* 0x005f0076ef007388 */ /* 0x000fe20000000400 */
[----:B------:R-:W-:Y:S02]  /*eff0*/  F2FP.BF16.PACK_AB R46, R46, R136 ;  /* 0x000000882e2e723e */ /* 0x000fe400000010ff */
[----:B------:R-:W-:Y:S01]  /*f000*/  F2FP.BF16.PACK_AB R31, R31, R133 ;  /* 0x000000851f1f723e */ /* 0x000fe200000010ff */
[----:B------:R-:W-:Y:S01]  /*f010*/  STS.U16 [R239+0x6700], R178 ;  /* 0x006700b2ef007388 */ /* 0x000fe20000000400 */
[----:B------:R-:W-:-:S02]  /*f020*/  F2FP.BF16.PACK_AB R44, R44, R132 ;  /* 0x000000842c2c723e */ /* 0x000fc400000010ff */
[----:B------:R-:W-:Y:S02]  /*f030*/  F2FP.BF16.PACK_AB R29, R29, R129 ;  /* 0x000000811d1d723e */ /* 0x000fe400000010ff */
[----:B------:R-:W-:Y:S02]  /*f040*/  F2FP.BF16.PACK_AB R42, R42, R128 ;  /* 0x000000802a2a723e */ /* 0x000fe400000010ff */
[----:B------:R-:W-:Y:S02]  /*f050*/  F2FP.BF16.PACK_AB R27, R27, R125 ;  /* 0x0000007d1b1b723e */ /* 0x000fe400000010ff */
[----:B------:R-:W-:Y:S01]  /*f060*/  F2FP.BF16.PACK_AB R40, R40, R124 ;  /* 0x0000007c2828723e */ /* 0x000fe200000010ff */
[----:B------:R-:W-:Y:S01]  /*f070*/  STS.U16 [R239+0x6f00], R206 ;  /* 0x006f00ceef007388 */ /* 0x000fe20000000400 */
[----:B------:R-:W-:Y:S02]  /*f080*/  F2FP.BF16.PACK_AB R203, R203, R205 ;  /* 0x000000cdcbcb723e */ /* 0x000fe400000010ff */
[----:B0-----:R-:W-:Y:S01]  /*f090*/  LOP3.LUT R119, R0, 0x40, RZ, 0x3c, !PT ;  /* 0x0000004000777812 */ /* 0x001fe200078e3cff */
[----:B------:R-:W-:Y:S01]  /*f0a0*/  STS.U16 [R239+0x7700], R163 ;  /* 0x007700a3ef007388 */ /* 0x000fe20000000400 */
[----:B------:R-:W-:-:S02]  /*f0b0*/  F2FP.BF16.PACK_AB R199, R199, R201 ;  /* 0x000000c9c7c7723e */ /* 0x000fc400000010ff */
[----:B------:R-:W-:Y:S01]  /*f0c0*/  F2FP.BF16.PACK_AB R115, R115, R147 ;  /* 0x000000937373723e */ /* 0x000fe200000010ff */
[----:B--2---:R-:W-:Y:S01]  /*f0d0*/  STS.U16 [R239+0x7f00], R158 ;  /* 0x007f009eef007388 */ /* 0x004fe20000000400 */
[----:B------:R-:W-:Y:S02]  /*f0e0*/  F2FP.BF16.PACK_AB R38, R38, R146 ;  /* 0x000000922626723e */ /* 0x000fe400000010ff */
[----:B------:R-:W-:Y:S01]  /*f0f0*/  F2FP.BF16.PACK_AB R113, R113, R143 ;  /* 0x0000008f7171723e */ /* 0x000fe200000010ff */
[----:B------:R-:W-:Y:S01]  /*f100*/  STS [R0+0xc000], R22 ;  /* 0x00c0001600007388 */ /* 0x000fe20000000800 */
[----:B------:R-:W-:-:S03]  /*f110*/  F2FP.BF16.PACK_AB R36, R36, R142 ;  /* 0x0000008e2424723e */ /* 0x000fc600000010ff */
[----:B------:R-:W-:Y:S01]  /*f120*/  STS [R0+0xc800], R117 ;  /* 0x00c8007500007388 */ /* 0x000fe20000000800 */
[----:B------:R-:W-:-:S03]  /*f130*/  F2FP.BF16.PACK_AB R47, R47, R139 ;  /* 0x0000008b2f2f723e */ /* 0x000fc600000010ff */
[----:B------:R-:W-:Y:S01]  /*f140*/  STS [R0+0xc080], R167 ;  /* 0x00c080a700007388 */ /* 0x000fe20000000800 */
[----:B------:R-:W-:-:S03]  /*f150*/  F2FP.BF16.PACK_AB R34, R34, R138 ;  /* 0x0000008a2222723e */ /* 0x000fc600000010ff */
[----:B------:R-:W-:Y:S04]  /*f160*/  STS [R0+0xc880], R116 ;  /* 0x00c8807400007388 */ /* 0x000fe80000000800 */
        /* <DEDUP_REMOVED lines=11> */
[----:B------:R-:W-:Y:S01]  /*f220*/  STS [R0+0xf880], R40 ;  /* 0x00f8802800007388 */ /* 0x000fe20000000800 */
[----:B------:R-:W-:-:S03]  /*f230*/  F2FP.BF16.PACK_AB R45, R45, R135 ;  /* 0x000000872d2d723e */ /* 0x000fc600000010ff */
        /* <DEDUP_REMOVED lines=23> */
[----:B------:R-:W-:Y:S01]  /*f3b0*/  BAR.SYNC.DEFER_BLOCKING 0x0 ;  /* 0x0000000000007b1d */ /* 0x000fe20000010000 */
[----:B------:R-:W-:-:S02]  /*f3c0*/  FMUL R80, R21, R80 ;  /* 0x0000005015507220 */ /* 0x000fc40000400000 */
[----:B------:R-:W-:Y:S02]  /*f3d0*/  FMUL R81, R21, R81 ;  /* 0x0000005115517220 */ /* 0x000fe40000400000 */
[C---:B------:R-:W-:Y:S02]  /*f3e0*/  FMUL R82, R23.reuse, R82 ;  /* 0x0000005217527220 */ /* 0x040fe40000400000 */
[----:B------:R-:W-:Y:S02]  /*f3f0*/  FMUL R83, R23, R83 ;  /* 0x0000005317537220 */ /* 0x000fe40000400000 */
[C---:B------:R-:W-:Y:S02]  /*f400*/  FMUL R84, R21.reuse, R84 ;  /* 0x0000005415547220 */ /* 0x040fe40000400000 */
[----:B------:R-:W-:Y:S02]  /*f410*/  FMUL R85, R21, R85 ;  /* 0x0000005515557220 */ /* 0x000fe40000400000 */
[----:B------:R-:W-:-:S02]  /*f420*/  FMUL R86, R23, R86 ;  /* 0x0000005617567220 */ /* 0x000fc40000400000 */
[----:B------:R-:W-:Y:S02]  /*f430*/  FMUL R87, R23, R87 ;  /* 0x0000005717577220 */ /* 0x000fe40000400000 */
[C---:B------:R-:W-:Y:S02]  /*f440*/  FMUL R88, R21.reuse, R88 ;  /* 0x0000005815587220 */ /* 0x040fe40000400000 */
[----:B------:R-:W-:Y:S02]  /*f450*/  FMUL R89, R21, R89 ;  /* 0x0000005915597220 */ /* 0x000fe40000400000 */
[C---:B------:R-:W-:Y:S02]  /*f460*/  FMUL R90, R23.reuse, R90 ;  /* 0x0000005a175a7220 */ /* 0x040fe40000400000 */
[----:B------:R-:W-:Y:S01]  /*f470*/  FMUL R91, R23, R91 ;  /* 0x0000005b175b7220 */ /* 0x000fe20000400000 */
[----:B------:R-:W-:Y:S04]  /*f480*/  LDSM.16.M88.4 R140, [R2] ;  /* 0x00000000028c783b */ /* 0x000fe80000000200 */
[----:B------:R-:W-:Y:S04]  /*f490*/  LDSM.16.M88.4 R120, [R2+0x2000] ;  /* 0x002000000278783b */ /* 0x000fe80000000200 */
[----:B------:R-:W-:Y:S04]  /*f4a0*/  LDSM.16.M88.4 R116, [R2+0x4000] ;  /* 0x004000000274783b */ /* 0x000fe80000000200 */
[----:B------:R-:W0:Y:S04]  /*f4b0*/  LDSM.16.M88.4 R144, [R12+0xe000] ;  /* 0x00e000000c90783b */ /* 0x000e280000000200 */
[----:B------:R-:W-:Y:S04]  /*f4c0*/  LDSM.16.M88.4 R44, [R2+0x6000] ;  /* 0x00600000022c783b */ /* 0x000fe80000000200 */
[----:B------:R-:W1:Y:S04]  /*f4d0*/  LDSM.16.M88.4 R32, [R12+0xd000] ;  /* 0x00d000000c20783b */ /* 0x000e680000000200 */
[----:B------:R-:W2:Y:S01]  /*f4e0*/  LDSM.16.M88.4 R112, [R12+0xc000] ;  /* 0x00c000000c70783b */ /* 0x000ea20000000200 */
        /* <DEDUP_REMOVED lines=8> */
[C---:B------:R-:W-:Y:S01]  /*f570*/  FMUL R92, R21.reuse, R92 ;  /* 0x0000005c155c7220 */ /* 0x040fe20000400000 */
[----:B------:R-:W-:Y:S01]  /*f580*/  LOP3.LUT R151, R12, 0x20, RZ, 0x3c, !PT ;  /* 0x000000200c977812 */ /* 0x000fe200078e3cff */
[----:B---3--:R-:W-:Y:S01]  /*f590*/  FMUL R93, R21, R93 ;  /* 0x0000005d155d7220 */ /* 0x008fe20000400000 */
[----:B------:R-:W3:Y:S01]  /*f5a0*/  LDL.LU R10, [R1+0x8c4] ;  /* 0x0008c400010a7983 */ /* 0x000ee20000300800 */
[C---:B------:R-:W-:Y:S02]  /*f5b0*/  FMUL R94, R23.reuse, R94 ;  /* 0x0000005e175e7220 */ /* 0x040fe40000400000 */
[----:B------:R-:W-:Y:S02]  /*f5c0*/  FMUL R95, R23, R95 ;  /* 0x0000005f175f7220 */ /* 0x000fe40000400000 */
[----:B------:R-:W-:-:S02]  /*f5d0*/  FMUL R124, R25, R96 ;  /* 0x00000060197c7220 */ /* 0x000fc40000400000 */
[C---:B------:R-:W-:Y:S01]  /*f5e0*/  FMUL R125, R25.reuse, R97 ;  /* 0x00000061197d7220 */ /* 0x040fe20000400000 */
[C---:B0-----:R-:W-:Y:S01]  /*f5f0*/  HMMA.16816.F32.BF16 R80, R144.reuse, R140, R80 ;  /* 0x0000008c9050723c */ /* 0x041fe20000041850 */
[C---:B------:R-:W-:Y:S02]  /*f600*/  FMUL R126, R24.reuse, R98 ;  /* 0x00000062187e7220 */ /* 0x040fe40000400000 */
[C---:B------:R-:W-:Y:S02]  /*f610*/  FMUL R29, R25.reuse, R101 ;  /* 0x00000065191d7220 */ /* 0x040fe40000400000 */
[C---:B------:R-:W-:Y:S02]  /*f620*/  FMUL R31, R24.reuse, R103 ;  /* 0x00000067181f7220 */ /* 0x040fe40000400000 */
[----:B------:R-:W-:Y:S01]  /*f630*/  FMUL R108, R25, R108 ;  /* 0x0000006c196c7220 */ /* 0x000fe20000400000 */
[----:B------:R-:W-:Y:S01]  /*f640*/  HMMA.16816.F32.BF16 R84, R144, R120, R84 ;  /* 0x000000789054723c */ /* 0x000fe20000041854 */
[----:B------:R-:W-:-:S02]  /*f650*/  FMUL R127, R24, R99 ;  /* 0x00000063187f7220 */ /* 0x000fc40000400000 */
[C---:B----4-:R-:W-:Y:S02]  /*f660*/  FMUL R109, R25.reuse, R109 ;  /* 0x0000006d196d7220 */ /* 0x050fe40000400000 */
[C---:B------:R-:W-:Y:S02]  /*f670*/  FMUL R110, R24.reuse, R110 ;  /* 0x0000006e186e7220 */ /* 0x040fe40000400000 */
[----:B------:R-:W-:Y:S01]  /*f680*/  FMUL R111, R24, R111 ;  /* 0x0000006f186f7220 */ /* 0x000fe20000400000 */
[----:B------:R-:W-:Y:S01]  /*f690*/  HMMA.16816.F32.BF16 R88, R144, R116, R88 ;  /* 0x000000749058723c */ /* 0x000fe20000041858 */
[C---:B------:R-:W-:Y:S01]  /*f6a0*/  FMUL R28, R25.reuse, R100 ;  /* 0x00000064191c7220 */ /* 0x040fe20000400000 */
[----:B------:R-:W-:Y:S01]  /*f6b0*/  LOP3.LUT R27, R12, 0x40, RZ, 0x3c, !PT ;  /* 0x000000400c1b7812 */ /* 0x000fe200078e3cff */
[----:B------:R-:W-:Y:S01]  /*f6c0*/  FMUL R30, R24, R102 ;  /* 0x00000066181e7220 */ /* 0x000fe20000400000 */
[----:B------:R-:W-:Y:S01]  /*f6d0*/  LOP3.LUT R239, R2, 0x40, RZ, 0x3c, !PT ;  /* 0x0000004002ef7812 */ /* 0x000fe200078e3cff */
[----:B------:R-:W-:Y:S03]  /*f6e0*/  LDSM.16.M88.4 R132, [R12+0xc080] ;  /* 0x00c080000c84783b */ /* 0x000fe60000000200 */
[C---:B-1----:R-:W-:Y:S08]  /*f6f0*/  HMMA.16816.F32.BF16 R64, R32.reuse, R140, R64 ;  /* 0x0000008c2040723c */ /* 0x042ff00000041840 */
[C---:B------:R-:W-:Y:S08]  /*f700*/  HMMA.16816.F32.BF16 R68, R32.reuse, R120, R68 ;  /* 0x000000782044723c */ /* 0x040ff00000041844 */
[C---:B------:R-:W-:Y:S08]  /*f710*/  HMMA.16816.F32.BF16 R72, R32.reuse, R116, R72 ;  /* 0x000000742048723c */ /* 0x040ff00000041848 */
[-C--:B------:R-:W-:Y:S01]  /*f720*/  HMMA.16816.F32.BF16 R36, R32, R44.reuse, R76 ;  /* 0x0000002c2024723c */ /* 0x080fe2000004184c */
[----:B------:R-:W0:Y:S04]  /*f730*/  LDSM.16.M88.4 R76, [R12+0xf000] ;  /* 0x00f000000c4c783b */ /* 0x000e280000000200 */
[----:B------:R-:W-:Y:S03]  /*f740*/  LDSM.16.M88.4 R32, [R151+0xd000] ;  /* 0x00d000009720783b */ /* 0x000fe60000000200 */
[----:B------:R-:W-:Y:S01]  /*f750*/  HMMA.16816.F32.BF16 R144, R144, R44, R92 ;  /* 0x0000002c9090723c */ /* 0x000fe2000004185c */
[----:B------:R-:W1:Y:S07]  /*f760*/  LDSM.16.M88.4 R92, [R151+0xc000] ;  /* 0x00c00000975c783b */ /* 0x000e6e0000000200 */
[C---:B--2---:R-:W-:Y:S08]  /*f770*/  HMMA.16816.F32.BF16 R48, R112.reuse, R140, R48 ;  /* 0x0000008c7030723c */ /* 0x044ff00000041830 */
[C---:B------:R-:W-:Y:S08]  /*f780*/  HMMA.16816.F32.BF16 R52, R112.reuse, R120, R52 ;  /* 0x000000787034723c */ /* 0x040ff00000041834 */
[C---:B------:R-:W-:Y:S08]  /*f790*/  HMMA.16816.F32.BF16 R56, R112.reuse, R116, R56 ;  /* 0x000000747038723c */ /* 0x040ff00000041838 */
[----:B------:R-:W-:Y:S01]  /*f7a0*/  HMMA.16816.F32.BF16 R40, R112, R44, R60 ;  /* 0x0000002c7028723c */ /* 0x000fe2000004183c */
[----:B------:R-:W2:Y:S04]  /*f7b0*/  LDSM.16.M88.4 R60, [R151+0xe000] ;  /* 0x00e00000973c783b */ /* 0x000ea80000000200 */
[----:B------:R-:W4:Y:S01]  /*f7c0*/  LDSM.16.M88.4 R112, [R151+0xf000] ;  /* 0x00f000009770783b */ /* 0x000f220000000200 */
[----:B------:R-:W-:-:S02]  /*f7d0*/  FMUL R96, R25, R104 ;  /* 0x0000006819607220 */ /* 0x000fc40000400000 */
[----:B------:R-:W-:Y:S01]  /*f7e0*/  FMUL R97, R25, R105 ;  /* 0x0000006919617220 */ /* 0x000fe20000400000 */
[----:B------:R-:W-:Y:S01]  /*f7f0*/  LOP3.LUT R22, R12, 0x60, RZ, 0x3c, !PT ;  /* 0x000000600c167812 */ /* 0x000fe200078e3cff */
[C---:B------:R-:W-:Y:S01]  /*f800*/  FMUL R98, R24.reuse, R106 ;  /* 0x0000006a18627220 */ /* 0x040fe20000400000 */
[----:B------:R-:W3:Y:S01]  /*f810*/  LDL.LU R13, [R1+0x8c0] ;  /* 0x0008c000010d7983 */ /* 0x000ee20000300800 */
[----:B------:R-:W-:Y:S01]  /*f820*/  FMUL R99, R24, R107 ;  /* 0x0000006b18637220 */ /* 0x000fe20000400000 */
[C---:B0-----:R-:W-:Y:S02]  /*f830*/  HMMA.16816.F32.BF16 R28, R76.reuse, R120, R28 ;  /* 0x000000784c1c723c */ /* 0x041fe4000004181c */
[----:B------:R-:W-:Y:S04]  /*f840*/  LDSM.16.M88.4 R100, [R27+0xc000] ;  /* 0x00c000001b64783b */ /* 0x000fe80000000200 */
[----:B------:R-:W0:Y:S02]  /*f850*/  LDSM.16.M88.4 R128, [R239] ;  /* 0x00000000ef80783b */ /* 0x000e240000000200 */
[----:B------:R-:W-:Y:S02]  /*f860*/  HMMA.16816.F32.BF16 R96, R76, R116, R96 ;  /* 0x000000744c60723c */ /* 0x000fe40000041860 */
[----:B------:R-:W-:Y:S04]  /*f870*/  LDSM.16.M88.4 R104, [R27+0xd000] ;  /* 0x00d000001b68783b */ /* 0x000fe80000000200 */
[----:B------:R-:W-:Y:S02]  /*f880*/  LDSM.16.M88.4 R136, [R27+0xf000] ;  /* 0x00f000001b88783b */ /* 0x000fe40000000200 */
[C---:B-1----:R-:W-:Y:S02]  /*f890*/  HMMA.16816.F32.BF16 R48, R92.reuse, R142, R48 ;  /* 0x0000008e5c30723c */ /* 0x042fe40000041830 */
[----:B------:R-:W3:Y:S04]  /*f8a0*/  LDL.LU R14, [R1+0x8bc] ;  /* 0x0008bc00010e7983 */ /* 0x000ee80000300800 */
[----:B------:R-:W3:Y:S02]  /*f8b0*/  LDL.LU R15, [R1+0x8b8] ;  /* 0x0008b800010f7983 */ /* 0x000ee40000300800 */
[C---:B------:R-:W-:Y:S02]  /*f8c0*/  HMMA.16816.F32.BF16 R52, R92.reuse, R122, R52 ;  /* 0x0000007a5c34723c */ /* 0x040fe40000041834 */
[----:B------:R-:W3:Y:S04]  /*f8d0*/  LDL.LU R16, [R1+0x8b4] ;  /* 0x0008b40001107983 */ /* 0x000ee80000300800 */
[----:B------:R-:W3:Y:S02]  /*f8e0*/  LDL.LU R17, [R1+0x8b0] ;  /* 0x0008b00001117983 */ /* 0x000ee40000300800 */
[C---:B------:R-:W-:Y:S02]  /*f8f0*/  HMMA.16816.F32.BF16 R56, R92.reuse, R118, R56 ;  /* 0x000000765c38723c */ /* 0x040fe40000041838 */
[----:B------:R-:W3:Y:S04]  /*f900*/  LDL.LU R18, [R1+0x8ac] ;  /* 0x0008ac0001127983 */ /* 0x000ee80000300800 */
[----:B------:R-:W3:Y:S02]  /*f910*/  LDL.LU R19, [R1+0x8a8] ;  /* 0x0008a80001137983 */ /* 0x000ee40000300800 */
[----:B------:R-:W-:Y:S02]  /*f920*/  HMMA.16816.F32.BF16 R40, R92, R46, R40 ;  /* 0x0000002e5c28723c */ /* 0x000fe40000041828 */
[----:B------:R-:W-:Y:S04]  /*f930*/  LDSM.16.M88.4 R92, [R239+0x4000] ;  /* 0x00400000ef5c783b */ /* 0x000fe80000000200 */
[----:B------:R-:W3:Y:S02]  /*f940*/  LDL.LU R20, [R1+0x8a4] ;  /* 0x0008a40001147983 */ /* 0x000ee40000300800 */
[C---:B------:R-:W-:Y:S02]  /*f950*/  HMMA.16816.F32.BF16 R64, R32.reuse, R142, R64 ;  /* 0x0000008e2040723c */ /* 0x040fe40000041840 */
[----:B------:R1:W5:Y:S04]  /*f960*/  LDL.LU R197, [R1+0x8a0] ;  /* 0x0008a00001c57983 */ /* 0x0003680000300800 */
[----:B------:R1:W5:Y:S02]  /*f970*/  LDL.LU R195, [R1+0x89c] ;  /* 0x00089c0001c37983 */ /* 0x0003640000300800 */
[C---:B------:R-:W-:Y:S02]  /*f980*/  HMMA.16816.F32.BF16 R68, R32.reuse, R122, R68 ;  /* 0x0000007a2044723c */ /* 0x040fe40000041844 */
[----:B------:R1:W5:Y:S04]  /*f990*/  LDL.LU R193, [R1+0x898] ;  /* 0x0008980001c17983 */ /* 0x0003680000300800 */
[----:B------:R1:W5:Y:S02]  /*f9a0*/  LDL.LU R155, [R1+0x894] ;  /* 0x00089400019b7983 */ /* 0x0003640000300800 */
[C---:B------:R-:W-:Y:S02]  /*f9b0*/  HMMA.16816.F32.BF16 R72, R32.reuse, R118, R72 ;  /* 0x000000762048723c */ /* 0x040fe40000041848 */
[----:B------:R1:W5:Y:S04]  /*f9c0*/  LDL.LU R154, [R1+0x890] ;  /* 0x00089000019a7983 */ /* 0x0003680000300800 */
[----:B------:R1:W5:Y:S02]  /*f9d0*/  LDL.LU R8, [R1+0x88c] ;  /* 0x00088c0001087983 */ /* 0x0003640000300800 */
[----:B------:R-:W-:Y:S02]  /*f9e0*/  HMMA.16816.F32.BF16 R36, R32, R46, R36 ;  /* 0x0000002e2024723c */ /* 0x000fe40000041824 */
[----:B------:R-:W0:Y:S04]  /*f9f0*/  LDSM.16.M88.4 R32, [R239+0x2000] ;  /* 0x00200000ef20783b */ /* 0x000e280000000200 */
[----:B------:R1:W5:Y:S02]  /*fa00*/  LDL.LU R7, [R1+0x888] ;  /* 0x0008880001077983 */ /* 0x0003640000300800 */
[C---:B------:R-:W-:Y:S02]  /*fa10*/  HMMA.16816.F32.BF16 R124, R76.reuse, R140, R124 ;  /* 0x0000008c4c7c723c */ /* 0x040fe4000004187c */
[----:B------:R1:W5:Y:S04]  /*fa20*/  LDL.LU R6, [R1+0x884] ;  /* 0x0008840001067983 */ /* 0x0003680000300800 */
[----:B------:R1:W5:Y:S02]  /*fa30*/  LDL.LU R5, [R1+0x880] ;  /* 0x0008800001057983 */ /* 0x0003640000300800 */
[----:B------:R-:W-:Y:S02]  /*fa40*/  HMMA.16816.F32.BF16 R108, R76, R44, R108 ;  /* 0x0000002c4c6c723c */ /* 0x000fe4000004186c */
[----:B------:R-:W0:Y:S04]  /*fa50*/  LDSM.16.M88.4 R76, [R239+0x6000] ;  /* 0x00600000ef4c783b */ /* 0x000e280000000200 */
[----:B------:R1:W5:Y:S02]  /*fa60*/  LDL.LU R4, [R1+0x87c] ;  /* 0x00087c0001047983 */ /* 0x0003640000300800 */
[C---:B--2---:R-:W-:Y:S02]  /*fa70*/  HMMA.16816.F32.BF16 R80, R60.reuse, R142, R80 ;  /* 0x0000008e3c50723c */ /* 0x044fe40000041850 */
[----:B------:R1:W5:Y:S06]  /*fa80*/  LDL.LU R3, [R1+0x878] ;  /* 0x0008780001037983 */ /* 0x00036c0000300800 */
[C---:B------:R-:W-:Y:S08]  /*fa90*/  HMMA.16816.F32.BF16 R84, R60.reuse, R122, R84 ;  /* 0x0000007a3c54723c */ /* 0x040ff00000041854 */
[C---:B------:R-:W-:Y:S08]  /*faa0*/  HMMA.16816.F32.BF16 R88, R60.reuse, R118, R88 ;  /* 0x000000763c58723c */ /* 0x040ff00000041858 */
[----:B------:R-:W-:Y:S01]  /*fab0*/  HMMA.16816.F32.BF16 R144, R60, R46, R144 ;  /* 0x0000002e3c90723c */ /* 0x000fe20000041890 */
[----:B------:R-:W2:Y:S07]  /*fac0*/  LDSM.16.M88.4 R60, [R27+0xe000] ;  /* 0x00e000001b3c783b */ /* 0x000eae0000000200 */
[C---:B----4-:R-:W-:Y:S01]  /*fad0*/  HMMA.16816.F32.BF16 R120, R112.reuse, R122, R28 ;  /* 0x0000007a7078723c */ /* 0x050fe2000004181c */
[----:B------:R-:W-:Y:S07]  /*fae0*/  LDSM.16.M88.4 R28, [R22+0xd000] ;  /* 0x00d00000161c783b */ /* 0x000fee0000000200 */
[C---:B------:R-:W-:Y:S01]  /*faf0*/  HMMA.16816.F32.BF16 R116, R112.reuse, R118, R96 ;  /* 0x000000767074723c */ /* 0x040fe20000041860 */
[----:B------:R-:W4:Y:S07]  /*fb00*/  LDSM.16.M88.4 R96, [R22+0xc000] ;  /* 0x00c000001660783b */ /* 0x000f2e0000000200 */
[----:B------:R-:W-:Y:S01]  /*fb10*/  HMMA.16816.F32.BF16 R140, R112, R142, R124 ;  /* 0x0000008e708c723c */ /* 0x000fe2000004187c */
[----:B------:R-:W-:Y:S07]  /*fb20*/  LDSM.16.M88.4 R124, [R2+0x6080] ;  /* 0x00608000027c783b */ /* 0x000fee0000000200 */
[C---:B0-----:R-:W-:Y:S08]  /*fb30*/  HMMA.16816.F32.BF16 R48, R100.reuse, R128, R48 ;  /* 0x000000806430723c */ /* 0x041ff00000041830 */
[C---:B------:R-:W-:Y:S08]  /*fb40*/  HMMA.16816.F32.BF16 R52, R100.reuse, R32, R52 ;  /* 0x000000206434723c */ /* 0x040ff00000041834 */
[----:B------:R-:W-:Y:S08]  /*fb50*/  HMMA.16816.F32.BF16 R56, R100, R92, R56 ;  /* 0x0000005c6438723c */ /* 0x000ff00000041838 */
[C---:B------:R-:W-:Y:S08]  /*fb60*/  HMMA.16816.F32.BF16 R64, R104.reuse, R128, R64 ;  /* 0x000000806840723c */ /* 0x040ff00000041840 */
[C---:B------:R-:W-:Y:S08]  /*fb70*/  HMMA.16816.F32.BF16 R68, R104.reuse, R32, R68 ;  /* 0x000000206844723c */ /* 0x040ff00000041844 */
[----:B------:R-:W-:Y:S08]  /*fb80*/  HMMA.16816.F32.BF16 R72, R104, R92, R72 ;  /* 0x0000005c6848723c */ /* 0x000ff00000041848 */
[----:B------:R-:W-:Y:S01]  /*fb90*/  HMMA.16816.F32.BF16 R44, R112, R46, R108 ;  /* 0x0000002e702c723c */ /* 0x000fe2000004186c */
[----:B------:R-:W-:Y:S04]  /*fba0*/  LDSM.16.M88.4 R112, [R22+0xf000] ;  /* 0x00f000001670783b */ /* 0x000fe80000000200 */
[----:B------:R-:W-:Y:S03]  /*fbb0*/  LDSM.16.M88.4 R108, [R12+0xe080] ;  /* 0x00e080000c6c783b */ /* 0x000fe60000000200 */
[-C--:B------:R-:W-:Y:S01]  /*fbc0*/  HMMA.16816.F32.BF16 R40, R100, R76.reuse, R40 ;  /* 0x0000004c6428723c */ /* 0x080fe20000041828 */
[----:B------:R-:W0:Y:S07]  /*fbd0*/  LDSM.16.M88.4 R100, [R22+0xe000] ;  /* 0x00e000001664783b */ /* 0x000e2e0000000200 */
[----:B------:R-:W-:Y:S01]  /*fbe0*/  HMMA.16816.F32.BF16 R36, R104, R76, R36 ;  /* 0x0000004c6824723c */ /* 0x000fe20000041824 */
[----:B------:R-:W-:Y:S07]  /*fbf0*/  LDSM.16.M88.4 R104, [R12+0xd080] ;  /* 0x00d080000c68783b */ /* 0x000fee0000000200 */
[C---:B--2---:R-:W-:Y:S08]  /*fc00*/  HMMA.16816.F32.BF16 R80, R60.reuse, R128, R80 ;  /* 0x000000803c50723c */ /* 0x044ff00000041850 */
[C---:B------:R-:W-:Y:S08]  /*fc10*/  HMMA.16816.F32.BF16 R84, R60.reuse, R32, R84 ;  /* 0x000000203c54723c */ /* 0x040ff00000041854 */
[C---:B------:R-:W-:Y:S08]  /*fc20*/  HMMA.16816.F32.BF16 R88, R60.reuse, R92, R88 ;  /* 0x0000005c3c58723c */ /* 0x040ff00000041858 */
[----:B------:R-:W-:Y:S01]  /*fc30*/  HMMA.16816.F32.BF16 R144, R60, R76, R144 ;  /* 0x0000004c3c90723c */ /* 0x000fe20000041890 */
[----:B------:R-:W-:Y:S07]  /*fc40*/  LDSM.16.M88.4 R60, [R12+0xf080] ;  /* 0x00f080000c3c783b */ /* 0x000fee0000000200 */
[C---:B------:R-:W-:Y:S08]  /*fc50*/  HMMA.16816.F32.BF16 R140, R136.reuse, R128, R140 ;  /* 0x00000080888c723c */ /* 0x040ff0000004188c */
[C---:B------:R-:W-:Y:S08]  /*fc60*/  HMMA.16816.F32.BF16 R120, R136.reuse, R32, R120 ;  /* 0x000000208878723c */ /* 0x040ff00000041878 */
[----:B------:R-:W-:Y:S08]  /*fc70*/  HMMA.16816.F32.BF16 R116, R136, R92, R116 ;  /* 0x0000005c8874723c */ /* 0x000ff00000041874 */
[C---:B----4-:R-:W-:Y:S08]  /*fc80*/  HMMA.16816.F32.BF16 R48, R96.reuse, R130, R48 ;  /* 0x000000826030723c */ /* 0x050ff00000041830 */
[C---:B------:R-:W-:Y:S08]  /*fc90*/  HMMA.16816.F32.BF16 R52, R96.reuse, R34, R52 ;  /* 0x000000226034723c */ /* 0x040ff00000041834 */
[----:B------:R-:W-:Y:S08]  /*fca0*/  HMMA.16816.F32.BF16 R56, R96, R94, R56 ;  /* 0x0000005e6038723c */ /* 0x000ff00000041838 */
[C---:B------:R-:W-:Y:S08]  /*fcb0*/  HMMA.16816.F32.BF16 R64, R28.reuse, R130, R64 ;  /* 0x000000821c40723c */ /* 0x040ff00000041840 */
[C---:B------:R-:W-:Y:S08]  /*fcc0*/  HMMA.16816.F32.BF16 R68, R28.reuse, R34, R68 ;  /* 0x000000221c44723c */ /* 0x040ff00000041844 */
[----:B------:R-:W-:Y:S08]  /*fcd0*/  HMMA.16816.F32.BF16 R72, R28, R94, R72 ;  /* 0x0000005e1c48723c */ /* 0x000ff00000041848 */
[----:B------:R-:W-:Y:S01]  /*fce0*/  HMMA.16816.F32.BF16 R136, R136, R76, R44 ;  /* 0x0000004c8888723c */ /* 0x000fe2000004182c */
[----:B------:R-:W2:Y:S07]  /*fcf0*/  LDSM.16.M88.4 R44, [R2+0x80] ;  /* 0x00008000022c783b */ /* 0x000eae0000000200 */
[-C--:B------:R-:W-:Y:S01]  /*fd00*/  HMMA.16816.F32.BF16 R96, R96, R78.reuse, R40 ;  /* 0x0000004e6060723c */ /* 0x080fe20000041828 */
[----:B------:R-:W4:Y:S07]  /*fd10*/  LDSM.16.M88.4 R40, [R2+0x2080] ;  /* 0x002080000228783b */ /* 0x000f2e0000000200 */
[----:B------:R-:W-:Y:S01]  /*fd20*/  HMMA.16816.F32.BF16 R28, R28, R78, R36 ;  /* 0x0000004e1c1c723c */ /* 0x000fe20000041824 */
[----:B------:R-:W1:Y:S07]  /*fd30*/  LDSM.16.M88.4 R36, [R2+0x4080] ;  /* 0x004080000224783b */ /* 0x000e6e0000000200 */
[C---:B0-----:R-:W-:Y:S08]  /*fd40*/  HMMA.16816.F32.BF16 R80, R100.reuse, R130, R80 ;  /* 0x000000826450723c */ /* 0x041ff00000041850 */
[C---:B------:R-:W-:Y:S08]  /*fd50*/  HMMA.16816.F32.BF16 R84, R100.reuse, R34, R84 ;  /* 0x000000226454723c */ /* 0x040ff00000041854 */
[C---:B------:R-:W-:Y:S08]  /*fd60*/  HMMA.16816.F32.BF16 R88, R100.reuse, R94, R88 ;  /* 0x0000005e6458723c */ /* 0x040ff00000041858 */
[----:B------:R-:W-:Y:S08]  /*fd70*/  HMMA.16816.F32.BF16 R100, R100, R78, R144 ;  /* 0x0000004e6464723c */ /* 0x000ff00000041890 */
[C---:B------:R-:W-:Y:S08]  /*fd80*/  HMMA.16816.F32.BF16 R128, R112.reuse, R130, R140 ;  /* 0x000000827080723c */ /* 0x040ff0000004188c */
[C---:B------:R-:W-:Y:S01]  /*fd90*/  HMMA.16816.F32.BF16 R32, R112.reuse, R34, R120 ;  /* 0x000000227020723c */ /* 0x040fe20000041878 */
[----:B------:R-:W0:Y:S07]  /*fda0*/  LDSM.16.M88.4 R120, [R151+0xc080] ;  /* 0x00c080009778783b */ /* 0x000e2e0000000200 */
[C---:B------:R-:W-:Y:S01]  /*fdb0*/  HMMA.16816.F32.BF16 R92, R112.reuse, R94, R116 ;  /* 0x0000005e705c723c */ /* 0x040fe20000041874 */
[----:B------:R-:W0:Y:S07]  /*fdc0*/  LDSM.16.M88.4 R116, [R151+0xd080] ;  /* 0x00d080009774783b */ /* 0x000e2e0000000200 */
[----:B------:R-:W-:Y:S01]  /*fdd0*/  HMMA.16816.F32.BF16 R76, R112, R78, R136 ;  /* 0x0000004e704c723c */ /* 0x000fe20000041888 */
[----:B------:R-:W0:Y:S07]  /*fde0*/  LDSM.16.M88.4 R112, [R151+0xe080] ;  /* 0x00e080009770783b */ /* 0x000e2e0000000200 */
[C---:B--2---:R-:W-:Y:S08]  /*fdf0*/  HMMA.16816.F32.BF16 R48, R132.reuse, R44, R48 ;  /* 0x0000002c8430723c */ /* 0x044ff00000041830 */
[C---:B----4-:R-:W-:Y:S08]  /*fe00*/  HMMA.16816.F32.BF16 R52, R132.reuse, R40, R52 ;  /* 0x000000288434723c */ /* 0x050ff00000041834 */
[----:B-1----:R-:W-:Y:S08]  /*fe10*/  HMMA.16816.F32.BF16 R56, R132, R36, R56 ;  /* 0x000000248438723c */ /* 0x002ff00000041838 */
[C---:B------:R-:W-:Y:S08]  /*fe20*/  HMMA.16816.F32.BF16 R64, R104.reuse, R44, R64 ;  /* 0x0000002c6840723c */ /* 0x040ff00000041840 */
[C---:B------:R-:W-:Y:S08]  /*fe30*/  HMMA.16816.F32.BF16 R68, R104.reuse, R40, R68 ;  /* 0x000000286844723c */ /* 0x040ff00000041844 */
[----:B------:R-:W-:Y:S08]  /*fe40*/  HMMA.16816.F32.BF16 R72, R104, R36, R72 ;  /* 0x000000246848723c */ /* 0x000ff00000041848 */
[C---:B------:R-:W-:Y:S08]  /*fe50*/  HMMA.16816.F32.BF16 R80, R108.reuse, R44, R80 ;  /* 0x0000002c6c50723c */ /* 0x040ff00000041850 */
[C---:B------:R-:W-:Y:S08]  /*fe60*/  HMMA.16816.F32.BF16 R84, R108.reuse, R40, R84 ;  /* 0x000000286c54723c */ /* 0x040ff00000041854 */
[----:B------:R-:W-:Y:S08]  /*fe70*/  HMMA.16816.F32.BF16 R88, R108, R36, R88 ;  /* 0x000000246c58723c */ /* 0x000ff00000041858 */
[-C--:B------:R-:W-:Y:S01]  /*fe80*/  HMMA.16816.F32.BF16 R96, R132, R124.reuse, R96 ;  /* 0x0000007c8460723c */ /* 0x080fe20000041860 */
[----:B------:R-:W-:Y:S07]  /*fe90*/  LDSM.16.M88.4 R132, [R27+0xd080] ;  /* 0x00d080001b84783b */ /* 0x000fee0000000200 */
[-C--:B------:R-:W-:Y:S01]  /*fea0*/  HMMA.16816.F32.BF16 R28, R104, R124.reuse, R28 ;  /* 0x0000007c681c723c */ /* 0x080fe2000004181c */
[----:B------:R-:W-:Y:S07]  /*feb0*/  LDSM.16.M88.4 R104, [R239+0x4080] ;  /* 0x00408000ef68783b */ /* 0x000fee0000000200 */
[----:B------:R-:W-:Y:S01]  /*fec0*/  HMMA.16816.F32.BF16 R108, R108, R124, R100 ;  /* 0x0000007c6c6c723c */ /* 0x000fe20000041864 */
[----:B------:R-:W-:Y:S07]  /*fed0*/  LDSM.16.M88.4 R100, [R239+0x2080] ;  /* 0x00208000ef64783b */ /* 0x000fee0000000200 */
[C---:B------:R-:W-:Y:S08]  /*fee0*/  HMMA.16816.F32.BF16 R128, R60.reuse, R44, R128 ;  /* 0x0000002c3c80723c */ /* 0x040ff00000041880 */
[C---:B------:R-:W-:Y:S08]  /*fef0*/  HMMA.16816.F32.BF16 R32, R60.reuse, R40, R32 ;  /* 0x000000283c20723c */ /* 0x040ff00000041820 */
[C---:B------:R-:W-:Y:S08]  /*ff00*/  HMMA.16816.F32.BF16 R92, R60.reuse, R36, R92 ;  /* 0x000000243c5c723c */ /* 0x040ff0000004185c */
[----:B------:R-:W-:Y:S01]  /*ff10*/  HMMA.16816.F32.BF16 R60, R60, R124, R76 ;  /* 0x0000007c3c3c723c */ /* 0x000fe2000004184c */
[----:B------:R-:W1:Y:S07]  /*ff20*/  LDSM.16.M88.4 R76, [R151+0xf080] ;  /* 0x00f08000974c783b */ /* 0x000e6e0000000200 */
[C---:B0-----:R-:W-:Y:S08]  /*ff30*/  HMMA.16816.F32.BF16 R48, R120.reuse, R46, R48 ;  /* 0x0000002e7830723c */ /* 0x041ff00000041830 */
[C---:B------:R-:W-:Y:S08]  /*ff40*/  HMMA.16816.F32.BF16 R52, R120.reuse, R42, R52 ;  /* 0x0000002a7834723c */ /* 0x040ff00000041834 */
[----:B------:R-:W-:Y:S08]  /*ff50*/  HMMA.16816.F32.BF16 R56, R120, R38, R56 ;  /* 0x000000267838723c */ /* 0x000ff00000041838 */
        /* <DEDUP_REMOVED lines=9> */
[----:B------:R-:W0:Y:S07]  /*fff0*/  LDSM.16.M88.4 R28, [R27+0xc080] ;  /* 0x00c080001b1c783b */ /* 0x000e2e0000000200 */
[----:B------:R-:W-:Y:S01]  /*10000*/  HMMA.16816.F32.BF16 R112, R112, R126, R108 ;  /* 0x0000007e7070723c */ /* 0x000fe2000004186c */
[----:B------:R-:W2:Y:S07]  /*10010*/  LDSM.16.M88.4 R108, [R239+0x6080] ;  /* 0x00608000ef6c783b */ /* 0x000eae0000000200 */
[C---:B-1----:R-:W-:Y:S01]  /*10020*/  HMMA.16816.F32.BF16 R44, R76.reuse, R46, R128 ;  /* 0x0000002e4c2c723c */ /* 0x042fe20000041880 */
[----:B------:R-:W1:Y:S07]  /*10030*/  LDSM.16.M88.4 R128, [R27+0xe080] ;  /* 0x00e080001b80783b */ /* 0x000e6e0000000200 */
[C---:B------:R-:W-:Y:S01]  /*10040*/  HMMA.16816.F32.BF16 R40, R76.reuse, R42, R32 ;  /* 0x0000002a4c28723c */ /* 0x040fe20000041820 */
[----:B------:R4:W1:Y:S07]  /*10050*/  LDSM.16.M88.4 R32, [R27+0xf080] ;  /* 0x00f080001b20783b */ /* 0x00086e0000000200 */
[C---:B------:R-:W-:Y:S01]  /*10060*/  HMMA.16816.F32.BF16 R36, R76.reuse, R38, R92 ;  /* 0x000000264c24723c */ /* 0x040fe2000004185c */
[----:B------:R-:W-:Y:S04]  /*10070*/  LDSM.16.M88.4 R92, [R22+0xe080] ;  /* 0x00e08000165c783b */ /* 0x000fe80000000200 */
[----:B----4-:R-:W4:Y:S03]  /*10080*/  LDL.LU R27, [R1+0x8] ;  /* 0x00000800011b7983 */ /* 0x010f260000300800 */
[----:B------:R-:W-:Y:S01]  /*10090*/  HMMA.16816.F32.BF16 R124, R76, R126, R60 ;  /* 0x0000007e4c7c723c */ /* 0x000fe2000004183c */
[----:B------:R-:W1:Y:S04]  /*100a0*/  LDSM.16.M88.4 R60, [R22+0xc080] ;  /* 0x00c08000163c783b */ /* 0x000e680000000200 */
[----:B------:R-:W1:Y:S03]  /*100b0*/  LDSM.16.M88.4 R76, [R22+0xd080] ;  /* 0x00d08000164c783b */ /* 0x000e660000000200 */
[C---:B0-----:R-:W-:Y:S08]  /*100c0*/  HMMA.16816.F32.BF16 R48, R28.reuse, R96, R48 ;  /* 0x000000601c30723c */ /* 0x041ff00000041830 */
[C---:B------:R-:W-:Y:S08]  /*100d0*/  HMMA.16816.F32.BF16 R52, R28.reuse, R100, R52 ;  /* 0x000000641c34723c */ /* 0x040ff00000041834 */
[C---:B------:R-:W-:Y:S08]  /*100e0*/  HMMA.16816.F32.BF16 R56, R28.reuse, R104, R56 ;  /* 0x000000681c38723c */ /* 0x040ff00000041838 */
[----:B--2---:R-:W-:Y:S01]  /*100f0*/  HMMA.16816.F32.BF16 R120, R28, R108, R120 ;  /* 0x0000006c1c78723c */ /* 0x004fe20000041878 */
[----:B------:R0:W2:Y:S04]  /*10100*/  LDSM.16.M88.4 R28, [R22+0xf080] ;  /* 0x00f08000161c783b */ /* 0x0000a80000000200 */
[----:B0-----:R-:W4:Y:S04]  /*10110*/  LDL.LU R22, [R1+0x4] ;  /* 0x0000040001167983 */ /* 0x001f280000300800 */
[----:B------:R-:W4:Y:S01]  /*10120*/  LDL.LU R26, [R1] ;  /* 0x00000000011a7983 */ /* 0x000f220000300800 */
[C---:B------:R-:W-:Y:S08]  /*10130*/  HMMA.16816.F32.BF16 R64, R132.reuse, R96, R64 ;  /* 0x000000608440723c */ /* 0x040ff00000041840 */
[C---:B------:R-:W-:Y:S08]  /*10140*/  HMMA.16816.F32.BF16 R68, R132.reuse, R100, R68 ;  /* 0x000000648444723c */ /* 0x040ff00000041844 */
[----:B------:R-:W-:Y:S08]  /*10150*/  HMMA.16816.F32.BF16 R72, R132, R104, R72 ;  /* 0x000000688448723c */ /* 0x000ff00000041848 */
[C---:B-1----:R-:W-:Y:S08]  /*10160*/  HMMA.16816.F32.BF16 R80, R128.reuse, R96, R80 ;  /* 0x000000608050723c */ /* 0x042ff00000041850 */
[C---:B------:R-:W-:Y:S08]  /*10170*/  HMMA.16816.F32.BF16 R84, R128.reuse, R100, R84 ;  /* 0x000000648054723c */ /* 0x040ff00000041854 */
[----:B------:R-:W-:Y:S01]  /*10180*/  HMMA.16816.F32.BF16 R88, R128, R104, R88 ;  /* 0x000000688058723c */ /* 0x000fe20000041858 */
[----:B------:R-:W-:-:S07]  /*10190*/  UIADD3 UR4, UR4, 0x80, URZ ;  /* 0x0000008004047890 */ /* 0x000fce000fffe03f */
[-C--:B------:R-:W-:Y:S08]  /*101a0*/  HMMA.16816.F32.BF16 R116, R132, R108.reuse, R116 ;  /* 0x0000006c8474723c */ /* 0x080ff00000041874 */
[----:B------:R-:W-:Y:S08]  /*101b0*/  HMMA.16816.F32.BF16 R112, R128, R108, R112 ;  /* 0x0000006c8070723c */ /* 0x000ff00000041870 */
[C---:B------:R-:W-:Y:S08]  /*101c0*/  HMMA.16816.F32.BF16 R44, R32.reuse, R96, R44 ;  /* 0x00000060202c723c */ /* 0x040ff0000004182c */
[C---:B------:R-:W-:Y:S08]  /*101d0*/  HMMA.16816.F32.BF16 R40, R32.reuse, R100, R40 ;  /* 0x000000642028723c */ /* 0x040ff00000041828 */
[C---:B------:R-:W-:Y:S08]  /*101e0*/  HMMA.16816.F32.BF16 R36, R32.reuse, R104, R36 ;  /* 0x000000682024723c */ /* 0x040ff00000041824 */
[----:B------:R-:W-:Y:S01]  /*101f0*/  HMMA.16816.F32.BF16 R32, R32, R108, R124 ;  /* 0x0000006c2020723c */ /* 0x000fe2000004187c */
[----:B------:R-:W-:Y:S01]  /*10200*/  MOV R21, 0x80 ;  /* 0x0000008000157802 */ /* 0x000fe20000000f00 */
[----:B---3--:R-:W-:Y:S01]  /*10210*/  IMAD.MOV.U32 R192, RZ, RZ, R14 ;  /* 0x000000ffffc07224 */ /* 0x008fe200078e000e */
[----:B------:R-:W-:-:S05]  /*10220*/  MOV R194, R13 ;  /* 0x0000000d00c27202 */ /* 0x000fca0000000f00 */
[----:B------:R-:W-:Y:S01]  /*10230*/  HMMA.16816.F32.BF16 R48, R60, R98, R48 ;  /* 0x000000623c30723c */ /* 0x000fe20000041830 */
[C---:B------:R-:W-:Y:S01]  /*10240*/  IMAD R10, R21.reuse, c[0x0][0x1a4], R10 ;  /* 0x00006900150a7a24 */ /* 0x040fe200078e020a */
[----:B------:R-:W-:Y:S01]  /*10250*/  MOV R196, R15 ;  /* 0x0000000f00c47202 */ /* 0x000fe20000000f00 */
[----:B------:R-:W-:-:S05]  /*10260*/  IMAD R11, R21, c[0x0][0x1b4], R11 ;  /* 0x00006d00150b7a24 */ /* 0x000fca00078e020b */
[----:B------:R-:W-:Y:S01]  /*10270*/  HMMA.16816.F32.BF16 R52, R60, R102, R52 ;  /* 0x000000663c34723c */ /* 0x000fe20000041834 */
[----:B------:R-:W-:Y:S01]  /*10280*/  IMAD.MOV.U32 R198, RZ, RZ, R16 ;  /* 0x000000ffffc67224 */ /* 0x000fe200078e0010 */
[----:B------:R-:W-:Y:S01]  /*10290*/  MOV R212, R17 ;  /* 0x0000001100d47202 */ /* 0x000fe20000000f00 */
[----:B------:R-:W-:-:S05]  /*102a0*/  IMAD.MOV.U32 R213, RZ, RZ, R18 ;  /* 0x000000ffffd57224 */ /* 0x000fca00078e0012 */
[----:B------:R-:W-:Y:S01]  /*102b0*/  HMMA.16816.F32.BF16 R56, R60, R106, R56 ;  /* 0x0000006a3c38723c */ /* 0x000fe20000041838 */
[----:B------:R-:W-:Y:S01]  /*102c0*/  MOV R214, R19 ;  /* 0x0000001300d67202 */ /* 0x000fe20000000f00 */
[----:B------:R-:W-:-:S06]  /*102d0*/  IMAD.MOV.U32 R215, RZ, RZ, R20 ;  /* 0x000000ffffd77224 */ /* 0x000fcc00078e0014 */
[C---:B------:R-:W-:Y:S08]  /*102e0*/  HMMA.16816.F32.BF16 R64, R76.reuse, R98, R64 ;  /* 0x000000624c40723c */ /* 0x040ff00000041840 */
[C---:B------:R-:W-:Y:S08]  /*102f0*/  HMMA.16816.F32.BF16 R68, R76.reuse, R102, R68 ;  /* 0x000000664c44723c */ /* 0x040ff00000041844 */
[----:B------:R-:W-:Y:S08]  /*10300*/  HMMA.16816.F32.BF16 R72, R76, R106, R72 ;  /* 0x0000006a4c48723c */ /* 0x000ff00000041848 */
[C---:B------:R-:W-:Y:S08]  /*10310*/  HMMA.16816.F32.BF16 R80, R92.reuse, R98, R80 ;  /* 0x000000625c50723c */ /* 0x040ff00000041850 */
[C---:B------:R-:W-:Y:S08]  /*10320*/  HMMA.16816.F32.BF16 R84, R92.reuse, R102, R84 ;  /* 0x000000665c54723c */ /* 0x040ff00000041854 */
[----:B------:R-:W-:Y:S08]  /*10330*/  HMMA.16816.F32.BF16 R88, R92, R106, R88 ;  /* 0x0000006a5c58723c */ /* 0x000ff00000041858 */
[-C--:B------:R-:W-:Y:S08]  /*10340*/  HMMA.16816.F32.BF16 R60, R60, R110.reuse, R120 ;  /* 0x0000006e3c3c723c */ /* 0x080ff00000041878 */
[-C--:B------:R-:W-:Y:S08]  /*10350*/  HMMA.16816.F32.BF16 R76, R76, R110.reuse, R116 ;  /* 0x0000006e4c4c723c */ /* 0x080ff00000041874 */
[----:B------:R-:W-:Y:S08]  /*10360*/  HMMA.16816.F32.BF16 R92, R92, R110, R112 ;  /* 0x0000006e5c5c723c */ /* 0x000ff00000041870 */
[C---:B--2---:R-:W-:Y:S08]  /*10370*/  HMMA.16816.F32.BF16 R96, R28.reuse, R98, R44 ;  /* 0x000000621c60723c */ /* 0x044ff0000004182c */
[C---:B------:R-:W-:Y:S08]  /*10380*/  HMMA.16816.F32.BF16 R100, R28.reuse, R102, R40 ;  /* 0x000000661c64723c */ /* 0x040ff00000041828 */
[C---:B------:R-:W-:Y:S08]  /*10390*/  HMMA.16816.F32.BF16 R104, R28.reuse, R106, R36 ;  /* 0x0000006a1c68723c */ /* 0x040ff00000041824 */
[----:B------:R-:W-:Y:S01]  /*103a0*/  HMMA.16816.F32.BF16 R108, R28, R110, R32 ;  /* 0x0000006e1c6c723c */ /* 0x000fe20000041820 */
[----:B----4-:R-:W-:-:S02]  /*103b0*/  FFMA R27, R23, R27, R150 ;  /* 0x0000001b171b7223 */ /* 0x010fc40000000096 */
[----:B------:R-:W-:-:S05]  /*103c0*/  FFMA R22, R25, R22, R149 ;  /* 0x0000001619167223 */ /* 0x000fca0000000095 */
[----:B------:R0:W-:Y:S04]  /*103d0*/  STL [R1+0x4], R22 ;  /* 0x0000041601007387 */ /* 0x0001e80000100800 */
[----:B0-----:R-:W0:Y:S01]  /*103e0*/  S2R R22, SR_CTAID.X ;  /* 0x0000000000167919 */ /* 0x001e220000002500 */
[----:B------:R-:W-:-:S03]  /*103f0*/  FFMA R26, R24, R26, R148 ;  /* 0x0000001a181a7223 */ /* 0x000fc60000000094 */
[----:B------:R1:W-:Y:S04]  /*10400*/  STL [R1+0x8], R27 ;  /* 0x0000081b01007387 */ /* 0x0003e80000100800 */
[----:B------:R1:W-:Y:S01]  /*10410*/  STL [R1], R26 ;  /* 0x0000001a01007387 */ /* 0x0003e20000100800 */
[----:B0-----:R-:W-:-:S05]  /*10420*/  IMAD.SHL.U32 R22, R22, 0x40, RZ ;  /* 0x0000004016167824 */ /* 0x001fca00078e00ff */
[----:B------:R-:W-:-:S04]  /*10430*/  IADD3 R22, R22, 0x40, RZ ;  /* 0x0000004016167810 */ /* 0x000fc80007ffe0ff */
[----:B------:R-:W-:-:S13]  /*10440*/  ISETP.LE.AND P1, PT, R22, UR4, PT ;  /* 0x0000000416007c0c */ /* 0x000fda000bf23270 */
[----:B-1----:R-:W-:Y:S01]  /*10450*/  @P1 CALL.REL.NOINC `(.L_x_0) ;  /* 0x0000001000001944 */ /* 0x002fe20003c00000 */
[----:B------:R-:W-:Y:S05]  /*10460*/  BRA `(.L_x_19) ;  /* 0xffff689000007947 */ /* 0x000fea000383ffff */
.L_x_0:
[----:B------:R-:W2:Y:S04]  /*10470*/  LDL.LU R23, [R1+0x4] ;  /* 0x0000040001177983 */ /* 0x000ea80000300800 */
[----:B------:R-:W3:Y:S04]  /*10480*/  LDL.LU R22, [R1] ;  /* 0x0000000001167983 */ /* 0x000ee80000300800 */
[----:B------:R-:W4:Y:S01]  /*10490*/  LDL.LU R21, [R1+0x8] ;  /* 0x0000080001157983 */ /* 0x000f220000300800 */
[----:B------:R-:W-:Y:S01]  /*104a0*/  MOV R47, R74 ;  /* 0x0000004a002f7202 */ /* 0x000fe20000000f00 */
[----:B------:R-:W-:Y:S01]  /*104b0*/  IMAD.MOV.U32 R46, RZ, RZ, R104 ;  /* 0x000000ffff2e7224 */ /* 0x000fe200078e0068 */
[----:B------:R-:W-:Y:S01]  /*104c0*/  MOV R74, R77 ;  /* 0x0000004d004a7202 */ /* 0x000fe20000000f00 */
[----:B------:R-:W2:Y:S01]  /*104d0*/  LDL.LU R131, [R1+0x1c] ;  /* 0x00001c0001837983 */ /* 0x000ea20000300800 */
[----:B------:R-:W-:Y:S01]  /*104e0*/  IMAD.MOV.U32 R77, RZ, RZ, R92 ;  /* 0x000000ffff4d7224 */ /* 0x000fe200078e005c */
[----:B------:R-:W-:Y:S01]  /*104f0*/  MOV R12, R57 ;  /* 0x00000039000c7202 */ /* 0x000fe20000000f00 */
[----:B------:R-:W-:Y:S01]  /*10500*/  IMAD.MOV.U32 R123, RZ, RZ, R68 ;  /* 0x000000ffff7b7224 */ /* 0x000fe200078e0044 */
[----:B------:R-:W4:Y:S01]  /*10510*/  LDL.LU R104, [R1+0x18] ;  /* 0x0000180001687983 */ /* 0x000f220000300800 */
[----:B------:R-:W-:Y:S01]  /*10520*/  MOV R57, R87 ;  /* 0x0000005700397202 */ /* 0x000fe20000000f00 */
[----:B------:R-:W-:Y:S01]  /*10530*/  IMAD.MOV.U32 R68, RZ, RZ, R96 ;  /* 0x000000ffff447224 */ /* 0x000fe200078e0060 */
[----:B------:R-:W-:Y:S01]  /*10540*/  MOV R124, R79 ;  /* 0x0000004f007c7202 */ /* 0x000fe20000000f00 */
        /* <DEDUP_REMOVED lines=12> */
[----:B------:R-:W0:Y:S01]  /*10610*/  S2R R184, SR_CTAID.X ;  /* 0x0000000000b87919 */ /* 0x000e220000002500 */
[----:B------:R-:W-:Y:S01]  /*10620*/  MOV R35, R94 ;  /* 0x0000005e00237202 */ /* 0x000fe20000000f00 */
[----:B------:R-:W-:Y:S01]  /*10630*/  IMAD.MOV.U32 R125, RZ, RZ, R82 ;  /* 0x000000ffff7d7224 */ /* 0x000fe200078e0052 */
[----:B------:R-:W-:Y:S01]  /*10640*/  MOV R114, R51 ;  /* 0x0000003300727202 */ /* 0x000fe20000000f00 */
[----:B------:R-:W1:Y:S01]  /*10650*/  S2R R186, SR_TID.X ;  /* 0x0000000000ba7919 */ /* 0x000e620000002100 */
[----:B------:R-:W-:Y:S01]  /*10660*/  IMAD.MOV.U32 R65, RZ, RZ, R86 ;  /* 0x000000ffff417224 */ /* 0x000fe200078e0056 */
[----:B------:R-:W-:Y:S01]  /*10670*/  MOV R118, R59 ;  /* 0x0000003b00767202 */ /* 0x000fe20000000f00 */
[----:B------:R-:W-:Y:S01]  /*10680*/  IMAD.MOV.U32 R75, RZ, RZ, R84 ;  /* 0x000000ffff4b7224 */ /* 0x000fe200078e0054 */
[----:B------:R-:W1:Y:S01]  /*10690*/  S2R R25, SR_TID.X ;  /* 0x0000000000197919 */ /* 0x000e620000002100 */
[----:B------:R-:W-:Y:S01]  /*106a0*/  IMAD.MOV.U32 R115, RZ, RZ, R54 ;  /* 0x000000ffff737224 */ /* 0x000fe200078e0036 */
[----:B------:R-:W-:Y:S01]  /*106b0*/  MOV R54, R67 ;  /* 0x0000004300367202 */ /* 0x000fe20000000f00 */
[----:B------:R-:W-:Y:S01]  /*106c0*/  IMAD.MOV.U32 R129, RZ, RZ, R80 ;  /* 0x000000ffff817224 */ /* 0x000fe200078e0050 */
[----:B------:R-:W1:Y:S01]  /*106d0*/  S2R R185, SR_CTAID.Y ;  /* 0x0000000000b97919 */ /* 0x000e620000002600 */
[----:B------:R-:W-:Y:S01]  /*106e0*/  MOV R67, R85 ;  /* 0x0000005500437202 */ /* 0x000fe20000000f00 */
[----:B------:R-:W-:Y:S01]  /*106f0*/  IMAD.MOV.U32 R45, RZ, RZ, R88 ;  /* 0x000000ffff2d7224 */ /* 0x000fe200078e0058 */
[----:B------:R-:W-:Y:S01]  /*10700*/  MOV R120, R63 ;  /* 0x0000003f00787202 */ /* 0x000fe20000000f00 */
[----:B------:R-:W1:Y:S01]  /*10710*/  S2R R24, SR_TID.X ;  /* 0x0000000000187919 */ /* 0x000e620000002100 */
[----:B------:R-:W-:Y:S01]  /*10720*/  IMAD.MOV.U32 R126, RZ, RZ, R78 ;  /* 0x000000ffff7e7224 */ /* 0x000fe200078e004e */
[----:B------:R-:W-:Y:S01]  /*10730*/  MOV R112, R61 ;  /* 0x0000003d00707202 */ /* 0x000fe20000000f00 */
[----:B------:R-:W-:-:S02]  /*10740*/  IMAD.MOV.U32 R121, RZ, RZ, R64 ;  /* 0x000000ffff797224 */ /* 0x000fc400078e0040 */
[----:B------:R-:W-:Y:S02]  /*10750*/  IMAD.MOV.U32 R113, RZ, RZ, R50 ;  /* 0x000000ffff717224 */ /* 0x000fe400078e0032 */
[----:B------:R-:W-:Y:S02]  /*10760*/  IMAD.MOV.U32 R117, RZ, RZ, R58 ;  /* 0x000000ffff757224 */ /* 0x000fe400078e003a */
[----:B0-----:R-:W-:Y:S02]  /*10770*/  IMAD.SHL.U32 R184, R184, 0x40, RZ ;  /* 0x00000040b8b87824 */ /* 0x001fe400078e00ff */
[----:B------:R-:W-:Y:S01]  /*10780*/  IMAD.MOV.U32 R11, RZ, RZ, R56 ;  /* 0x000000ffff0b7224 */ /* 0x000fe200078e0038 */
[----:B-1---5:R-:W-:Y:S02]  /*10790*/  SHF.L.U32 R6, R186, 0x3, RZ ;  /* 0x00000003ba067819 */ /* 0x022fe400000006ff */
[----:B------:R-:W-:Y:S02]  /*107a0*/  LOP3.LUT R184, R184, 0x3f, R186, 0xf8, !PT ;  /* 0x0000003fb8b87812 */ /* 0x000fe400078ef8ba */
[----:B------:R-:W-:-:S02]  /*107b0*/  LOP3.LUT R2, R186, 0xc, RZ, 0xc0, !PT ;  /* 0x0000000cba027812 */ /* 0x000fc400078ec0ff */
[----:B------:R-:W-:Y:S01]  /*107c0*/  LOP3.LUT R4, R25, 0x3, RZ, 0xc0, !PT ;  /* 0x0000000319047812 */ /* 0x000fe200078ec0ff */
[----:B------:R-:W-:Y:S01]  /*107d0*/  IMAD R5, R184, c[0x0][0x1c4], RZ ;  /* 0x00007100b8057a24 */ /* 0x000fe200078e02ff */
[----:B------:R-:W-:Y:S01]  /*107e0*/  LOP3.LUT R0, R6, 0x78, RZ, 0xc0, !PT ;  /* 0x0000007806007812 */ /* 0x000fe200078ec0ff */
[----:B------:R-:W-:Y:S01]  /*107f0*/  IMAD R3, R185, c[0x0][0x1c0], RZ ;  /* 0x00007000b9037a24 */ /* 0x000fe200078e02ff */
[----:B------:R-:W-:Y:S01]  /*10800*/  LOP3.LUT R7, R25, 0x60, RZ, 0xc0, !PT ;  /* 0x0000006019077812 */ /* 0x000fe200078ec0ff */
[----:B------:R-:W-:Y:S01]  /*10810*/  IMAD R9, R2, 0x20, R4 ;  /* 0x0000002002097824 */ /* 0x000fe200078e0204 */
[----:B------:R-:W-:Y:S02]  /*10820*/  LOP3.LUT R24, R24, 0x7f, RZ, 0xc0, !PT ;  /* 0x0000007f18187812 */ /* 0x000fe400078ec0ff */
[----:B------:R-:W-:Y:S01]  /*10830*/  LEA R29, R7, R0, 0x5 ;  /* 0x00000000071d7211 */ /* 0x000fe200078e28ff */
[----:B------:R-:W-:Y:S01]  /*10840*/  IMAD.SHL.U32 R0, R3, 0x2, RZ ;  /* 0x0000000203007824 */ /* 0x000fe200078e00ff */
[----:B------:R-:W-:Y:S01]  /*10850*/  SHF.L.U32 R7, R5, 0x1, RZ ;  /* 0x0000000105077819 */ /* 0x000fe200000006ff */
[----:B------:R-:W-:Y:S01]  /*10860*/  IMAD.HI R4, R3, 0x2, RZ ;  /* 0x0000000203047827 */ /* 0x000fe200078e02ff */
[----:B------:R-:W-:-:S02]  /*10870*/  LEA R44, R9, R2, 0x4 ;  /* 0x00000002092c7211 */ /* 0x000fc400078e20ff */
[----:B------:R-:W-:Y:S01]  /*10880*/  ISETP.GE.U32.AND P0, PT, R24, 0x40, PT ;  /* 0x000000401800780c */ /* 0x000fe20003f06070 */
[----:B------:R-:W-:Y:S01]  /*10890*/  IMAD.HI R5, R5, 0x2, RZ ;  /* 0x0000000205057827 */ /* 0x000fe200078e02ff */
[----:B------:R-:W-:Y:S02]  /*108a0*/  IADD3 R0, P1, P4, R7, c[0x0][0x178], R0 ;  /* 0x00005e0007007a10 */ /* 0x000fe40007c3e000 */
[----:B------:R-:W-:Y:S01]  /*108b0*/  SHF.R.S32.HI R31, RZ, 0x4, R186 ;  /* 0x00000004ff1f7819 */ /* 0x000fe200000114ba */
[----:B------:R-:W0:Y:S04]  /*108c0*/  S2R R130, SR_TID.X ;  /* 0x0000000000827919 */ /* 0x000e280000002100 */
[----:B------:R-:W-:Y:S01]  /*108d0*/  BAR.SYNC.DEFER_BLOCKING 0x0 ;  /* 0x0000000000007b1d */ /* 0x000fe20000010000 */
[----:B---3--:R-:W-:-:S05]  /*108e0*/  IMAD.MOV.U32 R34, RZ, RZ, R22 ;  /* 0x000000ffff227224 */ /* 0x008fca00078e0016 */
[----:B------:R-:W1:Y:S01]  /*108f0*/  S2R R22, SR_TID.X ;  /* 0x0000000000167919 */ /* 0x000e620000002100 */
[C---:B--2---:R-:W-:Y:S01]  /*10900*/  FMUL R8, R131.reuse, 8388608 ;  /* 0x4b00000083087820 */ /* 0x044fe20000400000 */
[----:B------:R-:W-:Y:S01]  /*10910*/  FSETP.GEU.AND P3, PT, R131, 1.175494350822287508e-38, PT ;  /* 0x008000008300780b */ /* 0x000fe20003f6e000 */
[----:B------:R-:W-:Y:S01]  /*10920*/  IMAD.MOV.U32 R25, RZ, RZ, R23 ;  /* 0x000000ffff197224 */ /* 0x000fe200078e0017 */
[----:B----4-:R-:W-:Y:S01]  /*10930*/  MOV R24, R21 ;  /* 0x0000001500187202 */ /* 0x010fe20000000f00 */
[----:B------:R-:W-:Y:S01]  /*10940*/  FMUL R7, R104, 8388608 ;  /* 0x4b00000068077820 */ /* 0x000fe20000400000 */
[----:B------:R-:W-:Y:S01]  /*10950*/  FSEL R8, R8, R131, !P3 ;  /* 0x0000008308087208 */ /* 0x000fe20005800000 */
[----:B------:R-:W-:-:S03]  /*10960*/  IMAD.MOV.U32 R21, RZ, RZ, R60 ;  /* 0x000000ffff157224 */ /* 0x000fc600078e003c */
[----:B------:R-:W-:Y:S02]  /*10970*/  IADD3 R2, R8, -0x3f3504f3, RZ ;  /* 0xc0cafb0d08027810 */ /* 0x000fe40007ffe0ff */
[----:B------:R-:W-:Y:S02]  /*10980*/  FSETP.GEU.AND P2, PT, R104, 1.175494350822287508e-38, PT ;  /* 0x008000006800780b */ /* 0x000fe40003f4e000 */
[----:B-1----:R-:W-:Y:S01]  /*10990*/  SHF.L.U32 R10, R22, 0x2, RZ ;  /* 0x00000002160a7819 */ /* 0x002fe200000006ff */
[----:B------:R-:W-:Y:S01]  /*109a0*/  FMUL R40, R43, 8388608 ;  /* 0x4b0000002b287820 */ /* 0x000fe20000400000 */
[----:B------:R-:W-:Y:S02]  /*109b0*/  LOP3.LUT R87, R2, 0xff800000, RZ, 0xc0, !PT ;  /* 0xff80000002577812 */ /* 0x000fe400078ec0ff */
[----:B------:R-:W-:Y:S02]  /*109c0*/  LOP3.LUT R32, R10, 0x80, RZ, 0xc0, !PT ;  /* 0x000000800a207812 */ /* 0x000fe400078ec0ff */
[----:B------:R-:W-:-:S02]  /*109d0*/  SHF.R.U32.HI R10, RZ, 0x1, R186 ;  /* 0x00000001ff0a7819 */ /* 0x000fc400000116ba */
[----:B------:R-:W-:Y:S02]  /*109e0*/  MOV R26, R24 ;  /* 0x00000018001a7202 */ /* 0x000fe40000000f00 */
[----:B------:R-:W-:Y:S02]  /*109f0*/  IADD3.X R2, R5, c[0x0][0x17c], R4, P1, P4 ;  /* 0x00005f0005027a10 */ /* 0x000fe40000fe8404 */
[----:B------:R-:W-:Y:S02]  /*10a00*/  FSETP.GEU.AND P1, PT, R43, 1.175494350822287508e-38, PT ;  /* 0x008000002b00780b */ /* 0x000fe40003f2e000 */
[----:B------:R-:W-:Y:S02]  /*10a10*/  MOV R36, R25 ;  /* 0x0000001900247202 */ /* 0x000fe40000000f00 */
[----:B------:R-:W-:Y:S01]  /*10a20*/  LOP3.LUT R33, R10, 0xc, RZ, 0xc0, !PT ;  /* 0x0000000c0a217812 */ /* 0x000fe200078ec0ff */
[----:B------:R-:W-:Y:S01]  /*10a30*/  FMUL R5, R34, 8388608 ;  /* 0x4b00000022057820 */ /* 0x000fe20000400000 */
[----:B------:R-:W-:-:S02]  /*10a40*/  FSEL R7, R7, R104, !P2 ;  /* 0x0000006807077208 */ /* 0x000fc40005000000 */
[----:B------:R-:W-:Y:S01]  /*10a50*/  SGXT R10, R31, 0x1 ;  /* 0x000000011f0a781a */ /* 0x000fe20000000200 */
[----:B------:R-:W-:Y:S01]  /*10a60*/  IMAD.MOV.U32 R38, RZ, RZ, R26 ;  /* 0x000000ffff267224 */ /* 0x000fe200078e001a */
[----:B------:R-:W-:Y:S02]  /*10a70*/  FSEL R96, RZ, -23, P2 ;  /* 0xc1b80000ff607808 */ /* 0x000fe40001000000 */
[----:B------:R-:W-:Y:S02]  /*10a80*/  LOP3.LUT R31, R6, 0x380, RZ, 0xc0, !PT ;  /* 0x00000380061f7812 */ /* 0x000fe400078ec0ff */
[----:B------:R-:W-:Y:S02]  /*10a90*/  FSEL R40, R40, R43, !P1 ;  /* 0x0000002b28287208 */ /* 0x000fe40004800000 */
[----:B------:R-:W-:Y:S02]  /*10aa0*/  FSETP.GEU.AND P2, PT, R34, 1.175494350822287508e-38, PT ;  /* 0x008000002200780b */ /* 0x000fe40003f4e000 */
[----:B------:R-:W-:-:S02]  /*10ab0*/  FSEL R83, RZ, -23, P1 ;  /* 0xc1b80000ff537808 */ /* 0x000fc40000800000 */
[----:B------:R-:W-:Y:S02]  /*10ac0*/  FSETP.GT.AND P1, PT, |R36|, 8.50705917302346158658e+37, PT ;  /* 0x7e8000002400780b */ /* 0x000fe40003f24200 */
[----:B------:R-:W-:Y:S02]  /*10ad0*/  IADD3 R3, R7, -0x3f3504f3, RZ ;  /* 0xc0cafb0d07037810 */ /* 0x000fe40007ffe0ff */
[----:B------:R-:W-:Y:S02]  /*10ae0*/  LOP3.LUT R6, R29, 0x1008, R10, 0x78, !PT ;  /* 0x000010081d067812 */ /* 0x000fe400078e780a */
[----:B------:R-:W-:Y:S02]  /*10af0*/  LEA R10, R44, R31, 0x1 ;  /* 0x0000001f2c0a7211 */ /* 0x000fe400078e08ff */
[----:B------:R-:W-:Y:S02]  /*10b00*/  FSEL R5, R5, R34, !P2 ;  /* 0x0000002205057208 */ /* 0x000fe40005000000 */
[----:B------:R-:W-:-:S02]  /*10b10*/  FSEL R44, RZ, -23, P2 ;  /* 0xc1b80000ff2c7808 */ /* 0x000fc40001000000 */
[----:B------:R-:W-:Y:S02]  /*10b20*/  FSETP.GT.AND P2, PT, |R38|, 8.50705917302346158658e+37, PT ;  /* 0x7e8000002600780b */ /* 0x000fe40003f44200 */
[----:B------:R-:W-:Y:S01]  /*10b30*/  LOP3.LUT R90, R3, 0xff800000, RZ, 0xc0, !PT ;  /* 0xff800000035a7812 */ /* 0x000fe200078ec0ff */
[C---:B------:R-:W-:Y:S01]  /*10b40*/  FMUL R3, R36.reuse, 8388608 ;  /* 0x4b00000024037820 */ /* 0x040fe20000400000 */
[----:B------:R-:W-:Y:S02]  /*10b50*/  FSEL R81, RZ, -23, P3 ;  /* 0xc1b80000ff517808 */ /* 0x000fe40001800000 */
[----:B------:R-:W-:Y:S01]  /*10b60*/  FSETP.GEU.AND P3, PT, R36, 1.175494350822287508e-38, PT ;  /* 0x008000002400780b */ /* 0x000fe20003f6e000 */
[C---:B------:R-:W-:Y:S01]  /*10b70*/  FMUL R41, R38.reuse, 8388608 ;  /* 0x4b00000026297820 */ /* 0x040fe20000400000 */
[----:B------:R-:W-:Y:S02]  /*10b80*/  FSETP.GEU.AND P4, PT, R38, 1.175494350822287508e-38, PT ;  /* 0x008000002600780b */ /* 0x000fe40003f8e000 */
[----:B------:R-:W-:-:S02]  /*10b90*/  FSEL R3, R3, R36, !P3 ;  /* 0x0000002403037208 */ /* 0x000fc40005800000 */
[----:B------:R-:W-:Y:S01]  /*10ba0*/  FSEL R55, RZ, -23, P3 ;  /* 0xc1b80000ff377808 */ /* 0x000fe20001800000 */
[----:B------:R-:W-:Y:S01]  /*10bb0*/  @P1 FMUL R109, R109, 0.25 ;  /* 0x3e8000006d6d1820 */ /* 0x000fe20000400000 */
[C---:B------:R-:W-:Y:S01]  /*10bc0*/  FSETP.GEU.AND P3, PT, |R36|.reuse, 1.175494350822287508e-38, PT ;  /* 0x008000002400780b */ /* 0x040fe20003f6e200 */
[----:B------:R-:W-:Y:S02]  /*10bd0*/  @P1 FMUL R36, R36, 0.25 ;  /* 0x3e80000024241820 */ /* 0x000fe40000400000 */
[----:B------:R-:W-:Y:S02]  /*10be0*/  @P1 FMUL R108, R108, 0.25 ;  /* 0x3e8000006c6c1820 */ /* 0x000fe40000400000 */
[----:B------:R-:W-:Y:S02]  /*10bf0*/  @P1 FMUL R105, R105, 0.25 ;  /* 0x3e80000069691820 */ /* 0x000fe40000400000 */
[----:B------:R-:W-:Y:S02]  /*10c00*/  @P1 FMUL R46, R46, 0.25 ;  /* 0x3e8000002e2e1820 */ /* 0x000fe40000400000 */
[----:B------:R-:W-:-:S02]  /*10c10*/  @P1 FMUL R101, R101, 0.25 ;  /* 0x3e80000065651820 */ /* 0x000fc40000400000 */
[----:B------:R-:W-:Y:S02]  /*10c20*/  @P1 FMUL R100, R100, 0.25 ;  /* 0x3e80000064641820 */ /* 0x000fe40000400000 */
[----:B------:R-:W-:Y:S02]  /*10c30*/  @P1 FMUL R66, R66, 0.25 ;  /* 0x3e80000042421820 */ /* 0x000fe40000400000 */
[----:B------:R-:W-:Y:S01]  /*10c40*/  @P1 FMUL R68, R68, 0.25 ;  /* 0x3e80000044441820 */ /* 0x000fe20000400000 */
[----:B------:R-:W-:Y:S02]  /*10c50*/  FSETP.GT.AND P1, PT, |R43|, 8.50705917302346158658e+37, PT ;  /* 0x7e8000002b00780b */ /* 0x000fe40003f24200 */
[----:B------:R-:W-:Y:S02]  /*10c60*/  FSEL R41, R41, R38, !P4 ;  /* 0x0000002629297208 */ /* 0x000fe40006000000 */
[----:B------:R-:W-:Y:S01]  /*10c70*/  FSEL R84, RZ, -23, P4 ;  /* 0xc1b80000ff547808 */ /* 0x000fe20002000000 */
[----:B------:R-:W-:Y:S01]  /*10c80*/  @P2 FMUL R95, R95, 0.25 ;  /* 0x3e8000005f5f2820 */ /* 0x000fe20000400000 */
[C---:B------:R-:W-:Y:S01]  /*10c90*/  FSETP.GEU.AND P4, PT, |R38|.reuse, 1.175494350822287508e-38, PT ;  /* 0x008000002600780b */ /* 0x040fe20003f8e200 */
[----:B------:R-:W-:-:S02]  /*10ca0*/  @P2 FMUL R38, R38, 0.25 ;  /* 0x3e80000026262820 */ /* 0x000fc40000400000 */
[----:B------:R-:W-:Y:S02]  /*10cb0*/  @P2 FMUL R35, R35, 0.25 ;  /* 0x3e80000023232820 */ /* 0x000fe40000400000 */
[----:B------:R-:W-:Y:S02]  /*10cc0*/  @P2 FMUL R91, R91, 0.25 ;  /* 0x3e8000005b5b2820 */ /* 0x000fe40000400000 */
[----:B------:R-:W-:Y:S02]  /*10cd0*/  @P2 FMUL R37, R37, 0.25 ;  /* 0x3e80000025252820 */ /* 0x000fe40000400000 */
[----:B------:R-:W-:Y:S02]  /*10ce0*/  @P2 FMUL R57, R57, 0.25 ;  /* 0x3e80000039392820 */ /* 0x000fe40000400000 */
[----:B------:R-:W-:Y:S02]  /*10cf0*/  @P2 FMUL R65, R65, 0.25 ;  /* 0x3e80000041412820 */ /* 0x000fe40000400000 */
[----:B------:R-:W-:-:S02]  /*10d00*/  @P2 FMUL R79, R79, 0.25 ;  /* 0x3e8000004f4f2820 */ /* 0x000fc40000400000 */
[----:B------:R-:W-:Y:S01]  /*10d10*/  @P2 FMUL R125, R125, 0.25 ;  /* 0x3e8000007d7d2820 */ /* 0x000fe20000400000 */
[----:B------:R-:W-:Y:S01]  /*10d20*/  FSETP.GT.AND P2, PT, |R42|, 8.50705917302346158658e+37, PT ;  /* 0x7e8000002a00780b */ /* 0x000fe20003f44200 */
[C---:B------:R-:W-:Y:S01]  /*10d30*/  FMUL R9, R92.reuse, 8388608 ;  /* 0x4b0000005c097820 */ /* 0x040fe20000400000 */
[----:B------:R-:W-:Y:S02]  /*10d40*/  FSETP.GEU.AND P6, PT, R92, 1.175494350822287508e-38, PT ;  /* 0x008000005c00780b */ /* 0x000fe40003fce000 */
[----:B------:R-:W-:Y:S01]  /*10d50*/  IADD3 R22, R3, -0x3f3504f3, RZ ;  /* 0xc0cafb0d03167810 */ /* 0x000fe20007ffe0ff */
[----:B------:R-:W-:Y:S01]  /*10d60*/  FMUL R39, R42, 8388608 ;  /* 0x4b0000002a277820 */ /* 0x000fe20000400000 */
[----:B------:R-:W-:Y:S01]  /*10d70*/  FSEL R9, R9, R92, !P6 ;  /* 0x0000005c09097208 */ /* 0x000fe20007000000 */
[----:B------:R-:W-:Y:S01]  /*10d80*/  @!P3 FMUL R36, R36, 16777216 ;  /* 0x4b8000002424b820 */ /* 0x000fe20000400000 */
[----:B------:R-:W-:Y:S01]  /*10d90*/  FSETP.GEU.AND P5, PT, R42, 1.175494350822287508e-38, PT ;  /* 0x008000002a00780b */ /* 0x000fe20003fae000 */
[----:B------:R-:W-:Y:S01]  /*10da0*/  @!P3 FMUL R109, R109, 16777216 ;  /* 0x4b8000006d6db820 */ /* 0x000fe20000400000 */
[----:B------:R-:W-:Y:S01]  /*10db0*/  FSEL R97, RZ, -23, P6 ;  /* 0xc1b80000ff617808 */ /* 0x000fe20003000000 */
[----:B------:R-:W-:Y:S01]  /*10dc0*/  @!P3 FMUL R108, R108, 16777216 ;  /* 0x4b8000006c6cb820 */ /* 0x000fe20000400000 */
[----:B------:R-:W-:Y:S01]  /*10dd0*/  LOP3.LUT R22, R22, 0xff800000, RZ, 0xc0, !PT ;  /* 0xff80000016167812 */ /* 0x000fe200078ec0ff */
[----:B------:R-:W-:Y:S01]  /*10de0*/  @!P3 FMUL R105, R105, 16777216 ;  /* 0x4b8000006969b820 */ /* 0x000fe20000400000 */
[----:B------:R-:W-:Y:S01]  /*10df0*/  FSETP.GT.AND P6, PT, |R34|, 8.50705917302346158658e+37, PT ;  /* 0x7e8000002200780b */ /* 0x000fe20003fc4200 */
[----:B------:R-:W-:-:S02]  /*10e00*/  @!P3 FMUL R46, R46, 16777216 ;  /* 0x4b8000002e2eb820 */ /* 0x000fc40000400000 */
[----:B------:R-:W-:Y:S02]  /*10e10*/  @!P3 FMUL R101, R101, 16777216 ;  /* 0x4b8000006565b820 */ /* 0x000fe40000400000 */
[----:B------:R-:W-:Y:S02]  /*10e20*/  @!P3 FMUL R100, R100, 16777216 ;  /* 0x4b8000006464b820 */ /* 0x000fe40000400000 */
[----:B------:R-:W-:Y:S02]  /*10e30*/  @!P3 FMUL R66, R66, 16777216 ;  /* 0x4b8000004242b820 */ /* 0x000fe40000400000 */
[----:B------:R-:W-:Y:S01]  /*10e40*/  @!P3 FMUL R68, R68, 16777216 ;  /* 0x4b8000004444b820 */ /* 0x000fe20000400000 */
[C---:B------:R-:W-:Y:S01]  /*10e50*/  FSETP.GEU.AND P3, PT, |R43|.reuse, 1.175494350822287508e-38, PT ;  /* 0x008000002b00780b */ /* 0x040fe20003f6e200 */
[----:B------:R-:W-:Y:S01]  /*10e60*/  @P1 FMUL R43, R43, 0.25 ;  /* 0x3e8000002b2b1820 */ /* 0x000fe20000400000 */
[----:B------:R-:W-:Y:S01]  /*10e70*/  FSEL R39, R39, R42, !P5 ;  /* 0x0000002a27277208 */ /* 0x000fe20006800000 */
[----:B------:R-:W-:Y:S01]  /*10e80*/  @P1 FMUL R93, R93, 0.25 ;  /* 0x3e8000005d5d1820 */ /* 0x000fe20000400000 */
[----:B------:R-:W-:Y:S01]  /*10e90*/  FSEL R82, RZ, -23, P5 ;  /* 0xc1b80000ff527808 */ /* 0x000fe20002800000 */
[----:B------:R-:W-:-:S02]  /*10ea0*/  @P1 FMUL R77, R77, 0.25 ;  /* 0x3e8000004d4d1820 */ /* 0x000fc40000400000 */
[----:B------:R-:W-:Y:S02]  /*10eb0*/  @P1 FMUL R89, R89, 0.25 ;  /* 0x3e80000059591820 */ /* 0x000fe40000400000 */
[----:B------:R-:W-:Y:S02]  /*10ec0*/  @P1 FMUL R45, R45, 0.25 ;  /* 0x3e8000002d2d1820 */ /* 0x000fe40000400000 */
[----:B------:R-:W-:Y:S02]  /*10ed0*/  @P1 FMUL R67, R67, 0.25 ;  /* 0x3e80000043431820 */ /* 0x000fe40000400000 */
[----:B------:R-:W-:Y:S02]  /*10ee0*/  @P1 FMUL R75, R75, 0.25 ;  /* 0x3e8000004b4b1820 */ /* 0x000fe40000400000 */
[----:B------:R-:W-:Y:S02]  /*10ef0*/  @P1 FMUL R127, R127, 0.25 ;  /* 0x3e8000007f7f1820 */ /* 0x000fe40000400000 */
[----:B------:R-:W-:Y:S01]  /*10f00*/  @P1 FMUL R129, R129, 0.25 ;  /* 0x3e80000081811820 */ /* 0x000fe20000400000 */
[----:B------:R-:W-:Y:S01]  /*10f10*/  FSETP.GT.AND P1, PT, |R92|, 8.50705917302346158658e+37, PT ;  /* 0x7e8000005c00780b */ /* 0x000fe20003f24200 */
[----:B------:R-:W1:Y:S01]  /*10f20*/  I2F R30, R22 ;  /* 0x00000016001e7306 */ /* 0x000e620000201400 */
[----:B------:R-:W-:Y:S01]  /*10f30*/  FSETP.GEU.AND P5, PT, |R34|, 1.175494350822287508e-38, PT ;  /* 0x008000002200780b */ /* 0x000fe20003fae200 */
[----:B------:R-:W-:-:S02]  /*10f40*/  @!P4 FMUL R38, R38, 16777216 ;  /* 0x4b8000002626c820 */ /* 0x000fc40000400000 */
[----:B------:R-:W-:Y:S02]  /*10f50*/  @!P4 FMUL R95, R95, 16777216 ;  /* 0x4b8000005f5fc820 */ /* 0x000fe40000400000 */
[----:B------:R-:W-:Y:S02]  /*10f60*/  @!P4 FMUL R35, R35, 16777216 ;  /* 0x4b8000002323c820 */ /* 0x000fe40000400000 */
[----:B------:R-:W-:Y:S02]  /*10f70*/  @!P4 FMUL R91, R91, 16777216 ;  /* 0x4b8000005b5bc820 */ /* 0x000fe40000400000 */
[----:B------:R-:W-:Y:S02]  /*10f80*/  @!P4 FMUL R37, R37, 16777216 ;  /* 0x4b8000002525c820 */ /* 0x000fe40000400000 */
[----:B------:R-:W-:Y:S02]  /*10f90*/  @!P4 FMUL R57, R57, 16777216 ;  /* 0x4b8000003939c820 */ /* 0x000fe40000400000 */
[----:B------:R-:W-:-:S02]  /*10fa0*/  @!P4 FMUL R65, R65, 16777216 ;  /* 0x4b8000004141c820 */ /* 0x000fc40000400000 */
[----:B------:R-:W-:Y:S02]  /*10fb0*/  @!P4 FMUL R79, R79, 16777216 ;  /* 0x4b8000004f4fc820 */ /* 0x000fe40000400000 */
[----:B------:R-:W-:Y:S01]  /*10fc0*/  @!P4 FMUL R125, R125, 16777216 ;  /* 0x4b8000007d7dc820 */ /* 0x000fe20000400000 */
[C---:B------:R-:W-:Y:S01]  /*10fd0*/  FSETP.GEU.AND P4, PT, |R42|.reuse, 1.175494350822287508e-38, PT ;  /* 0x008000002a00780b */ /* 0x040fe20003f8e200 */
[----:B------:R-:W-:Y:S02]  /*10fe0*/  @P2 FMUL R42, R42, 0.25 ;  /* 0x3e8000002a2a2820 */ /* 0x000fe40000400000 */
[----:B------:R-:W-:Y:S02]  /*10ff0*/  @P2 FMUL R124, R124, 0.25 ;  /* 0x3e8000007c7c2820 */ /* 0x000fe40000400000 */
[----:B------:R-:W-:Y:S02]  /*11000*/  @P2 FMUL R126, R126, 0.25 ;  /* 0x3e8000007e7e2820 */ /* 0x000fe40000400000 */
[----:B------:R-:W-:-:S02]  /*11010*/  @P2 FMUL R128, R128, 0.25 ;  /* 0x3e80000080802820 */ /* 0x000fc40000400000 */
[----:B------:R-:W-:Y:S02]  /*11020*/  @P2 FMUL R47, R47, 0.25 ;  /* 0x3e8000002f2f2820 */ /* 0x000fe40000400000 */
[----:B------:R-:W-:Y:S02]  /*11030*/  @P2 FMUL R71, R71, 0.25 ;  /* 0x3e80000047472820 */ /* 0x000fe40000400000 */
[----:B------:R-:W-:Y:S02]  /*11040*/  @P2 FMUL R70, R70, 0.25 ;  /* 0x3e80000046462820 */ /* 0x000fe40000400000 */
[----:B------:R-:W-:Y:S02]  /*11050*/  @P2 FMUL R54, R54, 0.25 ;  /* 0x3e80000036362820 */ /* 0x000fe40000400000 */
[----:B------:R-:W-:Y:S01]  /*11060*/  @P2 FMUL R62, R62, 0.25 ;  /* 0x3e8000003e3e2820 */ /* 0x000fe20000400000 */
[----:B------:R-:W-:Y:S01]  /*11070*/  FSETP.GT.AND P2, PT, |R104|, 8.50705917302346158658e+37, PT ;  /* 0x7e8000006800780b */ /* 0x000fe20003f44200 */
[----:B------:R-:W-:Y:S01]  /*11080*/  @P6 FMUL R34, R34, 0.25 ;  /* 0x3e80000022226820 */ /* 0x000fe20000400000 */
[----:B------:R-:W-:Y:S01]  /*11090*/  IADD3 R86, R9, -0x3f3504f3, RZ ;  /* 0xc0cafb0d09567810 */ /* 0x000fe20007ffe0ff */
        /* <DEDUP_REMOVED lines=10> */
[----:B------:R-:W-:Y:S01]  /*11140*/  @P1 FMUL R92, R92, 0.25 ;  /* 0x3e8000005c5c1820 */ /* 0x000fe20000400000 */
[----:B------:R-:W-:Y:S01]  /*11150*/  LOP3.LUT R86, R86, 0xff800000, RZ, 0xc0, !PT ;  /* 0xff80000056567812 */ /* 0x000fe200078ec0ff */
        /* <DEDUP_REMOVED lines=17> */
[----:B------:R-:W-:Y:S02]  /*11270*/  @!P4 FMUL R54, R54, 16777216 ;  /* 0x4b8000003636c820 */ /* 0x000fe40000400000 */
[----:B------:R-:W-:Y:S01]  /*11280*/  @!P4 FMUL R62, R62, 16777216 ;  /* 0x4b8000003e3ec820 */ /* 0x000fe20000400000 */
[----:B------:R-:W-:Y:S01]  /*11290*/  FSETP.GEU.AND P4, PT, |R104|, 1.175494350822287508e-38, PT ;  /* 0x008000006800780b */ /* 0x000fe20003f8e200 */
[----:B------:R-:W2:Y:S01]  /*112a0*/  I2F R26, R86 ;  /* 0x00000056001a7306 */ /* 0x000ea20000201400 */
[----:B-1----:R-:W-:Y:S02]  /*112b0*/  FFMA.FTZ R55, R30, 1.1920928955078125e-07, R55 ;  /* 0x340000001e377823 */ /* 0x002fe40000010037 */
[----:B------:R-:W-:Y:S02]  /*112c0*/  @P2 FMUL R104, R104, 0.25 ;  /* 0x3e80000068682820 */ /* 0x000fe40000400000 */
[----:B------:R-:W-:-:S02]  /*112d0*/  @P2 FMUL R120, R120, 0.25 ;  /* 0x3e80000078782820 */ /* 0x000fc40000400000 */
[----:B------:R-:W-:Y:S01]  /*112e0*/  @P2 FMUL R119, R119, 0.25 ;  /* 0x3e80000077772820 */ /* 0x000fe20000400000 */
[----:B------:R-:W1:Y:S01]  /*112f0*/  MUFU.RCP R30, R34 ;  /* 0x00000022001e7308 */ /* 0x000e620000001000 */
[----:B------:R-:W-:Y:S02]  /*11300*/  @P2 FMUL R118, R118, 0.25 ;  /* 0x3e80000076762820 */ /* 0x000fe40000400000 */
[----:B------:R-:W-:Y:S02]  /*11310*/  @P2 FMUL R117, R117, 0.25 ;  /* 0x3e80000075752820 */ /* 0x000fe40000400000 */
[----:B------:R-:W-:Y:S02]  /*11320*/  @P2 FMUL R116, R116, 0.25 ;  /* 0x3e80000074742820 */ /* 0x000fe40000400000 */
[----:B------:R-:W-:Y:S02]  /*11330*/  @P2 FMUL R115, R115, 0.25 ;  /* 0x3e80000073732820 */ /* 0x000fe40000400000 */
[----:B------:R-:W-:-:S02]  /*11340*/  @P2 FMUL R114, R114, 0.25 ;  /* 0x3e80000072722820 */ /* 0x000fc40000400000 */
[----:B------:R-:W-:Y:S01]  /*11350*/  @P2 FMUL R113, R113, 0.25 ;  /* 0x3e80000071712820 */ /* 0x000fe20000400000 */
[----:B------:R-:W-:Y:S01]  /*11360*/  FSETP.GEU.AND P2, PT, |R131|, 1.175494350822287508e-38, PT ;  /* 0x008000008300780b */ /* 0x000fe20003f4e200 */
[----:B------:R-:W-:Y:S02]  /*11370*/  @P6 FMUL R99, R99, 0.25 ;  /* 0x3e80000063636820 */ /* 0x000fe40000400000 */
[----:B------:R-:W-:Y:S02]  /*11380*/  @P1 FMUL R131, R131, 0.25 ;  /* 0x3e80000083831820 */ /* 0x000fe40000400000 */
[----:B------:R-:W-:Y:S01]  /*11390*/  @!P5 FMUL R99, R99, 16777216 ;  /* 0x4b8000006363d820 */ /* 0x000fe20000400000 */
[----:B------:R-:W3:Y:S01]  /*113a0*/  MUFU.RCP R38, R38 ;  /* 0x0000002600267308 */ /* 0x000ee20000001000 */
[----:B------:R-:W-:Y:S01]  /*113b0*/  IADD3 R4, R41, -0x3f3504f3, RZ ;  /* 0xc0cafb0d29047810 */ /* 0x000fe20007ffe0ff */
[----:B--2---:R-:W-:Y:S02]  /*113c0*/  FFMA.FTZ R97, R26, 1.1920928955078125e-07, R97 ;  /* 0x340000001a617823 */ /* 0x004fe40000010061 */
[----:B-1----:R-:W-:-:S03]  /*113d0*/  FMUL R26, R30, R99 ;  /* 0x000000631e1a7220 */ /* 0x002fc60000400000 */
[----:B------:R-:W-:Y:S01]  /*113e0*/  @!P2 FMUL R131, R131, 16777216 ;  /* 0x4b8000008383a820 */ /* 0x000fe20000400000 */
[----:B------:R-:W1:Y:S01]  /*113f0*/  MUFU.RCP R61, R36 ;  /* 0x00000024003d7308 */ /* 0x000e620000001000 */
[----:B------:R-:W-:Y:S01]  /*11400*/  LOP3.LUT R94, R4, 0xff800000, RZ, 0xc0, !PT ;  /* 0xff800000045e7812 */ /* 0x000fe200078ec0ff */
[----:B------:R-:W-:-:S06]  /*11410*/  IMAD.SHL.U32 R4, R186, 0x10, RZ ;  /* 0x00000010ba047824 */ /* 0x000fcc00078e00ff */
[----:B------:R-:W2:Y:S01]  /*11420*/  MUFU.RCP R99, R131 ;  /* 0x0000008300637308 */ /* 0x000ea20000001000 */
[----:B------:R-:W-:Y:S01]  /*11430*/  LOP3.LUT R4, R4, 0x70, RZ, 0xc0, !PT ;  /* 0x0000007004047812 */ /* 0x000fe200078ec0ff */
[----:B------:R-:W-:Y:S02]  /*11440*/  @P1 FMUL R12, R12, 0.25 ;  /* 0x3e8000000c0c1820 */ /* 0x000fe40000400000 */
[----:B------:R-:W-:-:S04]  /*11450*/  @P1 FMUL R11, R11, 0.25 ;  /* 0x3e8000000b0b1820 */ /* 0x000fc80000400000 */
[----:B------:R-:W4:Y:S01]  /*11460*/  I2F R23, R90 ;  /* 0x0000005a00177306 */ /* 0x000f220000201400 */
[----:B------:R-:W-:Y:S01]  /*11470*/  @P1 FMUL R48, R48, 0.25 ;  /* 0x3e80000030301820 */ /* 0x000fe20000400000 */
[----:B------:R-:W-:Y:S01]  /*11480*/  IADD3 R4, R33, R4, R32 ;  /* 0x0000000421047210 */ /* 0x000fe20007ffe020 */
[----:B------:R-:W-:Y:S01]  /*11490*/  @P1 FMUL R112, R112, 0.25 ;  /* 0x3e80000070701820 */ /* 0x000fe20000400000 */
[----:B------:R-:W-:Y:S01]  /*114a0*/  IADD3 R88, R39, -0x3f3504f3, RZ ;  /* 0xc0cafb0d27587810 */ /* 0x000fe20007ffe0ff */
[----:B------:R-:W-:Y:S02]  /*114b0*/  @P1 FMUL R53, R53, 0.25 ;  /* 0x3e80000035351820 */ /* 0x000fe40000400000 */
[----:B------:R-:W-:Y:S01]  /*114c0*/  @P1 FMUL R49, R49, 0.25 ;  /* 0x3e80000031311820 */ /* 0x000fe20000400000 */
[----:B------:R-:W0:Y:S01]  /*114d0*/  MUFU.RCP R80, R43 ;  /* 0x0000002b00507308 */ /* 0x000e220000001000 */
[----:B---3--:R-:W-:Y:S02]  /*114e0*/  FMUL R33, R38, R79 ;  /* 0x0000004f26217220 */ /* 0x008fe40000400000 */
[----:B------:R-:W-:-:S02]  /*114f0*/  @!P2 FMUL R12, R12, 16777216 ;  /* 0x4b8000000c0ca820 */ /* 0x000fc40000400000 */
[----:B------:R-:W-:Y:S02]  /*11500*/  @!P2 FMUL R11, R11, 16777216 ;  /* 0x4b8000000b0ba820 */ /* 0x000fe40000400000 */
[----:B------:R-:W-:Y:S01]  /*11510*/  @!P2 FMUL R48, R48, 16777216 ;  /* 0x4b8000003030a820 */ /* 0x000fe20000400000 */
[----:B------:R-:W3:Y:S01]  /*11520*/  MUFU.RCP R79, R42 ;  /* 0x0000002a004f7308 */ /* 0x000ee20000001000 */
[----:B-1----:R-:W-:Y:S01]  /*11530*/  FMUL R50, R61, R101 ;  /* 0x000000653d327220 */ /* 0x002fe20000400000 */
[----:B------:R-:W-:Y:S01]  /*11540*/  LOP3.LUT R88, R88, 0xff800000, RZ, 0xc0, !PT ;  /* 0xff80000058587812 */ /* 0x000fe200078ec0ff */
[----:B------:R-:W-:Y:S02]  /*11550*/  @P1 FMUL R21, R21, 0.25 ;  /* 0x3e80000015151820 */ /* 0x000fe40000400000 */
[----:B------:R-:W-:Y:S02]  /*11560*/  @!P2 FMUL R112, R112, 16777216 ;  /* 0x4b8000007070a820 */ /* 0x000fe40000400000 */
[----:B------:R-:W-:-:S02]  /*11570*/  @!P2 FMUL R53, R53, 16777216 ;  /* 0x4b8000003535a820 */ /* 0x000fc40000400000 */
[----:B------:R-:W-:Y:S02]  /*11580*/  @!P2 FMUL R49, R49, 16777216 ;  /* 0x4b8000003131a820 */ /* 0x000fe40000400000 */
[----:B------:R-:W-:Y:S02]  /*11590*/  @P6 FMUL R103, R103, 0.25 ;  /* 0x3e80000067676820 */ /* 0x000fe40000400000 */
[C---:B--2---:R-:W-:Y:S02]  /*115a0*/  FMUL R101, R99.reuse, R12 ;  /* 0x0000000c63657220 */ /* 0x044fe40000400000 */
[C---:B------:R-:W-:Y:S02]  /*115b0*/  FMUL R12, R99.reuse, R11 ;  /* 0x0000000b630c7220 */ /* 0x040fe40000400000 */
[----:B------:R-:W-:Y:S02]  /*115c0*/  @P1 FMUL R52, R52, 0.25 ;  /* 0x3e80000034341820 */ /* 0x000fe40000400000 */
[----:B------:R-:W-:Y:S01]  /*115d0*/  FMUL R11, R99, R48 ;  /* 0x00000030630b7220 */ /* 0x000fe20000400000 */
[----:B------:R1:W2:Y:S01]  /*115e0*/  I2F R25, R88 ;  /* 0x0000005800197306 */ /* 0x0002a20000201400 */
[----:B------:R-:W-:-:S02]  /*115f0*/  @!P2 FMUL R21, R21, 16777216 ;  /* 0x4b8000001515a820 */ /* 0x000fc40000400000 */
[C---:B------:R-:W-:Y:S02]  /*11600*/  FMUL R112, R99.reuse, R112 ;  /* 0x0000007063707220 */ /* 0x040fe40000400000 */
[C---:B------:R-:W-:Y:S02]  /*11610*/  FMUL R53, R99.reuse, R53 ;  /* 0x0000003563357220 */ /* 0x040fe40000400000 */
[----:B------:R-:W-:Y:S01]  /*11620*/  FMUL R48, R99, R49 ;  /* 0x0000003163307220 */ /* 0x000fe20000400000 */
[----:B------:R0:W2:Y:S01]  /*11630*/  I2F R27, R94 ;  /* 0x0000005e001b7306 */ /* 0x0000a20000201400 */
[----:B------:R-:W-:Y:S02]  /*11640*/  @!P5 FMUL R103, R103, 16777216 ;  /* 0x4b8000006767d820 */ /* 0x000fe40000400000 */
[----:B-1----:R-:W-:Y:S01]  /*11650*/  IMAD.IADD R88, R39, 0x1, -R88 ;  /* 0x0000000127587824 */ /* 0x002fe200078e0a58 */
[----:B------:R-:W-:Y:S01]  /*11660*/  IADD3 R86, R9, -R86, RZ ;  /* 0x8000005609567210 */ /* 0x000fe20007ffe0ff */
[----:B------:R-:W-:Y:S01]  /*11670*/  @!P2 FMUL R52, R52, 16777216 ;  /* 0x4b8000003434a820 */ /* 0x000fe20000400000 */
[----:B------:R-:W-:Y:S01]  /*11680*/  F2FP.BF16.PACK_AB R49, R112, R101 ;  /* 0x000000657031723e */ /* 0x000fe200000010ff */
[----:B----4-:R-:W-:-:S02]  /*11690*/  FFMA.FTZ R96, R23, 1.1920928955078125e-07, R96 ;  /* 0x3400000017607823 */ /* 0x010fc40000010060 */
[----:B0-----:R-:W-:Y:S01]  /*116a0*/  IMAD.IADD R94, R41, 0x1, -R94 ;  /* 0x00000001295e7824 */ /* 0x001fe200078e0a5e */
[----:B------:R-:W-:Y:S01]  /*116b0*/  F2FP.BF16.PACK_AB R48, R53, R48 ;  /* 0x000000303530723e */ /* 0x000fe200000010ff */
[----:B------:R-:W-:Y:S02]  /*116c0*/  FMUL R21, R99, R21 ;  /* 0x0000001563157220 */ /* 0x000fe40000400000 */
[----:B------:R-:W-:Y:S02]  /*116d0*/  FMUL R23, R30, R103 ;  /* 0x000000671e177220 */ /* 0x000fe40000400000 */
[----:B------:R-:W-:Y:S02]  /*116e0*/  IMAD.MOV.U32 R103, RZ, RZ, 0x3dc6b27f ;  /* 0x3dc6b27fff677424 */ /* 0x000fe400078e00ff */
[----:B------:R-:W-:Y:S02]  /*116f0*/  FADD R88, R88, -1 ;  /* 0xbf80000058587421 */ /* 0x000fe40000000000 */
[----:B------:R-:W-:-:S02]  /*11700*/  @!P4 FMUL R104, R104, 16777216 ;  /* 0x4b8000006868c820 */ /* 0x000fc40000400000 */
[----:B------:R-:W-:Y:S02]  /*11710*/  FMUL R52, R99, R52 ;  /* 0x0000003463347220 */ /* 0x000fe40000400000 */
[----:B------:R-:W-:Y:S02]  /*11720*/  FADD R94, R94, -1 ;  /* 0xbf8000005e5e7421 */ /* 0x000fe40000000000 */
[----:B------:R-:W-:Y:S01]  /*11730*/  FMUL R59, R61, R105 ;  /* 0x000000693d3b7220 */ /* 0x000fe20000400000 */
[----:B------:R-:W-:Y:S01]  /*11740*/  F2FP.BF16.PACK_AB R105, R21, R12 ;  /* 0x0000000c1569723e */ /* 0x000fe200000010ff */
[----:B------:R-:W-:Y:S01]  /*11750*/  FMUL R63, R61, R46 ;  /* 0x0000002e3d3f7220 */ /* 0x000fe20000400000 */
[----:B------:R0:W-:Y:S01]  /*11760*/  STS.64 [R6+0x200], R48 ;  /* 0x0002003006007388 */ /* 0x0001e20000000a00 */
[----:B------:R-:W-:Y:S02]  /*11770*/  FMUL R32, R38, R57 ;  /* 0x0000003926207220 */ /* 0x000fe40000400000 */
[----:B------:R-:W-:-:S02]  /*11780*/  FMUL R78, R80, R45 ;  /* 0x0000002d504e7220 */ /* 0x000fc40000400000 */
[----:B------:R-:W-:Y:S02]  /*11790*/  FADD R86, R86, -1 ;  /* 0xbf80000056567421 */ /* 0x000fe40000000000 */
[C---:B---3--:R-:W-:Y:S02]  /*117a0*/  FMUL R42, R79.reuse, R124 ;  /* 0x0000007c4f2a7220 */ /* 0x048fe40000400000 */
[C---:B------:R-:W-:Y:S02]  /*117b0*/  FMUL R46, R79.reuse, R126 ;  /* 0x0000007e4f2e7220 */ /* 0x040fe40000400000 */
[C---:B------:R-:W-:Y:S02]  /*117c0*/  FMUL R43, R79.reuse, R128 ;  /* 0x000000804f2b7220 */ /* 0x040fe40000400000 */
[C---:B------:R-:W-:Y:S02]  /*117d0*/  FMUL R47, R79.reuse, R47 ;  /* 0x0000002f4f2f7220 */ /* 0x040fe40000400000 */
[----:B------:R-:W-:-:S02]  /*117e0*/  FMUL R45, R79, R71 ;  /* 0x000000474f2d7220 */ /* 0x000fc40000400000 */
[C---:B------:R-:W-:Y:S02]  /*117f0*/  FMUL R57, R79.reuse, R70 ;  /* 0x000000464f397220 */ /* 0x040fe40000400000 */
[C---:B------:R-:W-:Y:S02]  /*11800*/  FMUL R54, R79.reuse, R54 ;  /* 0x000000364f367220 */ /* 0x040fe40000400000 */
[----:B------:R-:W-:Y:S02]  /*11810*/  FMUL R62, R79, R62 ;  /* 0x0000003e4f3e7220 */ /* 0x000fe40000400000 */
[-C--:B------:R-:W-:Y:S01]  /*11820*/  FFMA.FTZ R21, R88, R103.reuse, -0.16845393180847167969 ;  /* 0xbe2c7f3058157423 */ /* 0x080fe20000010067 */
[----:B------:R1:W-:Y:S01]  /*11830*/  MUFU.RCP R79, R104 ;  /* 0x00000068004f7308 */ /* 0x0003e20000001000 */
[----:B0-----:R-:W-:Y:S02]  /*11840*/  FFMA.FTZ R49, R94, R103, -0.16845393180847167969 ;  /* 0xbe2c7f305e317423 */ /* 0x001fe40000010067 */
[----:B------:R-:W-:-:S02]  /*11850*/  FFMA.FTZ R21, R88, R21, 0.1716887056827545166 ;  /* 0x3e2fcf2a58157423 */ /* 0x000fc40000010015 */
[----:B------:R-:W-:Y:S01]  /*11860*/  FFMA.FTZ R49, R94, R49, 0.1716887056827545166 ;  /* 0x3e2fcf2a5e317423 */ /* 0x000fe20000010031 */
[----:B-1----:R-:W-:Y:S01]  /*11870*/  F2FP.BF16.PACK_AB R104, R52, R11 ;  /* 0x0000000b3468723e */ /* 0x002fe200000010ff */
[----:B------:R-:W-:Y:S01]  /*11880*/  FFMA.FTZ R11, R86, R103, -0.16845393180847167969 ;  /* 0xbe2c7f30560b7423 */ /* 0x000fe20000010067 */
[----:B------:R0:W1:Y:S01]  /*11890*/  I2F R24, R87 ;  /* 0x0000005700187306 */ /* 0x0000620000201400 */
[----:B------:R-:W-:Y:S02]  /*118a0*/  FFMA.FTZ R21, R88, R21, -0.17900948226451873779 ;  /* 0xbe374e4358157423 */ /* 0x000fe40000010015 */
[----:B------:R-:W-:Y:S02]  /*118b0*/  FFMA.FTZ R11, R86, R11, 0.1716887056827545166 ;  /* 0x3e2fcf2a560b7423 */ /* 0x000fe4000001000b */
[----:B------:R-:W-:Y:S01]  /*118c0*/  FFMA.FTZ R49, R94, R49, -0.17900948226451873779 ;  /* 0xbe374e435e317423 */ /* 0x000fe20000010031 */
[----:B0-----:R-:W-:Y:S01]  /*118d0*/  IADD3 R87, R8, -R87, RZ ;  /* 0x8000005708577210 */ /* 0x001fe20007ffe0ff */
[----:B------:R-:W-:-:S02]  /*118e0*/  IMAD.IADD R90, R7, 0x1, -R90 ;  /* 0x00000001075a7824 */ /* 0x000fc400078e0a5a */
[----:B------:R-:W-:Y:S02]  /*118f0*/  FFMA.FTZ R11, R86, R11, -0.17900948226451873779 ;  /* 0xbe374e43560b7423 */ /* 0x000fe4000001000b */
[C---:B------:R-:W-:Y:S02]  /*11900*/  FMUL R56, R61.reuse, R109 ;  /* 0x0000006d3d387220 */ /* 0x040fe40000400000 */
[C---:B------:R-:W-:Y:S02]  /*11910*/  FMUL R60, R61.reuse, R108 ;  /* 0x0000006c3d3c7220 */ /* 0x040fe40000400000 */
[C---:B------:R-:W-:Y:S02]  /*11920*/  FMUL R58, R61.reuse, R100 ;  /* 0x000000643d3a7220 */ /* 0x040fe40000400000 */
[----:B------:R-:W-:Y:S02]  /*11930*/  FMUL R51, R61, R66 ;  /* 0x000000423d337220 */ /* 0x000fe40000400000 */
[----:B------:R-:W-:-:S02]  /*11940*/  FADD R87, R87, -1 ;  /* 0xbf80000057577421 */ /* 0x000fc40000000000 */
[----:B------:R-:W-:Y:S02]  /*11950*/  FFMA.FTZ R21, R88, R21, 0.20512372255325317383 ;  /* 0x3e520bf458157423 */ /* 0x000fe40000010015 */
[----:B------:R-:W-:Y:S02]  /*11960*/  FMUL R61, R61, R68 ;  /* 0x000000443d3d7220 */ /* 0x000fe40000400000 */
[----:B------:R-:W-:Y:S02]  /*11970*/  FFMA.FTZ R49, R94, R49, 0.20512372255325317383 ;  /* 0x3e520bf45e317423 */ /* 0x000fe40000010031 */
[----:B------:R-:W-:Y:S02]  /*11980*/  FMUL R68, R80, R89 ;  /* 0x0000005950447220 */ /* 0x000fe40000400000 */
[----:B------:R-:W-:Y:S02]  /*11990*/  FADD R89, R90, -1 ;  /* 0xbf8000005a597421 */ /* 0x000fe40000000000 */
[----:B------:R-:W-:-:S02]  /*119a0*/  FFMA.FTZ R11, R86, R11, 0.20512372255325317383 ;  /* 0x3e520bf4560b7423 */ /* 0x000fc4000001000b */
[C---:B------:R-:W-:Y:S02]  /*119b0*/  FFMA.FTZ R90, R87.reuse, R103, -0.16845393180847167969 ;  /* 0xbe2c7f30575a7423 */ /* 0x040fe40000010067 */
[----:B------:R-:W-:Y:S02]  /*119c0*/  FFMA.FTZ R21, R88, R21, -0.24046532809734344482 ;  /* 0xbe763c8b58157423 */ /* 0x000fe40000010015 */
[----:B------:R-:W-:Y:S02]  /*119d0*/  FFMA.FTZ R49, R94, R49, -0.24046532809734344482 ;  /* 0xbe763c8b5e317423 */ /* 0x000fe40000010031 */
[----:B------:R-:W-:Y:S01]  /*119e0*/  FFMA.FTZ R11, R86, R11, -0.24046532809734344482 ;  /* 0xbe763c8b560b7423 */ /* 0x000fe2000001000b */
[----:B------:R-:W-:Y:S01]  /*119f0*/  IADD3 R85, R40, -0x3f3504f3, RZ ;  /* 0xc0cafb0d28557810 */ /* 0x000fe20007ffe0ff */
[----:B------:R-:W-:Y:S02]  /*11a00*/  FFMA.FTZ R90, R87, R90, 0.1716887056827545166 ;  /* 0x3e2fcf2a575a7423 */ /* 0x000fe4000001005a */
[----:B------:R-:W-:-:S02]  /*11a10*/  FFMA.FTZ R21, R88, R21, 0.28857114911079406738 ;  /* 0x3e93bf9958157423 */ /* 0x000fc40000010015 */
[----:B------:R-:W-:Y:S02]  /*11a20*/  FFMA.FTZ R49, R94, R49, 0.28857114911079406738 ;  /* 0x3e93bf995e317423 */ /* 0x000fe40000010031 */
[----:B------:R-:W-:Y:S02]  /*11a30*/  @!P3 FMUL R92, R92, 16777216 ;  /* 0x4b8000005c5cb820 */ /* 0x000fe40000400000 */
[----:B------:R-:W-:Y:S01]  /*11a40*/  FFMA.FTZ R11, R86, R11, 0.28857114911079406738 ;  /* 0x3e93bf99560b7423 */ /* 0x000fe2000001000b */
[----:B------:R-:W-:Y:S01]  /*11a50*/  LOP3.LUT R85, R85, 0xff800000, RZ, 0xc0, !PT ;  /* 0xff80000055557812 */ /* 0x000fe200078ec0ff */
[----:B------:R-:W-:Y:S02]  /*11a60*/  FFMA.FTZ R90, R87, R90, -0.17900948226451873779 ;  /* 0xbe374e43575a7423 */ /* 0x000fe4000001005a */
[----:B------:R-:W-:Y:S02]  /*11a70*/  FFMA.FTZ R21, R88, R21, -0.36067417263984680176 ;  /* 0xbeb8aa4958157423 */ /* 0x000fe40000010015 */
[----:B------:R-:W-:Y:S01]  /*11a80*/  FFMA.FTZ R49, R94, R49, -0.36067417263984680176 ;  /* 0xbeb8aa495e317423 */ /* 0x000fe20000010031 */
[----:B------:R0:W-:Y:S01]  /*11a90*/  MUFU.RCP R70, R92 ;  /* 0x0000005c00467308 */ /* 0x0001e20000001000 */
[----:B------:R-:W-:-:S02]  /*11aa0*/  FFMA.FTZ R11, R86, R11, -0.36067417263984680176 ;  /* 0xbeb8aa49560b7423 */ /* 0x000fc4000001000b */
[----:B------:R-:W-:Y:S02]  /*11ab0*/  FFMA.FTZ R90, R87, R90, 0.20512372255325317383 ;  /* 0x3e520bf4575a7423 */ /* 0x000fe4000001005a */
[----:B------:R-:W-:Y:S02]  /*11ac0*/  FFMA.FTZ R21, R88, R21, 0.48089820146560668945 ;  /* 0x3ef6384a58157423 */ /* 0x000fe40000010015 */
[----:B------:R-:W-:Y:S01]  /*11ad0*/  FFMA.FTZ R49, R94, R49, 0.48089820146560668945 ;  /* 0x3ef6384a5e317423 */ /* 0x000fe20000010031 */
[----:B------:R3:W4:Y:S01]  /*11ae0*/  I2F R28, R85 ;  /* 0x00000055001c7306 */ /* 0x0007220000201400 */
[C---:B0-----:R-:W-:Y:S02]  /*11af0*/  FFMA.FTZ R92, R89.reuse, R103, -0.16845393180847167969 ;  /* 0xbe2c7f30595c7423 */ /* 0x041fe40000010067 */
[----:B------:R-:W-:Y:S02]  /*11b00*/  FFMA.FTZ R11, R86, R11, 0.48089820146560668945 ;  /* 0x3ef6384a560b7423 */ /* 0x000fe4000001000b */
[----:B------:R-:W-:-:S02]  /*11b10*/  FFMA.FTZ R92, R89, R92, 0.1716887056827545166 ;  /* 0x3e2fcf2a595c7423 */ /* 0x000fc4000001005c */
[----:B------:R-:W-:Y:S01]  /*11b20*/  FFMA.FTZ R90, R87, R90, -0.24046532809734344482 ;  /* 0xbe763c8b575a7423 */ /* 0x000fe2000001005a */
[----:B---3--:R-:W-:Y:S01]  /*11b30*/  IADD3 R85, R40, -R85, RZ ;  /* 0x8000005528557210 */ /* 0x008fe20007ffe0ff */
[----:B------:R-:W-:Y:S02]  /*11b40*/  FFMA.FTZ R21, R88, R21, -0.72134751081466674805 ;  /* 0xbf38aa3b58157423 */ /* 0x000fe40000010015 */
[----:B------:R-:W-:Y:S02]  /*11b50*/  FFMA.FTZ R49, R94, R49, -0.72134751081466674805 ;  /* 0xbf38aa3b5e317423 */ /* 0x000fe40000010031 */
[----:B------:R-:W-:Y:S02]  /*11b60*/  FADD R85, R85, -1 ;  /* 0xbf80000055557421 */ /* 0x000fe40000000000 */
[----:B------:R-:W-:Y:S02]  /*11b70*/  FFMA.FTZ R11, R86, R11, -0.72134751081466674805 ;  /* 0xbf38aa3b560b7423 */ /* 0x000fe4000001000b */
[----:B------:R-:W-:-:S02]  /*11b80*/  FFMA.FTZ R92, R89, R92, -0.17900948226451873779 ;  /* 0xbe374e43595c7423 */ /* 0x000fc4000001005c */
[----:B------:R-:W-:Y:S02]  /*11b90*/  FFMA.FTZ R90, R87, R90, 0.28857114911079406738 ;  /* 0x3e93bf99575a7423 */ /* 0x000fe4000001005a */
[----:B------:R-:W-:Y:S02]  /*11ba0*/  FMUL R21, R88, R21 ;  /* 0x0000001558157220 */ /* 0x000fe40000400000 */
[----:B------:R-:W-:Y:S02]  /*11bb0*/  FMUL R49, R94, R49 ;  /* 0x000000315e317220 */ /* 0x000fe40000400000 */
[----:B------:R-:W-:Y:S02]  /*11bc0*/  FFMA.FTZ R12, R85, R103, -0.16845393180847167969 ;  /* 0xbe2c7f30550c7423 */ /* 0x000fe40000010067 */
[----:B------:R-:W-:Y:S01]  /*11bd0*/  FMUL R11, R86, R11 ;  /* 0x0000000b560b7220 */ /* 0x000fe20000400000 */
[----:B------:R-:W-:Y:S01]  /*11be0*/  IADD3 R22, R3, -R22, RZ ;  /* 0x8000001603167210 */ /* 0x000fe20007ffe0ff */
[----:B------:R-:W-:-:S02]  /*11bf0*/  FFMA.FTZ R92, R89, R92, 0.20512372255325317383 ;  /* 0x3e520bf4595c7423 */ /* 0x000fc4000001005c */
[----:B------:R-:W-:Y:S02]  /*11c00*/  FFMA.FTZ R90, R87, R90, -0.36067417263984680176 ;  /* 0xbeb8aa49575a7423 */ /* 0x000fe4000001005a */
[----:B------:R-:W-:Y:S02]  /*11c10*/  FMUL R21, R88, R21 ;  /* 0x0000001558157220 */ /* 0x000fe40000400000 */
[----:B------:R-:W-:Y:S02]  /*11c20*/  FMUL R49, R94, R49 ;  /* 0x000000315e317220 */ /* 0x000fe40000400000 */
[----:B------:R-:W-:Y:S02]  /*11c30*/  FFMA.FTZ R12, R85, R12, 0.1716887056827545166 ;  /* 0x3e2fcf2a550c7423 */ /* 0x000fe4000001000c */
[----:B------:R-:W-:Y:S02]  /*11c40*/  FMUL R11, R86, R11 ;  /* 0x0000000b560b7220 */ /* 0x000fe40000400000 */
[----:B--2---:R-:W-:-:S02]  /*11c50*/  FFMA.FTZ R82, R25, 1.1920928955078125e-07, R82 ;  /* 0x3400000019527823 */ /* 0x004fc40000010052 */
[----:B------:R-:W-:Y:S02]  /*11c60*/  FFMA.FTZ R92, R89, R92, -0.24046532809734344482 ;  /* 0xbe763c8b595c7423 */ /* 0x000fe4000001005c */
[----:B------:R-:W-:Y:S02]  /*11c70*/  FFMA.FTZ R90, R87, R90, 0.48089820146560668945 ;  /* 0x3ef6384a575a7423 */ /* 0x000fe4000001005a */
[----:B------:R-:W-:Y:S02]  /*11c80*/  FFMA.FTZ R21, R88, 1.4426950216293334961, R21 ;  /* 0x3fb8aa3b58157823 */ /* 0x000fe40000010015 */
[----:B------:R-:W-:Y:S02]  /*11c90*/  FFMA.FTZ R84, R27, 1.1920928955078125e-07, R84 ;  /* 0x340000001b547823 */ /* 0x000fe40000010054 */
[----:B------:R-:W-:Y:S02]  /*11ca0*/  FFMA.FTZ R49, R94, 1.4426950216293334961, R49 ;  /* 0x3fb8aa3b5e317823 */ /* 0x000fe40000010031 */
[----:B------:R-:W-:Y:S01]  /*11cb0*/  FADD R48, R22, -1 ;  /* 0xbf80000016307421 */ /* 0x000fe20000000000 */
[----:B------:R-:W-:Y:S01]  /*11cc0*/  ISETP.GE.U32.AND P2, PT, R8, 0x7f800000, PT ;  /* 0x7f8000000800780c */ /* 0x000fe20003f46070 */
[----:B------:R-:W-:-:S02]  /*11cd0*/  FFMA.FTZ R12, R85, R12, -0.17900948226451873779 ;  /* 0xbe374e43550c7423 */ /* 0x000fc4000001000c */
[----:B------:R-:W-:Y:S02]  /*11ce0*/  FFMA.FTZ R86, R86, 1.4426950216293334961, R11 ;  /* 0x3fb8aa3b56567823 */ /* 0x000fe4000001000b */
[----:B------:R-:W-:Y:S02]  /*11cf0*/  FFMA.FTZ R92, R89, R92, 0.28857114911079406738 ;  /* 0x3e93bf99595c7423 */ /* 0x000fe4000001005c */
[----:B------:R-:W-:Y:S02]  /*11d00*/  FFMA.FTZ R90, R87, R90, -0.72134751081466674805 ;  /* 0xbf38aa3b575a7423 */ /* 0x000fe4000001005a */
[----:B------:R-:W-:Y:S02]  /*11d10*/  FADD R11, R82, R21 ;  /* 0x00000015520b7221 */ /* 0x000fe40000000000 */
[----:B------:R-:W-:Y:S02]  /*11d20*/  FADD R21, R84, R49 ;  /* 0x0000003154157221 */ /* 0x000fe40000000000 */
[----:B------:R-:W-:-:S02]  /*11d30*/  FFMA.FTZ R49, R48, R103, -0.16845393180847167969 ;  /* 0xbe2c7f3030317423 */ /* 0x000fc40000010067 */
[----:B------:R-:W-:Y:S02]  /*11d40*/  FFMA.FTZ R12, R85, R12, 0.20512372255325317383 ;  /* 0x3e520bf4550c7423 */ /* 0x000fe4000001000c */
[----:B------:R-:W-:Y:S02]  /*11d50*/  FFMA.FTZ R92, R89, R92, -0.36067417263984680176 ;  /* 0xbeb8aa49595c7423 */ /* 0x000fe4000001005c */
[----:B------:R-:W-:Y:S02]  /*11d60*/  FMUL R90, R87, R90 ;  /* 0x0000005a575a7220 */ /* 0x000fe40000400000 */
[----:B------:R-:W-:Y:S02]  /*11d70*/  @P6 FMUL R111, R111, 0.25 ;  /* 0x3e8000006f6f6820 */ /* 0x000fe40000400000 */
[----:B------:R-:W-:Y:S02]  /*11d80*/  @P6 FMUL R110, R110, 0.25 ;  /* 0x3e8000006e6e6820 */ /* 0x000fe40000400000 */
[----:B------:R-:W-:-:S02]  /*11d90*/  @P6 FMUL R107, R107, 0.25 ;  /* 0x3e8000006b6b6820 */ /* 0x000fc40000400000 */
[----:B------:R-:W-:Y:S02]  /*11da0*/  @P6 FMUL R106, R106, 0.25 ;  /* 0x3e8000006a6a6820 */ /* 0x000fe40000400000 */
[----:B------:R-:W-:Y:S02]  /*11db0*/  @P6 FMUL R102, R102, 0.25 ;  /* 0x3e80000066666820 */ /* 0x000fe40000400000 */
[----:B------:R-:W-:Y:S02]  /*11dc0*/  @P6 FMUL R98, R98, 0.25 ;  /* 0x3e80000062626820 */ /* 0x000fe40000400000 */
[----:B------:R-:W-:Y:S02]  /*11dd0*/  FFMA.FTZ R49, R48, R49, 0.1716887056827545166 ;  /* 0x3e2fcf2a30317423 */ /* 0x000fe40000010031 */
[----:B------:R-:W-:Y:S02]  /*11de0*/  FFMA.FTZ R12, R85, R12, -0.24046532809734344482 ;  /* 0xbe763c8b550c7423 */ /* 0x000fe4000001000c */
[----:B------:R-:W-:-:S02]  /*11df0*/  FFMA.FTZ R92, R89, R92, 0.48089820146560668945 ;  /* 0x3ef6384a595c7423 */ /* 0x000fc4000001005c */
[----:B------:R-:W-:Y:S02]  /*11e00*/  FMUL R90, R87, R90 ;  /* 0x0000005a575a7220 */ /* 0x000fe40000400000 */
[----:B------:R-:W-:Y:S02]  /*11e10*/  @!P5 FMUL R111, R111, 16777216 ;  /* 0x4b8000006f6fd820 */ /* 0x000fe40000400000 */
[----:B------:R-:W-:Y:S02]  /*11e20*/  @!P5 FMUL R110, R110, 16777216 ;  /* 0x4b8000006e6ed820 */ /* 0x000fe40000400000 */
[----:B------:R-:W-:Y:S02]  /*11e30*/  @!P5 FMUL R107, R107, 16777216 ;  /* 0x4b8000006b6bd820 */ /* 0x000fe40000400000 */
[----:B------:R-:W-:Y:S02]  /*11e40*/  @!P5 FMUL R106, R106, 16777216 ;  /* 0x4b8000006a6ad820 */ /* 0x000fe40000400000 */
[----:B------:R-:W-:-:S02]  /*11e50*/  @!P5 FMUL R102, R102, 16777216 ;  /* 0x4b8000006666d820 */ /* 0x000fc40000400000 */
[----:B------:R-:W-:Y:S01]  /*11e60*/  @!P5 FMUL R98, R98, 16777216 ;  /* 0x4b8000006262d820 */ /* 0x000fe20000400000 */
[----:B------:R-:W-:Y:S01]  /*11e70*/  ISETP.GE.U32.AND P5, PT, R7, 0x7f800000, PT ;  /* 0x7f8000000700780c */ /* 0x000fe20003fa6070 */
[----:B------:R-:W-:Y:S02]  /*11e80*/  FFMA.FTZ R49, R48, R49, -0.17900948226451873779 ;  /* 0xbe374e4330317423 */ /* 0x000fe40000010031 */
[----:B------:R-:W-:Y:S02]  /*11e90*/  FFMA.FTZ R12, R85, R12, 0.28857114911079406738 ;  /* 0x3e93bf99550c7423 */ /* 0x000fe4000001000c */
[----:B-1----:R-:W-:Y:S02]  /*11ea0*/  FFMA.FTZ R81, R24, 1.1920928955078125e-07, R81 ;  /* 0x3400000018517823 */ /* 0x002fe40000010051 */
[----:B------:R-:W-:Y:S02]  /*11eb0*/  FFMA.FTZ R92, R89, R92, -0.72134751081466674805 ;  /* 0xbf38aa3b595c7423 */ /* 0x000fe4000001005c */
[----:B------:R-:W-:-:S02]  /*11ec0*/  FFMA.FTZ R90, R87, 1.4426950216293334961, R90 ;  /* 0x3fb8aa3b575a7823 */ /* 0x000fc4000001005a */
[----:B------:R-:W-:Y:S02]  /*11ed0*/  @P2 IMAD.MOV.U32 R53, RZ, RZ, 0x7f800000 ;  /* 0x7f800000ff352424 */ /* 0x000fe400078e00ff */
[----:B------:R-:W-:Y:S02]  /*11ee0*/  FFMA.FTZ R49, R48, R49, 0.20512372255325317383 ;  /* 0x3e520bf430317423 */ /* 0x000fe40000010031 */
[----:B------:R-:W-:Y:S01]  /*11ef0*/  FFMA.FTZ R12, R85, R12, -0.36067417263984680176 ;  /* 0xbeb8aa49550c7423 */ /* 0x000fe2000001000c */
[----:B------:R-:W-:Y:S01]  /*11f00*/  ISETP.GE.U32.AND P1, PT, R39, 0x7f800000, PT ;  /* 0x7f8000002700780c */ /* 0x000fe20003f26070 */
[----:B------:R-:W-:Y:S02]  /*11f10*/  FMUL R92, R89, R92 ;  /* 0x0000005c595c7220 */ /* 0x000fe40000400000 */
[----:B------:R-:W-:Y:S02]  /*11f20*/  FADD R81, R81, R90 ;  /* 0x0000005a51517221 */ /* 0x000fe40000000000 */
[----:B------:R-:W-:-:S02]  /*11f30*/  @!P4 FMUL R120, R120, 16777216 ;  /* 0x4b8000007878c820 */ /* 0x000fc40000400000 */
[----:B------:R-:W-:Y:S02]  /*11f40*/  @!P4 FMUL R119, R119, 16777216 ;  /* 0x4b8000007777c820 */ /* 0x000fe40000400000 */
[----:B------:R-:W-:Y:S02]  /*11f50*/  @!P4 FMUL R118, R118, 16777216 ;  /* 0x4b8000007676c820 */ /* 0x000fe40000400000 */
[----:B------:R-:W-:Y:S02]  /*11f60*/  @!P4 FMUL R117, R117, 16777216 ;  /* 0x4b8000007575c820 */ /* 0x000fe40000400000 */
[----:B------:R-:W-:Y:S02]  /*11f70*/  @!P4 FMUL R116, R116, 16777216 ;  /* 0x4b8000007474c820 */ /* 0x000fe40000400000 */
[----:B------:R-:W-:Y:S02]  /*11f80*/  @!P4 FMUL R115, R115, 16777216 ;  /* 0x4b8000007373c820 */ /* 0x000fe40000400000 */
[----:B------:R-:W-:-:S02]  /*11f90*/  @!P4 FMUL R114, R114, 16777216 ;  /* 0x4b8000007272c820 */ /* 0x000fc40000400000 */
[----:B------:R-:W-:Y:S01]  /*11fa0*/  @!P4 FMUL R113, R113, 16777216 ;  /* 0x4b8000007171c820 */ /* 0x000fe20000400000 */
[C---:B------:R-:W-:Y:S01]  /*11fb0*/  FSETP.NEU.AND P4, PT, R8.reuse, RZ, PT ;  /* 0x000000ff0800720b */ /* 0x040fe20003f8d000 */
[----:B------:R-:W-:Y:S01]  /*11fc0*/  @P2 FFMA.FTZ R81, R8, R53, +INF ;  /* 0x7f80000008512423 */ /* 0x000fe20000010035 */
[----:B------:R-:W-:Y:S01]  /*11fd0*/  ISETP.GE.U32.AND P6, PT, R9, 0x7f800000, PT ;  /* 0x7f8000000900780c */ /* 0x000fe20003fc6070 */
[----:B------:R-:W-:Y:S02]  /*11fe0*/  FFMA.FTZ R49, R48, R49, -0.24046532809734344482 ;  /* 0xbe763c8b30317423 */ /* 0x000fe40000010031 */
[----:B------:R-:W-:Y:S02]  /*11ff0*/  FFMA.FTZ R12, R85, R12, 0.48089820146560668945 ;  /* 0x3ef6384a550c7423 */ /* 0x000fe4000001000c */
[----:B------:R-:W-:Y:S01]  /*12000*/  FMUL R92, R89, R92 ;  /* 0x0000005c595c7220 */ /* 0x000fe20000400000 */
[----:B------:R-:W-:Y:S01]  /*12010*/  FSEL R22, R81, -INF , P4 ;  /* 0xff80000051167808 */ /* 0x000fe20002000000 */
[----:B------:R-:W-:Y:S01]  /*12020*/  @!P3 FMUL R74, R74, 16777216 ;  /* 0x4b8000004a4ab820 */ /* 0x000fe20000400000 */
[----:B------:R-:W-:Y:S01]  /*12030*/  ISETP.GE.U32.AND P4, PT, R41, 0x7f800000, PT ;  /* 0x7f8000002900780c */ /* 0x000fe20003f86070 */
[----:B------:R-:W-:-:S02]  /*12040*/  @!P3 FMUL R76, R76, 16777216 ;  /* 0x4b8000004c4cb820 */ /* 0x000fc40000400000 */
[----:B------:R-:W-:Y:S02]  /*12050*/  @!P3 FMUL R73, R73, 16777216 ;  /* 0x4b8000004949b820 */ /* 0x000fe40000400000 */
[----:B------:R-:W-:Y:S02]  /*12060*/  @!P3 FMUL R72, R72, 16777216 ;  /* 0x4b8000004848b820 */ /* 0x000fe40000400000 */
[----:B------:R-:W-:Y:S02]  /*12070*/  @!P3 FMUL R69, R69, 16777216 ;  /* 0x4b8000004545b820 */ /* 0x000fe40000400000 */
[----:B------:R-:W-:Y:S02]  /*12080*/  @!P3 FMUL R123, R123, 16777216 ;  /* 0x4b8000007b7bb820 */ /* 0x000fe40000400000 */
[----:B------:R-:W-:Y:S02]  /*12090*/  @!P3 FMUL R122, R122, 16777216 ;  /* 0x4b8000007a7ab820 */ /* 0x000fe40000400000 */
[----:B------:R-:W-:Y:S01]  /*120a0*/  @!P3 FMUL R121, R121, 16777216 ;  /* 0x4b8000007979b820 */ /* 0x000fe20000400000 */
[----:B------:R-:W-:Y:S01]  /*120b0*/  ISETP.GE.U32.AND P3, PT, R40, 0x7f800000, PT ;  /* 0x7f8000002800780c */ /* 0x000fe20003f66070 */
[----:B------:R-:W-:Y:S01]  /*120c0*/  FFMA.FTZ R49, R48, R49, 0.28857114911079406738 ;  /* 0x3e93bf9930317423 */ /* 0x000fe20000010031 */
[----:B------:R-:W-:Y:S01]  /*120d0*/  @P5 MOV R8, 0x7f800000 ;  /* 0x7f80000000085802 */ /* 0x000fe20000000f00 */
[----:B------:R-:W-:-:S02]  /*120e0*/  FFMA.FTZ R12, R85, R12, -0.72134751081466674805 ;  /* 0xbf38aa3b550c7423 */ /* 0x000fc4000001000c */
[----:B------:R-:W-:Y:S02]  /*120f0*/  FFMA.FTZ R89, R89, 1.4426950216293334961, R92 ;  /* 0x3fb8aa3b59597823 */ /* 0x000fe4000001005c */
[----:B------:R-:W-:Y:S01]  /*12100*/  FFMA.FTZ R49, R48, R49, -0.36067417263984680176 ;  /* 0xbeb8aa4930317423 */ /* 0x000fe20000010031 */
[----:B------:R-:W-:Y:S01]  /*12110*/  SHF.R.U32.HI R130, RZ, 0x6, R130 ;  /* 0x00000006ff827819 */ /* 0x000fe20000011682 */
[----:B------:R-:W-:Y:S02]  /*12120*/  FMUL R12, R85, R12 ;  /* 0x0000000c550c7220 */ /* 0x000fe40000400000 */
[----:B------:R-:W-:Y:S02]  /*12130*/  FADD R96, R96, R89 ;  /* 0x0000005960607221 */ /* 0x000fe40000000000 */
[----:B------:R-:W-:Y:S01]  /*12140*/  @P5 FFMA.FTZ R96, R7, R8, +INF ;  /* 0x7f80000007605423 */ /* 0x000fe20000010008 */
[----:B------:R-:W-:Y:S01]  /*12150*/  @P1 MOV R8, 0x7f800000 ;  /* 0x7f80000000081802 */ /* 0x000fe20000000f00 */
[----:B------:R-:W-:Y:S01]  /*12160*/  FFMA.FTZ R49, R48, R49, 0.48089820146560668945 ;  /* 0x3ef6384a30317423 */ /* 0x000fe20000010031 */
[----:B------:R-:W-:Y:S01]  /*12170*/  SGXT.U32 R130, R130, 0x1 ;  /* 0x000000018282781a */ /* 0x000fe20000000000 */
[----:B------:R-:W-:Y:S01]  /*12180*/  FMUL R12, R85, R12 ;  /* 0x0000000c550c7220 */ /* 0x000fe20000400000 */
[----:B------:R-:W-:Y:S01]  /*12190*/  IADD3 R64, R5, -0x3f3504f3, RZ ;  /* 0xc0cafb0d05407810 */ /* 0x000fe20007ffe0ff */
[----:B------:R-:W-:Y:S01]  /*121a0*/  @P6 IMAD.MOV.U32 R52, RZ, RZ, 0x7f800000 ;  /* 0x7f800000ff346424 */ /* 0x000fe200078e00ff */
[----:B------:R-:W-:Y:S01]  /*121b0*/  FSETP.NEU.AND P2, PT, R7, RZ, PT ;  /* 0x000000ff0700720b */ /* 0x000fe20003f4d000 */
[----:B------:R-:W-:Y:S01]  /*121c0*/  FFMA.FTZ R49, R48, R49, -0.72134751081466674805 ;  /* 0xbf38aa3b30317423 */ /* 0x000fe20000010031 */
[----:B------:R-:W-:Y:S01]  /*121d0*/  FSETP.NEU.AND P5, PT, R9, RZ, PT ;  /* 0x000000ff0900720b */ /* 0x000fe20003fad000 */
[----:B----4-:R-:W-:-:S02]  /*121e0*/  FFMA.FTZ R83, R28, 1.1920928955078125e-07, R83 ;  /* 0x340000001c537823 */ /* 0x010fc40000010053 */
[----:B------:R-:W-:Y:S02]  /*121f0*/  FFMA.FTZ R12, R85, 1.4426950216293334961, R12 ;  /* 0x3fb8aa3b550c7823 */ /* 0x000fe4000001000c */
[----:B------:R-:W-:Y:S02]  /*12200*/  FADD R97, R97, R86 ;  /* 0x0000005661617221 */ /* 0x000fe40000000000 */
[----:B------:R-:W-:Y:S01]  /*12210*/  @P1 FFMA.FTZ R11, R39, R8, +INF ;  /* 0x7f800000270b1423 */ /* 0x000fe20000010008 */
[----:B------:R-:W-:Y:S01]  /*12220*/  @P4 MOV R8, 0x7f800000 ;  /* 0x7f80000000084802 */ /* 0x000fe20000000f00 */
[----:B------:R-:W-:Y:S01]  /*12230*/  @P6 FFMA.FTZ R97, R9, R52, +INF ;  /* 0x7f80000009616423 */ /* 0x000fe20000010034 */
[----:B------:R-:W-:Y:S01]  /*12240*/  LOP3.LUT R64, R64, 0xff800000, RZ, 0xc0, !PT ;  /* 0xff80000040407812 */ /* 0x000fe200078ec0ff */
[----:B------:R-:W-:Y:S01]  /*12250*/  @P3 IMAD.MOV.U32 R7, RZ, RZ, 0x7f800000 ;  /* 0x7f800000ff073424 */ /* 0x000fe200078e00ff */
[----:B------:R-:W-:Y:S01]  /*12260*/  FSETP.NEU.AND P6, PT, R39, RZ, PT ;  /* 0x000000ff2700720b */ /* 0x000fe20003fcd000 */
[----:B------:R-:W-:Y:S01]  /*12270*/  IMAD R9, R130, c[0x0][0x1c8], RZ ;  /* 0x0000720082097a24 */ /* 0x000fe200078e02ff */
[----:B------:R-:W-:Y:S01]  /*12280*/  MOV R39, c[0x0][0x1c8] ;  /* 0x0000720000277a02 */ /* 0x000fe20000000f00 */
[----:B------:R-:W-:-:S02]  /*12290*/  FMUL R49, R48, R49 ;  /* 0x0000003130317220 */ /* 0x000fc40000400000 */
[----:B------:R-:W-:Y:S01]  /*122a0*/  FADD R12, R83, R12 ;  /* 0x0000000c530c7221 */ /* 0x000fe20000000000 */
[----:B------:R0:W1:Y:S01]  /*122b0*/  I2F R29, R64 ;  /* 0x00000040001d7306 */ /* 0x0000620000201400 */
[----:B------:R-:W-:Y:S01]  /*122c0*/  @P3 FFMA.FTZ R12, R40, R7, +INF ;  /* 0x7f800000280c3423 */ /* 0x000fe20000010007 */
[C---:B------:R-:W-:Y:S01]  /*122d0*/  FSETP.NEU.AND P3, PT, R41.reuse, RZ, PT ;  /* 0x000000ff2900720b */ /* 0x040fe20003f6d000 */
[C---:B------:R-:W-:Y:S02]  /*122e0*/  FMUL R36, R38.reuse, R35 ;  /* 0x0000002326247220 */ /* 0x040fe40000400000 */
[----:B------:R-:W-:Y:S01]  /*122f0*/  @P4 FFMA.FTZ R21, R41, R8, +INF ;  /* 0x7f80000029154423 */ /* 0x000fe20000010008 */
[----:B------:R-:W-:Y:S01]  /*12300*/  LEA R41, R39, R9, 0x1 ;  /* 0x0000000927297211 */ /* 0x000fe200078e08ff */
[----:B------:R-:W-:Y:S02]  /*12310*/  FMUL R35, R38, R37 ;  /* 0x0000002526237220 */ /* 0x000fe40000400000 */
[----:B0-----:R-:W-:-:S02]  /*12320*/  IMAD.IADD R64, R5, 0x1, -R64 ;  /* 0x0000000105407824 */ /* 0x001fc400078e0a40 */
[----:B------:R-:W-:Y:S02]  /*12330*/  FMUL R49, R48, R49 ;  /* 0x0000003130317220 */ /* 0x000fe40000400000 */
[----:B------:R-:W-:Y:S02]  /*12340*/  FMUL R37, R38, R65 ;  /* 0x0000004126257220 */ /* 0x000fe40000400000 */
[C---:B------:R-:W-:Y:S02]  /*12350*/  FMUL R66, R80.reuse, R67 ;  /* 0x0000004350427220 */ /* 0x040fe40000400000 */
[C---:B------:R-:W-:Y:S02]  /*12360*/  FMUL R65, R80.reuse, R93 ;  /* 0x0000005d50417220 */ /* 0x040fe40000400000 */
[C---:B------:R-:W-:Y:S02]  /*12370*/  FMUL R77, R80.reuse, R77 ;  /* 0x0000004d504d7220 */ /* 0x040fe40000400000 */
[----:B------:R-:W-:-:S02]  /*12380*/  FMUL R75, R80, R75 ;  /* 0x0000004b504b7220 */ /* 0x000fc40000400000 */
[C---:B------:R-:W-:Y:S02]  /*12390*/  FMUL R67, R80.reuse, R127 ;  /* 0x0000007f50437220 */ /* 0x040fe40000400000 */
[----:B------:R-:W-:Y:S02]  /*123a0*/  FMUL R80, R80, R129 ;  /* 0x0000008150507220 */ /* 0x000fe40000400000 */
[----:B------:R-:W-:Y:S02]  /*123b0*/  FADD R64, R64, -1 ;  /* 0xbf80000040407421 */ /* 0x000fe40000000000 */
[----:B------:R-:W-:Y:S02]  /*123c0*/  FFMA.FTZ R48, R48, 1.4426950216293334961, R49 ;  /* 0x3fb8aa3b30307823 */ /* 0x000fe40000010031 */
[----:B------:R-:W-:Y:S01]  /*123d0*/  IMAD R49, R39, 0x2, R41 ;  /* 0x0000000227317824 */ /* 0x000fe200078e0229 */
[----:B------:R-:W-:Y:S01]  /*123e0*/  F2FP.BF16.PACK_AB R81, R77, R78 ;  /* 0x0000004e4d51723e */ /* 0x000fe200000010ff */
[----:B------:R-:W-:Y:S01]  /*123f0*/  FFMA.FTZ R7, R64, R103, -0.16845393180847167969 ;  /* 0xbe2c7f3040077423 */ /* 0x000fe20000010067 */
[----:B------:R-:W-:-:S02]  /*12400*/  F2FP.BF16.PACK_AB R80, R75, R80 ;  /* 0x000000504b50723e */ /* 0x000fc400000010ff */
[----:B------:R-:W-:Y:S01]  /*12410*/  LEA R53, R39, R49, 0x1 ;  /* 0x0000003127357211 */ /* 0x000fe200078e08ff */
[C---:B------:R-:W-:Y:S02]  /*12420*/  FFMA.FTZ R7, R64.reuse, R7, 0.1716887056827545166 ;  /* 0x3e2fcf2a40077423 */ /* 0x040fe40000010007 */
[----:B------:R0:W-:Y:S02]  /*12430*/  STS.64 [R6+0x100], R80 ;  /* 0x0001005006007388 */ /* 0x0001e40000000a00 */
[----:B------:R-:W-:Y:S01]  /*12440*/  FFMA.FTZ R7, R64, R7, -0.17900948226451873779 ;  /* 0xbe374e4340077423 */ /* 0x000fe20000010007 */
[----:B------:R-:W-:-:S03]  /*12450*/  ISETP.GE.U32.AND P4, PT, R3, 0x7f800000, PT ;  /* 0x7f8000000300780c */ /* 0x000fc60003f86070 */
[----:B------:R-:W-:Y:S01]  /*12460*/  FFMA.FTZ R7, R64, R7, 0.20512372255325317383 ;  /* 0x3e520bf440077423 */ /* 0x000fe20000010007 */
[----:B0-----:R-:W-:Y:S01]  /*12470*/  F2FP.BF16.PACK_AB R80, R50, R51 ;  /* 0x000000333250723e */ /* 0x001fe200000010ff */
[C---:B------:R-:W-:Y:S01]  /*12480*/  IMAD R51, R39.reuse, 0x2, R53 ;  /* 0x0000000227337824 */ /* 0x040fe200078e0235 */
[----:B------:R-:W-:Y:S02]  /*12490*/  F2FP.BF16.PACK_AB R81, R56, R59 ;  /* 0x0000003b3851723e */ /* 0x000fe400000010ff */
[----:B------:R-:W-:Y:S02]  /*124a0*/  F2FP.BF16.PACK_AB R82, R66, R67 ;  /* 0x000000434252723e */ /* 0x000fe400000010ff */
[C---:B------:R-:W-:Y:S01]  /*124b0*/  LEA R59, R39.reuse, R51, 0x1 ;  /* 0x00000033273b7211 */ /* 0x040fe200078e08ff */
[----:B------:R-:W-:Y:S01]  /*124c0*/  FFMA.FTZ R7, R64, R7, -0.24046532809734344482 ;  /* 0xbe763c8b40077423 */ /* 0x000fe20000010007 */
[----:B------:R-:W-:Y:S02]  /*124d0*/  F2FP.BF16.PACK_AB R66, R58, R61 ;  /* 0x0000003d3a42723e */ /* 0x000fe400000010ff */
[----:B------:R-:W-:Y:S01]  /*124e0*/  LEA R61, R39, R59, 0x1 ;  /* 0x0000003b273d7211 */ /* 0x000fe200078e08ff */
[----:B------:R-:W-:Y:S01]  /*124f0*/  FFMA.FTZ R7, R64, R7, 0.28857114911079406738 ;  /* 0x3e93bf9940077423 */ /* 0x000fe20000010007 */
[----:B------:R-:W-:-:S03]  /*12500*/  F2FP.BF16.PACK_AB R67, R60, R63 ;  /* 0x0000003f3c43723e */ /* 0x000fc600000010ff */
[----:B------:R-:W-:Y:S01]  /*12510*/  IMAD R63, R39, 0x2, R61 ;  /* 0x00000002273f7824 */ /* 0x000fe200078e023d */
[----:B------:R-:W-:Y:S01]  /*12520*/  F2FP.BF16.PACK_AB R83, R65, R68 ;  /* 0x000000444153723e */ /* 0x000fe200000010ff */
[C---:B------:R-:W-:Y:S02]  /*12530*/  FFMA.FTZ R7, R64.reuse, R7, -0.36067417263984680176 ;  /* 0xbeb8aa4940077423 */ /* 0x040fe40000010007 */
[----:B------:R-:W-:Y:S01]  /*12540*/  @P4 IMAD.MOV.U32 R8, RZ, RZ, 0x7f800000 ;  /* 0x7f800000ff084424 */ /* 0x000fe200078e00ff */
[----:B------:R-:W-:Y:S01]  /*12550*/  LEA R65, R39, R63, 0x1 ;  /* 0x0000003f27417211 */ /* 0x000fe200078e08ff */
[----:B------:R-:W-:Y:S01]  /*12560*/  FFMA.FTZ R7, R64, R7, 0.48089820146560668945 ;  /* 0x3ef6384a40077423 */ /* 0x000fe20000010007 */
[----:B------:R0:W-:Y:S01]  /*12570*/  STS.64 [R6+0x180], R66 ;  /* 0x0001804206007388 */ /* 0x0001e20000000a00 */
[----:B-1----:R-:W-:Y:S02]  /*12580*/  FFMA.FTZ R44, R29, 1.1920928955078125e-07, R44 ;  /* 0x340000001d2c7823 */ /* 0x002fe4000001002c */
[----:B------:R-:W-:-:S02]  /*12590*/  FADD R55, R55, R48 ;  /* 0x0000003037377221 */ /* 0x000fc40000000000 */
[C---:B------:R-:W-:Y:S02]  /*125a0*/  FMUL R25, R30.reuse, R111 ;  /* 0x0000006f1e197220 */ /* 0x040fe40000400000 */
[C---:B------:R-:W-:Y:S02]  /*125b0*/  FMUL R27, R30.reuse, R110 ;  /* 0x0000006e1e1b7220 */ /* 0x040fe40000400000 */
[C---:B------:R-:W-:Y:S02]  /*125c0*/  FMUL R24, R30.reuse, R107 ;  /* 0x0000006b1e187220 */ /* 0x040fe40000400000 */
[C---:B------:R-:W-:Y:S02]  /*125d0*/  FMUL R28, R30.reuse, R106 ;  /* 0x0000006a1e1c7220 */ /* 0x040fe40000400000 */
[C---:B------:R-:W-:Y:S02]  /*125e0*/  FMUL R29, R30.reuse, R102 ;  /* 0x000000661e1d7220 */ /* 0x040fe40000400000 */
[----:B------:R-:W-:Y:S01]  /*125f0*/  @P4 FFMA.FTZ R55, R3, R8, +INF ;  /* 0x7f80000003374423 */ /* 0x000fe20000010008 */
[----:B------:R-:W-:Y:S01]  /*12600*/  ISETP.GE.U32.AND P4, PT, R5, 0x7f800000, PT ;  /* 0x7f8000000500780c */ /* 0x000fe20003f86070 */
[----:B------:R-:W-:-:S02]  /*12610*/  FMUL R30, R30, R98 ;  /* 0x000000621e1e7220 */ /* 0x000fc40000400000 */
[----:B0-----:R-:W-:Y:S02]  /*12620*/  IMAD R67, R39, 0x2, R65 ;  /* 0x0000000227437824 */ /* 0x001fe400078e0241 */
[C---:B------:R-:W-:Y:S02]  /*12630*/  FMUL R31, R38.reuse, R95 ;  /* 0x0000005f261f7220 */ /* 0x040fe40000400000 */
[----:B------:R-:W-:Y:S02]  /*12640*/  FMUL R34, R38, R91 ;  /* 0x0000005b26227220 */ /* 0x000fe40000400000 */
[C---:B------:R-:W-:Y:S02]  /*12650*/  FMUL R93, R70.reuse, R76 ;  /* 0x0000004c465d7220 */ /* 0x040fe40000400000 */
[----:B------:R-:W-:Y:S02]  /*12660*/  FMUL R98, R70, R73 ;  /* 0x0000004946627220 */ /* 0x000fe40000400000 */
[----:B------:R-:W-:-:S02]  /*12670*/  FFMA.FTZ R7, R64, R7, -0.72134751081466674805 ;  /* 0xbf38aa3b40077423 */ /* 0x000fc40000010007 */
[C---:B------:R-:W-:Y:S02]  /*12680*/  FMUL R91, R70.reuse, R74 ;  /* 0x0000004a465b7220 */ /* 0x040fe40000400000 */
[C---:B------:R-:W-:Y:S02]  /*12690*/  FMUL R100, R70.reuse, R72 ;  /* 0x0000004846647220 */ /* 0x040fe40000400000 */
[C---:B------:R-:W-:Y:S02]  /*126a0*/  FMUL R95, R70.reuse, R69 ;  /* 0x00000045465f7220 */ /* 0x040fe40000400000 */
[C---:B------:R-:W-:Y:S02]  /*126b0*/  FMUL R123, R70.reuse, R123 ;  /* 0x0000007b467b7220 */ /* 0x040fe40000400000 */
[C---:B------:R-:W-:Y:S02]  /*126c0*/  FMUL R122, R70.reuse, R122 ;  /* 0x0000007a467a7220 */ /* 0x040fe40000400000 */
[----:B------:R-:W-:-:S02]  /*126d0*/  FMUL R102, R70, R121 ;  /* 0x0000007946667220 */ /* 0x000fc40000400000 */
[C---:B------:R-:W-:Y:S02]  /*126e0*/  FMUL R73, R79.reuse, R119 ;  /* 0x000000774f497220 */ /* 0x040fe40000400000 */
[C---:B------:R-:W-:Y:S01]  /*126f0*/  FMUL R76, R79.reuse, R117 ;  /* 0x000000754f4c7220 */ /* 0x040fe20000400000 */
[----:B------:R-:W-:Y:S01]  /*12700*/  F2FP.BF16.PACK_AB R77, R46, R47 ;  /* 0x0000002f2e4d723e */ /* 0x000fe200000010ff */
[C---:B------:R-:W-:Y:S02]  /*12710*/  FMUL R69, R79.reuse, R120 ;  /* 0x000000784f457220 */ /* 0x040fe40000400000 */
[C---:B------:R-:W-:Y:S02]  /*12720*/  FMUL R70, R79.reuse, R118 ;  /* 0x000000764f467220 */ /* 0x040fe40000400000 */
[C---:B------:R-:W-:Y:S02]  /*12730*/  FMUL R71, R79.reuse, R116 ;  /* 0x000000744f477220 */ /* 0x040fe40000400000 */
[----:B------:R-:W-:Y:S01]  /*12740*/  FMUL R72, R79, R114 ;  /* 0x000000724f487220 */ /* 0x000fe20000400000 */
[----:B------:R-:W-:Y:S01]  /*12750*/  LEA R47, R39, R67, 0x1 ;  /* 0x00000043272f7211 */ /* 0x000fe200078e08ff */
[----:B------:R-:W-:Y:S01]  /*12760*/  FMUL R7, R64, R7 ;  /* 0x0000000740077220 */ /* 0x000fe20000400000 */
[----:B------:R-:W-:-:S02]  /*12770*/  F2FP.BF16.PACK_AB R93, R93, R100 ;  /* 0x000000645d5d723e */ /* 0x000fc400000010ff */
[----:B------:R-:W-:Y:S02]  /*12780*/  F2FP.BF16.PACK_AB R92, R123, R102 ;  /* 0x000000667b5c723e */ /* 0x000fe400000010ff */
[----:B------:R-:W-:Y:S02]  /*12790*/  F2FP.BF16.PACK_AB R91, R91, R98 ;  /* 0x000000625b5b723e */ /* 0x000fe400000010ff */
[----:B------:R-:W-:Y:S02]  /*127a0*/  F2FP.BF16.PACK_AB R90, R95, R122 ;  /* 0x0000007a5f5a723e */ /* 0x000fe400000010ff */
[----:B------:R-:W-:Y:S01]  /*127b0*/  F2FP.BF16.PACK_AB R75, R73, R76 ;  /* 0x0000004c494b723e */ /* 0x000fe200000010ff */
[----:B------:R-:W-:Y:S01]  /*127c0*/  FMUL R7, R64, R7 ;  /* 0x0000000740077220 */ /* 0x000fe20000400000 */
[----:B------:R-:W-:Y:S02]  /*127d0*/  F2FP.BF16.PACK_AB R69, R69, R70 ;  /* 0x000000464545723e */ /* 0x000fe400000010ff */
[----:B------:R-:W-:-:S02]  /*127e0*/  LOP3.LUT R56, R6, 0x10, RZ, 0x3c, !PT ;  /* 0x0000001006387812 */ /* 0x000fc400078e3cff */
[----:B------:R-:W-:Y:S02]  /*127f0*/  F2FP.BF16.PACK_AB R68, R71, R72 ;  /* 0x000000484744723e */ /* 0x000fe400000010ff */
[----:B------:R-:W-:Y:S02]  /*12800*/  F2FP.BF16.PACK_AB R76, R57, R62 ;  /* 0x0000003e394c723e */ /* 0x000fe400000010ff */
[----:B------:R-:W-:Y:S01]  /*12810*/  LEA R57, R39, R47, 0x1 ;  /* 0x0000002f27397211 */ /* 0x000fe200078e08ff */
[----:B------:R-:W-:Y:S01]  /*12820*/  STS.64 [R6], R104 ;  /* 0x0000006806007388 */ /* 0x000fe20000000a00 */
[----:B------:R-:W-:Y:S01]  /*12830*/  FFMA.FTZ R7, R64, 1.4426950216293334961, R7 ;  /* 0x3fb8aa3b40077823 */ /* 0x000fe20000010007 */
[----:B------:R-:W-:Y:S02]  /*12840*/  @P4 MOV R8, 0x7f800000 ;  /* 0x7f80000000084802 */ /* 0x000fe40000000f00 */
[----:B------:R-:W-:Y:S04]  /*12850*/  STS.64 [R6+0x80], R92 ;  /* 0x0000805c06007388 */ /* 0x000fe80000000a00 */
[----:B------:R-:W-:Y:S04]  /*12860*/  STS.64 [R6+0x280], R90 ;  /* 0x0002805a06007388 */ /* 0x000fe80000000a00 */
[----:B------:R-:W-:Y:S04]  /*12870*/  STS.64 [R6+0x300], R82 ;  /* 0x0003005206007388 */ /* 0x000fe80000000a00 */
[----:B------:R-:W-:Y:S04]  /*12880*/  STS.64 [R6+0x380], R80 ;  /* 0x0003805006007388 */ /* 0x000fe80000000a00 */
[----:B------:R0:W-:Y:S01]  /*12890*/  STS.64 [R56+0x2200], R68 ;  /* 0x0022004438007388 */ /* 0x0001e20000000a00 */
[----:B------:R-:W-:-:S02]  /*128a0*/  FADD R70, R44, R7 ;  /* 0x000000072c467221 */ /* 0x000fc40000000000 */
[----:B------:R-:W-:Y:S02]  /*128b0*/  @P4 FFMA.FTZ R70, R5, R8, +INF ;  /* 0x7f80000005464423 */ /* 0x000fe40000010008 */
[----:B------:R-:W-:Y:S02]  /*128c0*/  FMUL R74, R79, R115 ;  /* 0x000000734f4a7220 */ /* 0x000fe40000400000 */
[----:B0-----:R-:W-:Y:S01]  /*128d0*/  IMAD R69, R39, 0x2, R57 ;  /* 0x0000000227457824 */ /* 0x001fe200078e0239 */
[----:B------:R-:W-:Y:S01]  /*128e0*/  LEA R6, P4, R9, R0, 0x1 ;  /* 0x0000000009067211 */ /* 0x000fe200078808ff */
[----:B------:R-:W-:-:S03]  /*128f0*/  FMUL R79, R79, R113 ;  /* 0x000000714f4f7220 */ /* 0x000fc60000400000 */
[----:B------:R-:W-:Y:S02]  /*12900*/  LEA R71, R39, R69, 0x1 ;  /* 0x0000004527477211 */ /* 0x000fe400078e08ff */
[----:B------:R-:W-:Y:S02]  /*12910*/  LEA.HI.X.SX32 R7, R9, R2, 0x1, P4 ;  /* 0x0000000209077211 */ /* 0x000fe400020f0eff */
[----:B------:R-:W-:Y:S02]  /*12920*/  LEA R73, R39, R71, 0x1 ;  /* 0x0000004727497211 */ /* 0x000fe400078e08ff */
[----:B------:R-:W-:Y:S02]  /*12930*/  LEA R8, P4, R41, R0, 0x1 ;  /* 0x0000000029087211 */ /* 0x000fe400078808ff */
[----:B------:R-:W-:Y:S01]  /*12940*/  F2FP.BF16.PACK_AB R74, R74, R79 ;  /* 0x0000004f4a4a723e */ /* 0x000fe200000010ff */
[----:B------:R-:W-:Y:S01]  /*12950*/  IMAD R79, R39, 0x2, R73 ;  /* 0x00000002274f7824 */ /* 0x000fe200078e0249 */
[----:B------:R-:W-:-:S02]  /*12960*/  FSETP.NEU.AND P1, PT, R40, RZ, PT ;  /* 0x000000ff2800720b */ /* 0x000fc40003f2d000 */
[----:B------:R-:W-:Y:S02]  /*12970*/  LEA.HI.X.SX32 R9, R41, R2, 0x1, P4 ;  /* 0x0000000229097211 */ /* 0x000fe400020f0eff */
[C---:B------:R-:W-:Y:S02]  /*12980*/  LEA R40, P4, R49.reuse, R0, 0x1 ;  /* 0x0000000031287211 */ /* 0x040fe400078808ff */
[----:B------:R-:W-:Y:S02]  /*12990*/  F2FP.BF16.PACK_AB R81, R42, R43 ;  /* 0x0000002b2a51723e */ /* 0x000fe400000010ff */
[----:B------:R-:W-:Y:S02]  /*129a0*/  LEA.HI.X.SX32 R41, R49, R2, 0x1, P4 ;  /* 0x0000000231297211 */ /* 0x000fe400020f0eff */
[----:B------:R-:W-:Y:S02]  /*129b0*/  LEA R85, R39, R79, 0x1 ;  /* 0x0000004f27557211 */ /* 0x000fe400078e08ff */
[----:B------:R-:W-:Y:S01]  /*129c0*/  LEA R42, P4, R53, R0, 0x1 ;  /* 0x00000000352a7211 */ /* 0x000fe200078808ff */
[----:B------:R-:W-:Y:S01]  /*129d0*/  FMUL R38, R38, R125 ;  /* 0x0000007d26267220 */ /* 0x000fe20000400000 */
[----:B------:R-:W-:-:S02]  /*129e0*/  F2FP.BF16.PACK_AB R80, R45, R54 ;  /* 0x000000362d50723e */ /* 0x000fc400000010ff */
[----:B------:R-:W-:Y:S02]  /*129f0*/  LEA R91, R39, R85, 0x1 ;  /* 0x00000055275b7211 */ /* 0x000fe400078e08ff */
[----:B------:R-:W-:Y:S02]  /*12a00*/  F2FP.BF16.PACK_AB R45, R36, R35 ;  /* 0x00000023242d723e */ /* 0x000fe400000010ff */
[----:B------:R-:W-:Y:S02]  /*12a10*/  LEA.HI.X.SX32 R43, R53, R2, 0x1, P4 ;  /* 0x00000002352b7211 */ /* 0x000fe400020f0eff */
[----:B------:R-:W-:Y:S01]  /*12a20*/  LEA R36, P4, R51, R0, 0x1 ;  /* 0x0000000033247211 */ /* 0x000fe200078808ff */
[----:B------:R-:W-:Y:S01]  /*12a30*/  IMAD R95, R39, 0x2, R91 ;  /* 0x00000002275f7824 */ /* 0x000fe200078e025b */
[----:B------:R-:W-:Y:S02]  /*12a40*/  F2FP.BF16.PACK_AB R44, R37, R38 ;  /* 0x00000026252c723e */ /* 0x000fe400000010ff */
[----:B------:R-:W-:-:S02]  /*12a50*/  F2FP.BF16.PACK_AB R48, R32, R33 ;  /* 0x000000212030723e */ /* 0x000fc400000010ff */
[----:B------:R-:W-:Y:S02]  /*12a60*/  LEA.HI.X.SX32 R37, R51, R2, 0x1, P4 ;  /* 0x0000000233257211 */ /* 0x000fe400020f0eff */
[----:B------:R-:W-:Y:S02]  /*12a70*/  LEA R32, P4, R59, R0, 0x1 ;  /* 0x000000003b207211 */ /* 0x000fe400078808ff */
[----:B------:R-:W-:Y:S02]  /*12a80*/  LEA R99, R39, R95, 0x1 ;  /* 0x0000005f27637211 */ /* 0x000fe400078e08ff */
[----:B------:R-:W-:Y:S02]  /*12a90*/  F2FP.BF16.PACK_AB R49, R31, R34 ;  /* 0x000000221f31723e */ /* 0x000fe400000010ff */
[----:B------:R-:W-:Y:S02]  /*12aa0*/  LEA.HI.X.SX32 R33, R59, R2, 0x1, P4 ;  /* 0x000000023b217211 */ /* 0x000fe400020f0eff */
[----:B------:R-:W-:-:S02]  /*12ab0*/  LEA R34, P4, R61, R0, 0x1 ;  /* 0x000000003d227211 */ /* 0x000fc400078808ff */
        /* <DEDUP_REMOVED lines=14> */
[----:B------:R-:W-:Y:S02]  /*12ba0*/  LEA.HI.X.SX32 R27, R67, R2, 0x1, P4 ;  /* 0x00000002431b7211 */ /* 0x000fe400020f0eff */
[----:B------:R-:W-:Y:S01]  /*12bb0*/  LEA R30, P4, R47, R0, 0x1 ;  /* 0x000000002f1e7211 */ /* 0x000fe200078808ff */
[----:B------:R-:W-:Y:S01]  /*12bc0*/  IMAD R109, R39, 0x2, R107 ;  /* 0x00000002276d7824 */ /* 0x000fe200078e026b */
[----:B------:R0:W-:Y:S02]  /*12bd0*/  STS.64 [R56+0x2100], R44 ;  /* 0x0021002c38007388 */ /* 0x0001e40000000a00 */
[----:B------:R-:W-:Y:S02]  /*12be0*/  LEA.HI.X.SX32 R31, R47, R2, 0x1, P4 ;  /* 0x000000022f1f7211 */ /* 0x000fe400020f0eff */
[----:B------:R-:W-:Y:S01]  /*12bf0*/  LEA R111, R39, R109, 0x1 ;  /* 0x0000006d276f7211 */ /* 0x000fe200078e08ff */
[----:B------:R1:W-:Y:S01]  /*12c00*/  STS.64 [R56+0x2180], R50 ;  /* 0x0021803238007388 */ /* 0x0003e20000000a00 */
[----:B0-----:R-:W-:-:S02]  /*12c10*/  LEA R44, P4, R57, R0, 0x1 ;  /* 0x00000000392c7211 */ /* 0x001fc400078808ff */
[----:B------:R-:W-:Y:S02]  /*12c20*/  LEA R113, R39, R111, 0x1 ;  /* 0x0000006f27717211 */ /* 0x000fe400078e08ff */
[----:B------:R-:W-:Y:S02]  /*12c30*/  LEA.HI.X.SX32 R45, R57, R2, 0x1, P4 ;  /* 0x00000002392d7211 */ /* 0x000fe400020f0eff */
[----:B-1----:R-:W-:Y:S01]  /*12c40*/  LEA R50, P4, R69, R0, 0x1 ;  /* 0x0000000045327211 */ /* 0x002fe200078808ff */
[----:B------:R-:W-:-:S03]  /*12c50*/  IMAD R115, R39, 0x2, R113 ;  /* 0x0000000227737824 */ /* 0x000fc600078e0271 */
[----:B------:R-:W-:Y:S02]  /*12c60*/  LEA.HI.X.SX32 R51, R69, R2, 0x1, P4 ;  /* 0x0000000245337211 */ /* 0x000fe400020f0eff */
[----:B------:R-:W-:-:S04]  /*12c70*/  LEA R58, P4, R71, R0, 0x1 ;  /* 0x00000000473a7211 */ /* 0x000fc800078808ff */
[----:B------:R-:W-:Y:S02]  /*12c80*/  LEA.HI.X.SX32 R59, R71, R2, 0x1, P4 ;  /* 0x00000002473b7211 */ /* 0x000fe400020f0eff */
[----:B------:R-:W-:-:S04]  /*12c90*/  LEA R71, R39, R115, 0x1 ;  /* 0x0000007327477211 */ /* 0x000fc800078e08ff */
[C---:B------:R-:W-:Y:S01]  /*12ca0*/  LEA R117, R39.reuse, R71, 0x1 ;  /* 0x0000004727757211 */ /* 0x040fe200078e08ff */
[----:B------:R-:W-:Y:S04]  /*12cb0*/  STS.64 [R56+0x2000], R74 ;  /* 0x0020004a38007388 */ /* 0x000fe80000000a00 */
[----:B------:R-:W-:Y:S01]  /*12cc0*/  IMAD R119, R39, 0x2, R117 ;  /* 0x0000000227777824 */ /* 0x000fe200078e0275 */
[----:B------:R-:W-:Y:S01]  /*12cd0*/  STS.64 [R56+0x2080], R76 ;  /* 0x0020804c38007388 */ /* 0x000fe20000000a00 */
[----:B------:R-:W-:-:S03]  /*12ce0*/  LEA R64, P4, R73, R0, 0x1 ;  /* 0x0000000049407211 */ /* 0x000fc600078808ff */
[----:B------:R-:W-:Y:S01]  /*12cf0*/  STS.64 [R56+0x2280], R80 ;  /* 0x0022805038007388 */ /* 0x000fe20000000a00 */
[----:B------:R-:W-:-:S03]  /*12d00*/  LEA R121, R39, R119, 0x1 ;  /* 0x0000007727797211 */ /* 0x000fc600078e08ff */
[----:B------:R-:W-:Y:S04]  /*12d10*/  STS.64 [R56+0x2300], R48 ;  /* 0x0023003038007388 */ /* 0x000fe80000000a00 */
[----:B------:R-:W-:Y:S04]  /*12d20*/  STS.64 [R56+0x2380], R52 ;  /* 0x0023803438007388 */ /* 0x000fe80000000a00 */
[----:B------:R-:W-:Y:S01]  /*12d30*/  BAR.SYNC.DEFER_BLOCKING 0x0 ;  /* 0x0000000000007b1d */ /* 0x000fe20000010000 */
[----:B------:R-:W-:Y:S02]  /*12d40*/  LEA R123, R39, R121, 0x1 ;  /* 0x00000079277b7211 */ /* 0x000fe400078e08ff */
[----:B------:R-:W-:-:S02]  /*12d50*/  LEA.HI.X.SX32 R65, R73, R2, 0x1, P4 ;  /* 0x0000000249417211 */ /* 0x000fc400020f0eff */
[----:B------:R-:W-:Y:S01]  /*12d60*/  LEA R72, P4, R79, R0, 0x1 ;  /* 0x000000004f487211 */ /* 0x000fe200078808ff */
[----:B------:R-:W-:-:S03]  /*12d70*/  IMAD R125, R39, 0x2, R123 ;  /* 0x00000002277d7824 */ /* 0x000fc600078e027b */
[----:B------:R-:W-:Y:S02]  /*12d80*/  LEA.HI.X.SX32 R73, R79, R2, 0x1, P4 ;  /* 0x000000024f497211 */ /* 0x000fe400020f0eff */
[----:B------:R-:W-:Y:S02]  /*12d90*/  LEA R78, P4, R85, R0, 0x1 ;  /* 0x00000000554e7211 */ /* 0x000fe400078808ff */
[----:B------:R-:W-:Y:S02]  /*12da0*/  LEA R127, R39, R125, 0x1 ;  /* 0x0000007d277f7211 */ /* 0x000fe400078e08ff */
[----:B------:R-:W-:Y:S02]  /*12db0*/  LEA.HI.X.SX32 R79, R85, R2, 0x1, P4 ;  /* 0x00000002554f7211 */ /* 0x000fe400020f0eff */
[----:B------:R-:W-:Y:S02]  /*12dc0*/  LEA R84, P4, R91, R0, 0x1 ;  /* 0x000000005b547211 */ /* 0x000fe400078808ff */
[----:B------:R-:W-:-:S02]  /*12dd0*/  LOP3.LUT R23, R10, 0x8, RZ, 0x3c, !PT ;  /* 0x000000080a177812 */ /* 0x000fc400078e3cff */
[----:B------:R-:W-:Y:S02]  /*12de0*/  LEA R129, R39, R127, 0x1 ;  /* 0x0000007f27817211 */ /* 0x000fe400078e08ff */
[----:B------:R-:W-:Y:S01]  /*12df0*/  LEA.HI.X.SX32 R85, R91, R2, 0x1, P4 ;  /* 0x000000025b557211 */ /* 0x000fe200020f0eff */
[----:B------:R-:W-:Y:S01]  /*12e00*/  LDS.64 R62, [R23] ;  /* 0x00000000173e7984 */ /* 0x000fe20000000a00 */
[----:B------:R-:W-:Y:S01]  /*12e10*/  LEA R94, P4, R95, R0, 0x1 ;  /* 0x000000005f5e7211 */ /* 0x000fe200078808ff */
[----:B------:R-:W-:Y:S02]  /*12e20*/  IMAD R131, R39, 0x2, R129 ;  /* 0x0000000227837824 */ /* 0x000fe400078e0281 */
[----:B------:R-:W-:Y:S01]  /*12e30*/  LDS.64 R60, [R23+0x400] ;  /* 0x00040000173c7984 */ /* 0x000fe20000000a00 */
[----:B------:R-:W-:-:S03]  /*12e40*/  LEA.HI.X.SX32 R95, R95, R2, 0x1, P4 ;  /* 0x000000025f5f7211 */ /* 0x000fc600020f0eff */
[----:B------:R-:W-:Y:S01]  /*12e50*/  LDS.64 R68, [R23+0x800] ;  /* 0x0008000017447984 */ /* 0x000fe20000000a00 */
[----:B------:R-:W-:-:S03]  /*12e60*/  LEA R98, P4, R101, R0, 0x1 ;  /* 0x0000000065627211 */ /* 0x000fc600078808ff */
[----:B------:R0:W-:Y:S01]  /*12e70*/  LDS.64 R66, [R23+0xc00] ;  /* 0x000c000017427984 */ /* 0x0001e20000000a00 */
[C---:B------:R-:W-:Y:S02]  /*12e80*/  LOP3.LUT R38, R10.reuse, 0x10, RZ, 0x3c, !PT ;  /* 0x000000100a267812 */ /* 0x040fe400078e3cff */
[----:B------:R-:W-:Y:S01]  /*12e90*/  LOP3.LUT R54, R10, 0x18, RZ, 0x3c, !PT ;  /* 0x000000180a367812 */ /* 0x000fe200078e3cff */
[----:B------:R-:W1:Y:S01]  /*12ea0*/  LDS.64 R48, [R10] ;  /* 0x000000000a307984 */ /* 0x000e620000000a00 */
[----:B0-----:R-:W-:-:S03]  /*12eb0*/  FSEL R23, R96, -INF , P2 ;  /* 0xff80000060177808 */ /* 0x001fc60001000000 */
[----:B------:R-:W-:Y:S01]  /*12ec0*/  LDS.64 R46, [R10+0x400] ;  /* 0x000400000a2e7984 */ /* 0x000fe20000000a00 */
[----:B------:R-:W-:Y:S02]  /*12ed0*/  LEA R96, P2, R99, R0, 0x1 ;  /* 0x0000000063607211 */ /* 0x000fe400078408ff */
[C---:B------:R-:W-:Y:S01]  /*12ee0*/  LEA R133, R39.reuse, R131, 0x1 ;  /* 0x0000008327857211 */ /* 0x040fe200078e08ff */
[----:B------:R-:W-:Y:S04]  /*12ef0*/  LDS.64 R52, [R10+0x800] ;  /* 0x000800000a347984 */ /* 0x000fe80000000a00 */
[----:B------:R0:W-:Y:S01]  /*12f00*/  LDS.64 R56, [R10+0xc00] ;  /* 0x000c00000a387984 */ /* 0x0001e20000000a00 */
[----:B------:R-:W-:-:S03]  /*12f10*/  LEA R135, R39, R133, 0x1 ;  /* 0x0000008527877211 */ /* 0x000fc600078e08ff */
[----:B------:R-:W2:Y:S01]  /*12f20*/  LDS.64 R76, [R38] ;  /* 0x00000000264c7984 */ /* 0x000ea20000000a00 */
[----:B0-----:R-:W-:-:S03]  /*12f30*/  FSEL R10, R97, -INF , P5 ;  /* 0xff800000610a7808 */ /* 0x001fc60002800000 */
[----:B------:R-:W0:Y:S01]  /*12f40*/  LDS.64 R86, [R54] ;  /* 0x0000000036567984 */ /* 0x000e220000000a00 */
[----:B------:R-:W-:Y:S02]  /*12f50*/  LEA.HI.X.SX32 R97, R99, R2, 0x1, P2 ;  /* 0x0000000263617211 */ /* 0x000fe400010f0eff */
[----:B------:R-:W-:Y:S01]  /*12f60*/  LEA R100, P2, R103, R0, 0x1 ;  /* 0x0000000067647211 */ /* 0x000fe200078408ff */
[----:B------:R-:W3:Y:S01]  /*12f70*/  LDS.64 R74, [R38+0x400] ;  /* 0x00040000264a7984 */ /* 0x000ee20000000a00 */
[----:B------:R-:W-:Y:S02]  /*12f80*/  LEA.HI.X.SX32 R99, R101, R2, 0x1, P4 ;  /* 0x0000000265637211 */ /* 0x000fe400020f0eff */
[----:B------:R-:W-:Y:S01]  /*12f90*/  LEA R102, P4, R105, R0, 0x1 ;  /* 0x0000000069667211 */ /* 0x000fe200078808ff */
[----:B------:R-:W4:Y:S01]  /*12fa0*/  LDS.64 R88, [R54+0x400] ;  /* 0x0004000036587984 */ /* 0x000f220000000a00 */
[----:B------:R-:W-:Y:S02]  /*12fb0*/  LEA.HI.X.SX32 R101, R103, R2, 0x1, P2 ;  /* 0x0000000267657211 */ /* 0x000fe400010f0eff */
[----:B------:R-:W-:Y:S01]  /*12fc0*/  LEA R104, P2, R107, R0, 0x1 ;  /* 0x000000006b687211 */ /* 0x000fe200078408ff */
[----:B------:R-:W0:Y:S01]  /*12fd0*/  LDS.64 R82, [R38+0x800] ;  /* 0x0008000026527984 */ /* 0x000e220000000a00 */
[----:B------:R-:W-:Y:S01]  /*12fe0*/  LEA.HI.X.SX32 R103, R105, R2, 0x1, P4 ;  /* 0x0000000269677211 */ /* 0x000fe200020f0eff */
[----:B------:R-:W-:Y:S01]  /*12ff0*/  IMAD R137, R39, 0x2, R135 ;  /* 0x0000000227897824 */ /* 0x000fe200078e0287 */
[----:B------:R-:W-:Y:S01]  /*13000*/  LEA R106, P4, R109, R0, 0x1 ;  /* 0x000000006d6a7211 */ /* 0x000fe200078808ff */
[----:B------:R-:W0:Y:S01]  /*13010*/  LDS.64 R92, [R54+0x800] ;  /* 0x00080000365c7984 */ /* 0x000e220000000a00 */
[----:B------:R-:W-:-:S02]  /*13020*/  LEA.HI.X.SX32 R105, R107, R2, 0x1, P2 ;  /* 0x000000026b697211 */ /* 0x000fc400010f0eff */
[----:B------:R-:W-:Y:S01]  /*13030*/  LEA R108, P2, R111, R0, 0x1 ;  /* 0x000000006f6c7211 */ /* 0x000fe200078408ff */
[----:B------:R-:W0:Y:S01]  /*13040*/  LDS.64 R80, [R38+0xc00] ;  /* 0x000c000026507984 */ /* 0x000e220000000a00 */
[----:B------:R-:W-:Y:S02]  /*13050*/  LEA.HI.X.SX32 R107, R109, R2, 0x1, P4 ;  /* 0x000000026d6b7211 */ /* 0x000fe400020f0eff */
[----:B------:R-:W-:Y:S01]  /*13060*/  LEA R110, P4, R113, R0, 0x1 ;  /* 0x00000000716e7211 */ /* 0x000fe200078808ff */
[----:B------:R-:W0:Y:S01]  /*13070*/  LDS.64 R90, [R54+0xc00] ;  /* 0x000c0000365a7984 */ /* 0x000e220000000a00 */
[----:B------:R-:W-:Y:S02]  /*13080*/  LEA R139, R39, R137, 0x1 ;  /* 0x00000089278b7211 */ /* 0x000fe400078e08ff */
[----:B------:R-:W-:Y:S02]  /*13090*/  LEA.HI.X.SX32 R109, R111, R2, 0x1, P2 ;  /* 0x000000026f6d7211 */ /* 0x000fe400010f0eff */
[----:B------:R-:W-:-:S02]  /*130a0*/  LEA R112, P2, R115, R0, 0x1 ;  /* 0x0000000073707211 */ /* 0x000fc400078408ff */
[----:B------:R-:W-:Y:S02]  /*130b0*/  LEA.HI.X.SX32 R111, R113, R2, 0x1, P4 ;  /* 0x00000002716f7211 */ /* 0x000fe400020f0eff */
[----:B------:R-:W-:Y:S02]  /*130c0*/  LEA R114, P4, R71, R0, 0x1 ;  /* 0x0000000047727211 */ /* 0x000fe400078808ff */
[----:B------:R-:W-:Y:S02]  /*130d0*/  LEA R141, R39, R139, 0x1 ;  /* 0x0000008b278d7211 */ /* 0x000fe400078e08ff */
[-C--:B------:R-:W-:Y:S02]  /*130e0*/  LEA.HI.X.SX32 R113, R115, R2.reuse, 0x1, P2 ;  /* 0x0000000273717211 */ /* 0x080fe400010f0eff */
[----:B------:R-:W-:Y:S01]  /*130f0*/  LEA.HI.X.SX32 R115, R71, R2, 0x1, P4 ;  /* 0x0000000247737211 */ /* 0x000fe200020f0eff */
[----:B------:R-:W-:-:S05]  /*13100*/  IMAD R71, R39, 0x2, R141 ;  /* 0x0000000227477824 */ /* 0x000fca00078e028d */
[----:B------:R-:W-:-:S04]  /*13110*/  LEA R145, R39, R71, 0x1 ;  /* 0x0000004727917211 */ /* 0x000fc800078e08ff */
[----:B------:R-:W-:Y:S02]  /*13120*/  LEA R147, R39, R145, 0x1 ;  /* 0x0000009127937211 */ /* 0x000fe400078e08ff */
[----:B------:R-:W-:-:S03]  /*13130*/  LEA R118, P4, R119, R0, 0x1 ;  /* 0x0000000077767211 */ /* 0x000fc600078808ff */
[----:B------:R-:W-:Y:S01]  /*13140*/  IMAD R149, R39, 0x2, R147 ;  /* 0x0000000227957824 */ /* 0x000fe200078e0293 */
[----:B------:R-:W-:Y:S02]  /*13150*/  LEA.HI.X.SX32 R119, R119, R2, 0x1, P4 ;  /* 0x0000000277777211 */ /* 0x000fe400020f0eff */
[----:B------:R-:W-:Y:S02]  /*13160*/  LEA R122, P4, R123, R0, 0x1 ;  /* 0x000000007b7a7211 */ /* 0x000fe400078808ff */
[----:B------:R-:W-:Y:S02]  /*13170*/  LEA R151, R39, R149, 0x1 ;  /* 0x0000009527977211 */ /* 0x000fe400078e08ff */
[----:B------:R-:W-:Y:S02]  /*13180*/  LEA.HI.X.SX32 R123, R123, R2, 0x1, P4 ;  /* 0x000000027b7b7211 */ /* 0x000fe400020f0eff */
[-C--:B------:R-:W-:Y:S02]  /*13190*/  LEA R126, P4, R127, R0.reuse, 0x1 ;  /* 0x000000007f7e7211 */ /* 0x080fe400078808ff */
[----:B------:R-:W-:-:S02]  /*131a0*/  LEA R116, P2, R117, R0, 0x1 ;  /* 0x0000000075747211 */ /* 0x000fc400078408ff */
[----:B------:R-:W-:Y:S02]  /*131b0*/  LEA R153, R39, R151, 0x1 ;  /* 0x0000009727997211 */ /* 0x000fe400078e08ff */
[-C--:B------:R-:W-:Y:S02]  /*131c0*/  LEA.HI.X.SX32 R127, R127, R2.reuse, 0x1, P4 ;  /* 0x000000027f7f7211 */ /* 0x080fe400020f0eff */
[----:B------:R-:W-:Y:S01]  /*131d0*/  LEA.HI.X.SX32 R117, R117, R2, 0x1, P2 ;  /* 0x0000000275757211 */ /* 0x000fe200010f0eff */
[----:B------:R-:W-:Y:S01]  /*131e0*/  IMAD R155, R39, 0x2, R153 ;  /* 0x00000002279b7824 */ /* 0x000fe200078e0299 */
[-C--:B------:R-:W-:Y:S02]  /*131f0*/  LEA R130, P4, R131, R0.reuse, 0x1 ;  /* 0x0000000083827211 */ /* 0x080fe400078808ff */
[----:B------:R-:W-:Y:S02]  /*13200*/  LEA R120, P2, R121, R0, 0x1 ;  /* 0x0000000079787211 */ /* 0x000fe400078408ff */
[----:B------:R-:W-:-:S02]  /*13210*/  LEA.HI.X.SX32 R131, R131, R2, 0x1, P4 ;  /* 0x0000000283837211 */ /* 0x000fc400020f0eff */
[----:B------:R-:W-:Y:S02]  /*13220*/  LEA.HI.X.SX32 R121, R121, R2, 0x1, P2 ;  /* 0x0000000279797211 */ /* 0x000fe400010f0eff */
[-C--:B------:R-:W-:Y:S02]  /*13230*/  LEA R134, P4, R135, R0.reuse, 0x1 ;  /* 0x0000000087867211 */ /* 0x080fe400078808ff */
[----:B------:R-:W-:Y:S02]  /*13240*/  LEA R124, P2, R125, R0, 0x1 ;  /* 0x000000007d7c7211 */ /* 0x000fe400078408ff */
[----:B------:R-:W-:Y:S02]  /*13250*/  LEA R157, R39, R155, 0x1 ;  /* 0x0000009b279d7211 */ /* 0x000fe400078e08ff */
[-C--:B------:R-:W-:Y:S02]  /*13260*/  LEA.HI.X.SX32 R135, R135, R2.reuse, 0x1, P4 ;  /* 0x0000000287877211 */ /* 0x080fe400020f0eff */
[----:B------:R-:W-:-:S02]  /*13270*/  LEA.HI.X.SX32 R125, R125, R2, 0x1, P2 ;  /* 0x000000027d7d7211 */ /* 0x000fc400010f0eff */
[-C--:B------:R-:W-:Y:S02]  /*13280*/  LEA R138, P4, R139, R0.reuse, 0x1 ;  /* 0x000000008b8a7211 */ /* 0x080fe400078808ff */
[----:B------:R-:W-:Y:S02]  /*13290*/  LEA R159, R39, R157, 0x1 ;  /* 0x0000009d279f7211 */ /* 0x000fe400078e08ff */
[----:B------:R-:W-:Y:S02]  /*132a0*/  LEA R128, P2, R129, R0, 0x1 ;  /* 0x0000000081807211 */ /* 0x000fe400078408ff */
[-C--:B------:R-:W-:Y:S01]  /*132b0*/  LEA.HI.X.SX32 R139, R139, R2.reuse, 0x1, P4 ;  /* 0x000000028b8b7211 */ /* 0x080fe200020f0eff */
[----:B------:R-:W-:Y:S01]  /*132c0*/  IMAD R161, R39, 0x2, R159 ;  /* 0x0000000227a17824 */ /* 0x000fe200078e029f */
[----:B------:R-:W-:Y:S02]  /*132d0*/  LEA.HI.X.SX32 R129, R129, R2, 0x1, P2 ;  /* 0x0000000281817211 */ /* 0x000fe400010f0eff */
[----:B------:R-:W-:-:S02]  /*132e0*/  LEA R142, P4, R71, R0, 0x1 ;  /* 0x00000000478e7211 */ /* 0x000fc400078808ff */
[----:B------:R-:W-:Y:S02]  /*132f0*/  LEA R132, P2, R133, R0, 0x1 ;  /* 0x0000000085847211 */ /* 0x000fe400078408ff */
[-C--:B------:R-:W-:Y:S02]  /*13300*/  LEA.HI.X.SX32 R143, R71, R2.reuse, 0x1, P4 ;  /* 0x00000002478f7211 */ /* 0x080fe400020f0eff */
[----:B------:R-:W-:Y:S02]  /*13310*/  LEA.HI.X.SX32 R133, R133, R2, 0x1, P2 ;  /* 0x0000000285857211 */ /* 0x000fe400010f0eff */
[----:B------:R-:W-:Y:S02]  /*13320*/  LEA R71, R39, R161, 0x1 ;  /* 0x000000a127477211 */ /* 0x000fe400078e08ff */
[-C--:B------:R-:W-:Y:S02]  /*13330*/  LEA R136, P2, R137, R0.reuse, 0x1 ;  /* 0x0000000089887211 */ /* 0x080fe400078408ff */
[----:B------:R-:W-:-:S02]  /*13340*/  LEA R146, P4, R147, R0, 0x1 ;  /* 0x0000000093927211 */ /* 0x000fc400078808ff */
[----:B------:R-:W-:Y:S02]  /*13350*/  LEA R165, R39, R71, 0x1 ;  /* 0x0000004727a57211 */ /* 0x000fe400078e08ff */
[----:B------:R-:W-:Y:S02]  /*13360*/  LEA.HI.X.SX32 R137, R137, R2, 0x1, P2 ;  /* 0x0000000289897211 */ /* 0x000fe400010f0eff */
[----:B------:R-:W-:Y:S02]  /*13370*/  LEA R140, P2, R141, R0, 0x1 ;  /* 0x000000008d8c7211 */ /* 0x000fe400078408ff */
[----:B------:R-:W-:Y:S01]  /*13380*/  LEA.HI.X.SX32 R147, R147, R2, 0x1, P4 ;  /* 0x0000000293937211 */ /* 0x000fe200020f0eff */
[----:B------:R-:W-:Y:S01]  /*13390*/  IMAD R167, R39, 0x2, R165 ;  /* 0x0000000227a77824 */ /* 0x000fe200078e02a5 */
[----:B------:R-:W-:Y:S02]  /*133a0*/  LEA R150, P4, R151, R0, 0x1 ;  /* 0x0000000097967211 */ /* 0x000fe400078808ff */
[----:B------:R-:W-:-:S02]  /*133b0*/  LEA.HI.X.SX32 R141, R141, R2, 0x1, P2 ;  /* 0x000000028d8d7211 */ /* 0x000fc400010f0eff */
[----:B------:R-:W-:Y:S02]  /*133c0*/  LEA R144, P2, R145, R0, 0x1 ;  /* 0x0000000091907211 */ /* 0x000fe400078408ff */
[----:B------:R-:W-:Y:S02]  /*133d0*/  LEA.HI.X.SX32 R151, R151, R2, 0x1, P4 ;  /* 0x0000000297977211 */ /* 0x000fe400020f0eff */
[----:B------:R-:W-:Y:S02]  /*133e0*/  LEA R154, P4, R155, R0, 0x1 ;  /* 0x000000009b9a7211 */ /* 0x000fe400078808ff */
[----:B------:R-:W-:Y:S02]  /*133f0*/  LEA R169, R39, R167, 0x1 ;  /* 0x000000a727a97211 */ /* 0x000fe400078e08ff */
[----:B------:R-:W-:Y:S02]  /*13400*/  LEA.HI.X.SX32 R145, R145, R2, 0x1, P2 ;  /* 0x0000000291917211 */ /* 0x000fe400010f0eff */
[----:B------:R-:W-:-:S02]  /*13410*/  LEA R148, P2, R149, R0, 0x1 ;  /* 0x0000000095947211 */ /* 0x000fc400078408ff */
[----:B------:R-:W-:Y:S02]  /*13420*/  LEA.HI.X.SX32 R155, R155, R2, 0x1, P4 ;  /* 0x000000029b9b7211 */ /* 0x000fe400020f0eff */
[----:B------:R-:W-:Y:S02]  /*13430*/  LEA R158, P4, R159, R0, 0x1 ;  /* 0x000000009f9e7211 */ /* 0x000fe400078808ff */
[----:B------:R-:W-:Y:S02]  /*13440*/  LEA R171, R39, R169, 0x1 ;  /* 0x000000a927ab7211 */ /* 0x000fe400078e08ff */
[----:B------:R-:W-:Y:S02]  /*13450*/  LEA.HI.X.SX32 R149, R149, R2, 0x1, P2 ;  /* 0x0000000295957211 */ /* 0x000fe400010f0eff */
[----:B------:R-:W-:Y:S01]  /*13460*/  LEA R152, P2, R153, R0, 0x1 ;  /* 0x0000000099987211 */ /* 0x000fe200078408ff */
[----:B------:R-:W-:Y:S01]  /*13470*/  IMAD R173, R39, 0x2, R171 ;  /* 0x0000000227ad7824 */ /* 0x000fe200078e02ab */
[----:B------:R-:W-:-:S02]  /*13480*/  LEA.HI.X.SX32 R159, R159, R2, 0x1, P4 ;  /* 0x000000029f9f7211 */ /* 0x000fc400020f0eff */
[----:B------:R-:W-:Y:S02]  /*13490*/  LEA R162, P4, R71, R0, 0x1 ;  /* 0x0000000047a27211 */ /* 0x000fe400078808ff */
[----:B------:R-:W-:Y:S02]  /*134a0*/  LEA.HI.X.SX32 R153, R153, R2, 0x1, P2 ;  /* 0x0000000299997211 */ /* 0x000fe400010f0eff */
[----:B------:R-:W-:Y:S02]  /*134b0*/  LEA R156, P2, R157, R0, 0x1 ;  /* 0x000000009d9c7211 */ /* 0x000fe400078408ff */
[-C--:B------:R-:W-:Y:S02]  /*134c0*/  LEA.HI.X.SX32 R163, R71, R2.reuse, 0x1, P4 ;  /* 0x0000000247a37211 */ /* 0x080fe400020f0eff */
[----:B------:R-:W-:Y:S02]  /*134d0*/  LEA R71, R39, R173, 0x1 ;  /* 0x000000ad27477211 */ /* 0x000fe400078e08ff */
[----:B------:R-:W-:-:S02]  /*134e0*/  LEA.HI.X.SX32 R157, R157, R2, 0x1, P2 ;  /* 0x000000029d9d7211 */ /* 0x000fc400010f0eff */
[-C--:B------:R-:W-:Y:S02]  /*134f0*/  LEA R160, P2, R161, R0.reuse, 0x1 ;  /* 0x00000000a1a07211 */ /* 0x080fe400078408ff */
[----:B------:R-:W-:Y:S02]  /*13500*/  LEA R166, P4, R167, R0, 0x1 ;  /* 0x00000000a7a67211 */ /* 0x000fe400078808ff */
[----:B------:R-:W-:Y:S02]  /*13510*/  LEA R177, R39, R71, 0x1 ;  /* 0x0000004727b17211 */ /* 0x000fe400078e08ff */
[-C--:B------:R-:W-:Y:S02]  /*13520*/  LEA.HI.X.SX32 R161, R161, R2.reuse, 0x1, P2 ;  /* 0x00000002a1a17211 */ /* 0x080fe400010f0eff */
[----:B------:R-:W-:Y:S01]  /*13530*/  LEA.HI.X.SX32 R167, R167, R2, 0x1, P4 ;  /* 0x00000002a7a77211 */ /* 0x000fe200020f0eff */
[----:B------:R-:W-:Y:S01]  /*13540*/  IMAD R179, R39, 0x2, R177 ;  /* 0x0000000227b37824 */ /* 0x000fe200078e02b1 */
[----:B------:R-:W-:-:S02]  /*13550*/  LEA R164, P2, R165, R0, 0x1 ;  /* 0x00000000a5a47211 */ /* 0x000fc400078408ff */
[----:B------:R-:W-:Y:S01]  /*13560*/  LEA R170, P4, R171, R0, 0x1 ;  /* 0x00000000abaa7211 */ /* 0x000fe200078808ff */
[----:B-1----:R1:W-:Y:S01]  /*13570*/  STG.E.U16 [R6.64], R48 ;  /* 0x0000003006007986 */ /* 0x0023e2000c101506 */
[-C--:B------:R-:W-:Y:S02]  /*13580*/  LEA.HI.X.SX32 R165, R165, R2.reuse, 0x1, P2 ;  /* 0x00000002a5a57211 */ /* 0x080fe400010f0eff */
[----:B------:R-:W-:Y:S01]  /*13590*/  LEA.HI.X.SX32 R171, R171, R2, 0x1, P4 ;  /* 0x00000002abab7211 */ /* 0x000fe200020f0eff */
[----:B------:R-:W-:Y:S01]  /*135a0*/  STG.E.U16 [R8.64], R62 ;  /* 0x0000003e08007986 */ /* 0x000fe2000c101506 */
[-C--:B------:R-:W-:Y:S02]  /*135b0*/  LEA R168, P2, R169, R0.reuse, 0x1 ;  /* 0x00000000a9a87211 */ /* 0x080fe400078408ff */
[----:B------:R-:W-:Y:S01]  /*135c0*/  LEA R174, P4, R71, R0, 0x1 ;  /* 0x0000000047ae7211 */ /* 0x000fe200078808ff */
[----:B--2---:R-:W-:Y:S01]  /*135d0*/  STG.E.U16 [R40.64], R76 ;  /* 0x0000004c28007986 */ /* 0x004fe2000c101506 */
[----:B------:R-:W-:-:S03]  /*135e0*/  LEA R181, R39, R179, 0x1 ;  /* 0x000000b327b57211 */ /* 0x000fc600078e08ff */
[----:B0-----:R0:W-:Y:S01]  /*135f0*/  STG.E.U16 [R42.64], R86 ;  /* 0x000000562a007986 */ /* 0x0011e2000c101506 */
[----:B------:R-:W-:-:S03]  /*13600*/  LEA.HI.X.SX32 R169, R169, R2, 0x1, P2 ;  /* 0x00000002a9a97211 */ /* 0x000fc600010f0eff */
[----:B------:R2:W-:Y:S01]  /*13610*/  STG.E.U16 [R36.64], R46 ;  /* 0x0000002e24007986 */ /* 0x0005e2000c101506 */
[----:B------:R-:W-:-:S03]  /*13620*/  LEA.HI.X.SX32 R175, R71, R2, 0x1, P4 ;  /* 0x0000000247af7211 */ /* 0x000fc600020f0eff */
[----:B------:R-:W-:Y:S01]  /*13630*/  STG.E.U16 [R32.64], R60 ;  /* 0x0000003c20007986 */ /* 0x000fe2000c101506 */
[----:B------:R-:W-:-:S03]  /*13640*/  LEA R172, P2, R173, R0, 0x1 ;  /* 0x00000000adac7211 */ /* 0x000fc600078408ff */
[----:B---3--:R-:W-:Y:S01]  /*13650*/  STG.E.U16 [R34.64], R74 ;  /* 0x0000004a22007986 */ /* 0x008fe2000c101506 */
[----:B------:R-:W-:-:S03]  /*13660*/  LEA R71, R39, R181, 0x1 ;  /* 0x000000b527477211 */ /* 0x000fc600078e08ff */
[----:B----4-:R-:W-:Y:S01]  /*13670*/  STG.E.U16 [R28.64], R88 ;  /* 0x000000581c007986 */ /* 0x010fe2000c101506 */
[----:B-1----:R-:W-:-:S03]  /*13680*/  PRMT R48, R48, 0x7632, R48 ;  /* 0x0000763230307816 */ /* 0x002fc60000000030 */
[----:B------:R1:W-:Y:S01]  /*13690*/  STG.E.U16 [R24.64], R52 ;  /* 0x0000003418007986 */ /* 0x0003e2000c101506 */
[----:B------:R-:W-:-:S03]  /*136a0*/  LEA.HI.X.SX32 R173, R173, R2, 0x1, P2 ;  /* 0x00000002adad7211 */ /* 0x000fc600010f0eff */
[----:B------:R-:W-:Y:S01]  /*136b0*/  STG.E.U16 [R26.64], R68 ;  /* 0x000000441a007986 */ /* 0x000fe2000c101506 */
[----:B0-----:R-:W-:-:S03]  /*136c0*/  PRMT R42, R62, 0x7632, R42 ;  /* 0x000076323e2a7816 */ /* 0x001fc6000000002a */
[----:B------:R-:W-:Y:S01]  /*136d0*/  STG.E.U16 [R30.64], R82 ;  /* 0x000000521e007986 */ /* 0x000fe2000c101506 */
[-C--:B------:R-:W-:Y:S01]  /*136e0*/  LEA R176, P2, R177, R0.reuse, 0x1 ;  /* 0x00000000b1b07211 */ /* 0x080fe200078408ff */
[----:B------:R-:W-:Y:S02]  /*136f0*/  IMAD R39, R39, 0x2, R71 ;  /* 0x0000000227277824 */ /* 0x000fe400078e0247 */
[----:B------:R-:W-:Y:S01]  /*13700*/  STG.E.U16 [R44.64], R92 ;  /* 0x0000005c2c007986 */ /* 0x000fe2000c101506 */
[----:B------:R-:W-:Y:S02]  /*13710*/  LEA R178, P4, R179, R0, 0x1 ;  /* 0x00000000b3b27211 */ /* 0x000fe400078808ff */
[----:B------:R-:W-:Y:S01]  /*13720*/  PRMT R76, R76, 0x7632, R76 ;  /* 0x000076324c4c7816 */ /* 0x000fe2000000004c */
[----:B------:R0:W-:Y:S01]  /*13730*/  STG.E.U16 [R50.64], R56 ;  /* 0x0000003832007986 */ /* 0x0001e2000c101506 */
[----:B------:R-:W-:-:S03]  /*13740*/  PRMT R86, R86, 0x7632, R86 ;  /* 0x0000763256567816 */ /* 0x000fc60000000056 */
[----:B------:R3:W-:Y:S01]  /*13750*/  STG.E.U16 [R58.64], R66 ;  /* 0x000000423a007986 */ /* 0x0007e2000c101506 */
[----:B--2---:R-:W-:Y:S02]  /*13760*/  PRMT R46, R46, 0x7632, R46 ;  /* 0x000076322e2e7816 */ /* 0x004fe4000000002e */
[----:B-1----:R-:W-:Y:S01]  /*13770*/  PRMT R52, R88, 0x7632, R52 ;  /* 0x0000763258347816 */ /* 0x002fe20000000034 */
[----:B------:R-:W-:Y:S01]  /*13780*/  STG.E.U16 [R64.64], R80 ;  /* 0x0000005040007986 */ /* 0x000fe2000c101506 */
[----:B------:R-:W-:-:S03]  /*13790*/  LEA.HI.X.SX32 R177, R177, R2, 0x1, P2 ;  /* 0x00000002b1b17211 */ /* 0x000fc600010f0eff */
[----:B------:R-:W-:Y:S01]  /*137a0*/  STG.E.U16 [R72.64], R90 ;  /* 0x0000005a48007986 */ /* 0x000fe2000c101506 */
[----:B0-----:R-:W-:Y:S02]  /*137b0*/  PRMT R50, R60, 0x7632, R50 ;  /* 0x000076323c327816 */ /* 0x001fe40000000032 */
[----:B------:R-:W-:Y:S01]  /*137c0*/  LEA.HI.X.SX32 R179, R179, R2, 0x1, P4 ;  /* 0x00000002b3b37211 */ /* 0x000fe200020f0eff */
[----:B------:R-:W-:Y:S01]  /*137d0*/  STG.E.U16 [R78.64], R48 ;  /* 0x000000304e007986 */ /* 0x000fe2000c101506 */
[----:B------:R-:W-:Y:S02]  /*137e0*/  PRMT R51, R74, 0x7632, R51 ;  /* 0x000076324a337816 */ /* 0x000fe40000000033 */
[-C--:B------:R-:W-:Y:S01]  /*137f0*/  LEA R180, P2, R181, R0.reuse, 0x1 ;  /* 0x00000000b5b47211 */ /* 0x080fe200078408ff */
[----:B------:R-:W-:Y:S01]  /*13800*/  STG.E.U16 [R84.64], R42 ;  /* 0x0000002a54007986 */ /* 0x000fe2000c101506 */
[-C--:B------:R-:W-:Y:S02]  /*13810*/  LEA R182, P5, R71, R0.reuse, 0x1 ;  /* 0x0000000047b67211 */ /* 0x080fe400078a08ff */
[----:B------:R-:W-:Y:S01]  /*13820*/  LEA R38, P4, R39, R0, 0x1 ;  /* 0x0000000027267211 */ /* 0x000fe200078808ff */
[----:B------:R-:W-:Y:S01]  /*13830*/  STG.E.U16 [R94.64], R76 ;  /* 0x0000004c5e007986 */ /* 0x000fe2000c101506 */
[----:B------:R-:W-:-:S02]  /*13840*/  PRMT R0, R52, 0x7632, R0 ;  /* 0x0000763234007816 */ /* 0x000fc40000000000 */
[----:B------:R-:W-:Y:S01]  /*13850*/  PRMT R56, R92, 0x7632, R56 ;  /* 0x000076325c387816 */ /* 0x000fe20000000038 */
[----:B------:R-:W-:Y:S01]  /*13860*/  STG.E.U16 [R96.64], R86 ;  /* 0x0000005660007986 */ /* 0x000fe2000c101506 */
[----:B------:R-:W-:Y:S02]  /*13870*/  PRMT R54, R68, 0x7632, R54 ;  /* 0x0000763244367816 */ /* 0x000fe40000000036 */
[----:B------:R-:W-:Y:S01]  /*13880*/  PRMT R82, R82, 0x7632, R82 ;  /* 0x0000763252527816 */ /* 0x000fe20000000052 */
[----:B------:R-:W-:Y:S01]  /*13890*/  STG.E.U16 [R98.64], R46 ;  /* 0x0000002e62007986 */ /* 0x000fe2000c101506 */
[-C--:B------:R-:W-:Y:S02]  /*138a0*/  LEA.HI.X.SX32 R181, R181, R2.reuse, 0x1, P2 ;  /* 0x00000002b5b57211 */ /* 0x080fe400010f0eff */
[-C--:B------:R-:W-:Y:S01]  /*138b0*/  LEA.HI.X.SX32 R183, R71, R2.reuse, 0x1, P5 ;  /* 0x0000000247b77211 */ /* 0x080fe200028f0eff */
[----:B------:R-:W-:Y:S01]  /*138c0*/  STG.E.U16 [R100.64], R50 ;  /* 0x0000003264007986 */ /* 0x000fe2000c101506 */
[----:B------:R-:W-:-:S02]  /*138d0*/  LEA.HI.X.SX32 R39, R39, R2, 0x1, P4 ;  /* 0x0000000227277211 */ /* 0x000fc400020f0eff */
[----:B------:R-:W-:Y:S01]  /*138e0*/  PRMT R2, R56, 0x7632, R2 ;  /* 0x0000763238027816 */ /* 0x000fe20000000002 */
[----:B------:R-:W-:Y:S01]  /*138f0*/  STG.E.U16 [R102.64], R51 ;  /* 0x0000003366007986 */ /* 0x000fe2000c101506 */
[----:B---3--:R-:W-:-:S03]  /*13900*/  PRMT R58, R66, 0x7632, R58 ;  /* 0x00007632423a7816 */ /* 0x008fc6000000003a */
[----:B------:R-:W-:Y:S01]  /*13910*/  STG.E.U16 [R104.64], R52 ;  /* 0x0000003468007986 */ /* 0x000fe2000c101506 */
[----:B------:R-:W-:-:S03]  /*13920*/  PRMT R59, R80, 0x7632, R59 ;  /* 0x00007632503b7816 */ /* 0x000fc6000000003b */
[----:B------:R0:W-:Y:S01]  /*13930*/  STG.E.U16 [R106.64], R0 ;  /* 0x000000006a007986 */ /* 0x0001e2000c101506 */
[----:B------:R-:W-:-:S03]  /*13940*/  PRMT R60, R90, 0x7632, R60 ;  /* 0x000076325a3c7816 */ /* 0x000fc6000000003c */
[----:B------:R-:W-:Y:S04]  /*13950*/  STG.E.U16 [R108.64], R54 ;  /* 0x000000366c007986 */ /* 0x000fe8000c101506 */
[----:B------:R-:W-:Y:S04]  /*13960*/  STG.E.U16 [R110.64], R82 ;  /* 0x000000526e007986 */ /* 0x000fe8000c101506 */
[----:B------:R-:W-:Y:S04]  /*13970*/  STG.E.U16 [R112.64], R56 ;  /* 0x0000003870007986 */ /* 0x000fe8000c101506 */
[----:B------:R1:W-:Y:S04]  /*13980*/  STG.E.U16 [R114.64], R2 ;  /* 0x0000000272007986 */ /* 0x0003e8000c101506 */
[----:B------:R-:W-:Y:S04]  /*13990*/  STG.E.U16 [R116.64], R58 ;  /* 0x0000003a74007986 */ /* 0x000fe8000c101506 */
[----:B------:R-:W-:Y:S04]  /*139a0*/  STG.E.U16 [R118.64], R59 ;  /* 0x0000003b76007986 */ /* 0x000fe8000c101506 */
[----:B------:R-:W-:Y:S04]  /*139b0*/  STG.E.U16 [R120.64], R60 ;  /* 0x0000003c78007986 */ /* 0x000fe8000c101506 */
[----:B------:R-:W-:Y:S04]  /*139c0*/  STG.E.U16 [R122.64], R49 ;  /* 0x000000317a007986 */ /* 0x000fe8000c101506 */
[----:B------:R-:W-:Y:S04]  /*139d0*/  STG.E.U16 [R124.64], R63 ;  /* 0x0000003f7c007986 */ /* 0x000fe8000c101506 */
[----:B------:R-:W-:Y:S04]  /*139e0*/  STG.E.U16 [R126.64], R77 ;  /* 0x0000004d7e007986 */ /* 0x000fe8000c101506 */
[----:B------:R2:W-:Y:S04]  /*139f0*/  STG.E.U16 [R128.64], R87 ;  /* 0x0000005780007986 */ /* 0x0005e8000c101506 */
[----:B------:R-:W-:Y:S04]  /*13a00*/  STG.E.U16 [R130.64], R47 ;  /* 0x0000002f82007986 */ /* 0x000fe8000c101506 */
[----:B------:R-:W-:Y:S04]  /*13a10*/  STG.E.U16 [R132.64], R61 ;  /* 0x0000003d84007986 */ /* 0x000fe8000c101506 */
[----:B------:R-:W-:Y:S04]  /*13a20*/  STG.E.U16 [R134.64], R75 ;  /* 0x0000004b86007986 */ /* 0x000fe8000c101506 */
[----:B------:R-:W-:Y:S01]  /*13a30*/  STG.E.U16 [R136.64], R89 ;  /* 0x0000005988007986 */ /* 0x000fe2000c101506 */
[----:B0-----:R-:W-:-:S03]  /*13a40*/  PRMT R0, R49, 0x7632, R0 ;  /* 0x0000763231007816 */ /* 0x001fc60000000000 */
[----:B------:R-:W-:Y:S01]  /*13a50*/  STG.E.U16 [R138.64], R53 ;  /* 0x000000358a007986 */ /* 0x000fe2000c101506 */
[----:B------:R-:W-:-:S03]  /*13a60*/  PRMT R78, R63, 0x7632, R78 ;  /* 0x000076323f4e7816 */ /* 0x000fc6000000004e */
[----:B------:R-:W-:Y:S01]  /*13a70*/  STG.E.U16 [R140.64], R69 ;  /* 0x000000458c007986 */ /* 0x000fe2000c101506 */
[----:B------:R-:W-:-:S03]  /*13a80*/  PRMT R79, R77, 0x7632, R79 ;  /* 0x000076324d4f7816 */ /* 0x000fc6000000004f */
[----:B------:R-:W-:Y:S01]  /*13a90*/  STG.E.U16 [R142.64], R83 ;  /* 0x000000538e007986 */ /* 0x000fe2000c101506 */
[----:B------:R-:W-:-:S03]  /*13aa0*/  PRMT R80, R87, 0x7632, R80 ;  /* 0x0000763257507816 */ /* 0x000fc60000000050 */
[----:B------:R-:W-:Y:S01]  /*13ab0*/  STG.E.U16 [R144.64], R93 ;  /* 0x0000005d90007986 */ /* 0x000fe2000c101506 */
[----:B-1----:R-:W-:-:S03]  /*13ac0*/  PRMT R2, R47, 0x7632, R2 ;  /* 0x000076322f027816 */ /* 0x002fc60000000002 */
[----:B------:R-:W-:Y:S01]  /*13ad0*/  STG.E.U16 [R146.64], R57 ;  /* 0x0000003992007986 */ /* 0x000fe2000c101506 */
[----:B------:R-:W-:-:S03]  /*13ae0*/  FSETP.NEU.AND P2, PT, R3, RZ, PT ;  /* 0x000000ff0300720b */ /* 0x000fc60003f4d000 */
[----:B------:R-:W-:Y:S01]  /*13af0*/  STG.E.U16 [R148.64], R67 ;  /* 0x0000004394007986 */ /* 0x000fe2000c101506 */
[----:B------:R-:W-:-:S03]  /*13b00*/  PRMT R82, R61, 0x7632, R82 ;  /* 0x000076323d527816 */ /* 0x000fc60000000052 */
[----:B------:R-:W-:Y:S01]  /*13b10*/  STG.E.U16 [R150.64], R81 ;  /* 0x0000005196007986 */ /* 0x000fe2000c101506 */
[----:B------:R-:W-:-:S03]  /*13b20*/  PRMT R3, R75, 0x7632, R3 ;  /* 0x000076324b037816 */ /* 0x000fc60000000003 */
[----:B------:R-:W-:Y:S01]  /*13b30*/  STG.E.U16 [R152.64], R91 ;  /* 0x0000005b98007986 */ /* 0x000fe2000c101506 */
[----:B------:R-:W-:-:S03]  /*13b40*/  PRMT R84, R89, 0x7632, R84 ;  /* 0x0000763259547816 */ /* 0x000fc60000000054 */
[----:B------:R0:W-:Y:S01]  /*13b50*/  STG.E.U16 [R154.64], R0 ;  /* 0x000000009a007986 */ /* 0x0001e2000c101506 */
[----:B------:R-:W-:-:S03]  /*13b60*/  PRMT R85, R53, 0x7632, R85 ;  /* 0x0000763235557816 */ /* 0x000fc60000000055 */
[----:B------:R-:W-:Y:S01]  /*13b70*/  STG.E.U16 [R156.64], R78 ;  /* 0x0000004e9c007986 */ /* 0x000fe2000c101506 */
[----:B------:R-:W-:-:S03]  /*13b80*/  PRMT R86, R69, 0x7632, R86 ;  /* 0x0000763245567816 */ /* 0x000fc60000000056 */
[----:B------:R-:W-:Y:S01]  /*13b90*/  STG.E.U16 [R158.64], R79 ;  /* 0x0000004f9e007986 */ /* 0x000fe2000c101506 */
[----:B--2---:R-:W-:-:S03]  /*13ba0*/  PRMT R87, R83, 0x7632, R87 ;  /* 0x0000763253577816 */ /* 0x004fc60000000057 */
[----:B------:R-:W-:Y:S01]  /*13bb0*/  STG.E.U16 [R160.64], R80 ;  /* 0x00000050a0007986 */ /* 0x000fe2000c101506 */
[----:B------:R-:W-:-:S03]  /*13bc0*/  FSETP.NEU.AND P5, PT, R5, RZ, PT ;  /* 0x000000ff0500720b */ /* 0x000fc60003fad000 */
[----:B------:R-:W-:Y:S01]  /*13bd0*/  STG.E.U16 [R162.64], R2 ;  /* 0x00000002a2007986 */ /* 0x000fe2000c101506 */
[----:B------:R-:W-:-:S03]  /*13be0*/  PRMT R88, R93, 0x7632, R88 ;  /* 0x000076325d587816 */ /* 0x000fc60000000058 */
[----:B------:R-:W-:Y:S01]  /*13bf0*/  STG.E.U16 [R164.64], R82 ;  /* 0x00000052a4007986 */ /* 0x000fe2000c101506 */
[----:B------:R-:W-:-:S03]  /*13c00*/  PRMT R5, R57, 0x7632, R5 ;  /* 0x0000763239057816 */ /* 0x000fc60000000005 */
[----:B------:R1:W-:Y:S01]  /*13c10*/  STG.E.U16 [R166.64], R3 ;  /* 0x00000003a6007986 */ /* 0x0003e2000c101506 */
[----:B------:R-:W-:-:S03]  /*13c20*/  PRMT R90, R67, 0x7632, R90 ;  /* 0x00007632435a7816 */ /* 0x000fc6000000005a */
[----:B------:R2:W-:Y:S01]  /*13c30*/  STG.E.U16 [R168.64], R84 ;  /* 0x00000054a8007986 */ /* 0x0005e2000c101506 */
[----:B------:R-:W-:-:S03]  /*13c40*/  PRMT R6, R81, 0x7632, R6 ;  /* 0x0000763251067816 */ /* 0x000fc60000000006 */
[----:B------:R2:W-:Y:S01]  /*13c50*/  STG.E.U16 [R170.64], R85 ;  /* 0x00000055aa007986 */ /* 0x0005e2000c101506 */
[----:B------:R-:W-:-:S03]  /*13c60*/  PRMT R7, R91, 0x7632, R7 ;  /* 0x000076325b077816 */ /* 0x000fc60000000007 */
[----:B------:R2:W-:Y:S04]  /*13c70*/  STG.E.U16 [R172.64], R86 ;  /* 0x00000056ac007986 */ /* 0x0005e8000c101506 */
[----:B------:R2:W-:Y:S04]  /*13c80*/  STG.E.U16 [R174.64], R87 ;  /* 0x00000057ae007986 */ /* 0x0005e8000c101506 */
[----:B------:R2:W-:Y:S04]  /*13c90*/  STG.E.U16 [R176.64], R88 ;  /* 0x00000058b0007986 */ /* 0x0005e8000c101506 */
[----:B------:R2:W-:Y:S04]  /*13ca0*/  STG.E.U16 [R178.64], R5 ;  /* 0x00000005b2007986 */ /* 0x0005e8000c101506 */
[----:B------:R2:W-:Y:S04]  /*13cb0*/  STG.E.U16 [R180.64], R90 ;  /* 0x0000005ab4007986 */ /* 0x0005e8000c101506 */
[----:B------:R2:W-:Y:S04]  /*13cc0*/  STG.E.U16 [R182.64], R6 ;  /* 0x00000006b6007986 */ /* 0x0005e8000c101506 */
[----:B------:R2:W-:Y:S01]  /*13cd0*/  STG.E.U16 [R38.64], R7 ;  /* 0x0000000726007986 */ /* 0x0005e2000c101506 */
[----:B------:R-:W-:-:S02]  /*13ce0*/  FSEL R11, R11, -INF , P6 ;  /* 0xff8000000b0b7808 */ /* 0x000fc40003000000 */
[----:B------:R-:W-:Y:S02]  /*13cf0*/  FSEL R12, R12, -INF , P1 ;  /* 0xff8000000c0c7808 */ /* 0x000fe40000800000 */
[----:B------:R-:W-:Y:S02]  /*13d00*/  FSEL R21, R21, -INF , P3 ;  /* 0xff80000015157808 */ /* 0x000fe40001800000 */
[----:B0-----:R-:W-:Y:S02]  /*13d10*/  FSEL R0, R55, -INF , P2 ;  /* 0xff80000037007808 */ /* 0x001fe40001000000 */
[----:B-1----:R-:W-:Y:S01]  /*13d20*/  FSEL R3, R70, -INF , P5 ;  /* 0xff80000046037808 */ /* 0x002fe20002800000 */
[----:B------:R-:W-:Y:S01]  /*13d30*/  FFMA R8, R22, 0.69314718246459960938, R13 ;  /* 0x3f31721816087823 */ /* 0x000fe2000000000d */
[----:B------:R-:W-:Y:S01]  /*13d40*/  LOP3.LUT R186, R186, 0x1c, RZ, 0xc0, !PT ;  /* 0x0000001cbaba7812 */ /* 0x000fe200078ec0ff */
[----:B------:R-:W-:Y:S02]  /*13d50*/  FFMA R9, R23, 0.69314718246459960938, R14 ;  /* 0x3f31721817097823 */ /* 0x000fe4000000000e */
[----:B------:R-:W-:-:S02]  /*13d60*/  FFMA R10, R10, 0.69314718246459960938, R15 ;  /* 0x3f3172180a0a7823 */ /* 0x000fc4000000000f */
[----:B------:R-:W-:Y:S01]  /*13d70*/  FFMA R11, R11, 0.69314718246459960938, R16 ;  /* 0x3f3172180b0b7823 */ /* 0x000fe20000000010 */
[----:B------:R-:W-:Y:S01]  /*13d80*/  BAR.SYNC.DEFER_BLOCKING 0x0 ;  /* 0x0000000000007b1d */ /* 0x000fe20000010000 */
[----:B------:R-:W-:Y:S02]  /*13d90*/  FFMA R12, R12, 0.69314718246459960938, R17 ;  /* 0x3f3172180c0c7823 */ /* 0x000fe40000000011 */
[----:B------:R-:W-:Y:S02]  /*13da0*/  FFMA R13, R21, 0.69314718246459960938, R18 ;  /* 0x3f317218150d7823 */ /* 0x000fe40000000012 */
[----:B------:R-:W-:Y:S02]  /*13db0*/  FFMA R14, R0, 0.69314718246459960938, R19 ;  /* 0x3f317218000e7823 */ /* 0x000fe40000000013 */
[----:B------:R-:W-:Y:S01]  /*13dc0*/  FFMA R15, R3, 0.69314718246459960938, R20 ;  /* 0x3f317218030f7823 */ /* 0x000fe20000000014 */
[----:B------:R2:W-:Y:S04]  /*13dd0*/  STS.128 [R186.X4], R8 ;  /* 0x00000008ba007388 */ /* 0x0005e80000004c00 */
[----:B------:R2:W-:Y:S04]  /*13de0*/  STS.128 [R186.X4+0x80], R12 ;  /* 0x0000800cba007388 */ /* 0x0005e80000004c00 */
[----:B------:R-:W-:Y:S06]  /*13df0*/  BAR.SYNC.DEFER_BLOCKING 0x0 ;  /* 0x0000000000007b1d */ /* 0x000fec0000010000 */
[----:B------:R-:W-:Y:S05]  /*13e00*/  @P0 EXIT ;  /* 0x000000000000094d */ /* 0x000fea0003800000 */
[----:B--2---:R-:W0:Y:S01]  /*13e10*/  LDS R7, [R4] ;  /* 0x0000000004077984 */ /* 0x004e220000000800 */
[----:B------:R-:W-:Y:S01]  /*13e20*/  IMAD R0, R185, c[0x0][0x1cc], RZ ;  /* 0x00007300b9007a24 */ /* 0x000fe200078e02ff */
[C---:B------:R-:W-:Y:S01]  /*13e30*/  SHF.L.U32 R3, R184.reuse, 0x2, RZ ;  /* 0x00000002b8037819 */ /* 0x040fe200000006ff */
[----:B------:R-:W-:-:S03]  /*13e40*/  IMAD.HI R5, R184, 0x4, RZ ;  /* 0x00000004b8057827 */ /* 0x000fc600078e02ff */
[C---:B------:R-:W-:Y:S01]  /*13e50*/  SHF.L.U32 R2, R0.reuse, 0x2, RZ ;  /* 0x0000000200027819 */ /* 0x040fe200000006ff */
[----:B------:R-:W-:-:S03]  /*13e60*/  IMAD.HI R0, R0, 0x4, RZ ;  /* 0x0000000400007827 */ /* 0x000fc600078e02ff */
[----:B------:R-:W-:-:S04]  /*13e70*/  IADD3 R2, P0, P1, R3, c[0x0][0x180], R2 ;  /* 0x0000600003027a10 */ /* 0x000fc8000791e002 */
[----:B------:R-:W-:-:S05]  /*13e80*/  IADD3.X R3, R5, c[0x0][0x184], R0, P0, P1 ;  /* 0x0000610005037a10 */ /* 0x000fca00007e2400 */
[----:B0-----:R-:W-:Y:S01]  /*13e90*/  STG.E [R2.64], R7 ;  /* 0x0000000702007986 */ /* 0x001fe2000c101906 */
[----:B------:R-:W-:Y:S05]  /*13ea0*/  EXIT ;  /* 0x000000000000794d */ /* 0x000fea0003800000 */
.L_x_20:
[----:B------:R-:W-:-:S00]  /*13eb0*/  BRA `(.L_x_20) ;  /* 0xfffffff000007947 */ /* 0x000fc0000383ffff */
[----:B------:R-:W-:-:S00]  /*13ec0*/  NOP ;  /* 0x0000000000007918 */ /* 0x000fc00000000000 */
        /* <DEDUP_REMOVED lines=11> */
.L_x_21:


//--------------------- .nv.global.init           --------------------------
	.section	.nv.global.init,"aw",@progbits
.nv.global.init:
	.type		_$_str,@object
	.size		_$_str,(.L_0 - _$_str)
_$_str:
        /*0000*/ 	.byte	0x5f, 0x5f, 0x43, 0x55, 0x44, 0x41, 0x5f, 0x46, 0x54, 0x5a, 0x00
.L_0:


//--------------------- .nv.shared.attn_fwd       --------------------------
	.section	.nv.shared.attn_fwd,"aw",@nobits
	.sectionflags	@""
	.align	16
